	.target	sm_80

	.elftype	@"ET_EXEC"


//--------------------- .note.nv.tkinfo           --------------------------
	.section	.note.nv.tkinfo,"",@"SHT_NOTE"
	.sectionflags	@"SHF_NOTE_NV_TKINFO"
	.tkinfo
        /*0018*/ 	.word	0x00000002
        /*0030*/ 	.string	""
        /*0030*/ 	.string	"ptxas"
        /*0030*/ 	.string	"Cuda compilation tools, release 13.0, V13.0.88"
        /*0030*/ 	.string	"Build cuda_13.0.r13.0/compiler.36424714_0"
        /*0030*/ 	.string	"-v  -suppress-debug-info  -lineinfo  -arch sm_80 "



//--------------------- .note.nv.cuinfo           --------------------------
	.section	.note.nv.cuinfo,"",@"SHT_NOTE"
	.sectionflags	@"SHF_NOTE_NV_CUINFO"
        /*0018*/ 	.short	0x0002
        /*001a*/ 	.short	0x0050
        /*001c*/ 	.short	0x0082
	.zero		2


//--------------------- .nv.info                  --------------------------
	.section	.nv.info,"",@"SHT_CUDA_INFO"
	.align	4


	//----- nvinfo : EIATTR_REGCOUNT
	.align		4
        /*0000*/ 	.byte	0x04, 0x2f
        /*0002*/ 	.short	(.L_1 - .L_0)
	.align		4
.L_0:
        /*0004*/ 	.word	index@(matmul_kernel)
        /*0008*/ 	.word	0x00000020


	//----- nvinfo : EIATTR_FRAME_SIZE
	.align		4
.L_1:
        /*000c*/ 	.byte	0x04, 0x11
        /*000e*/ 	.short	(.L_3 - .L_2)
	.align		4
.L_2:
        /*0010*/ 	.word	index@(matmul_kernel)
        /*0014*/ 	.word	0x00001290


	//----- nvinfo : EIATTR_MIN_STACK_SIZE
	.align		4
.L_3:
        /*0018*/ 	.byte	0x04, 0x12
        /*001a*/ 	.short	(.L_5 - .L_4)
	.align		4
.L_4:
        /*001c*/ 	.word	index@(matmul_kernel)
        /*0020*/ 	.word	0x00001290
.L_5:


//--------------------- .nv.info.matmul_kernel    --------------------------
	.section	.nv.info.matmul_kernel,"",@"SHT_CUDA_INFO"
	.sectionflags	@""
	.align	4


	//----- nvinfo : EIATTR_CUDA_API_VERSION
	.align		4
        /*0000*/ 	.byte	0x04, 0x37
        /*0002*/ 	.short	(.L_7 - .L_6)
.L_6:
        /*0004*/ 	.word	0x00000082


	//----- nvinfo : EIATTR_SW2861232_WAR
	.align		4
.L_7:
        /*0008*/ 	.byte	0x01, 0x35
	.zero		2


	//----- nvinfo : EIATTR_PARAM_CBANK
	.align		4
        /*000c*/ 	.byte	0x04, 0x0a
        /*000e*/ 	.short	(.L_9 - .L_8)
	.align		4
.L_8:
        /*0010*/ 	.word	index@(.nv.constant0.matmul_kernel)
        /*0014*/ 	.short	0x0160
        /*0016*/ 	.short	0x0050


	//----- nvinfo : EIATTR_CBANK_PARAM_SIZE
	.align		4
.L_9:
        /*0018*/ 	.byte	0x03, 0x19
        /*001a*/ 	.short	0x0050


	//----- nvinfo : EIATTR_KPARAM_INFO
	.align		4
        /*001c*/ 	.byte	0x04, 0x17
        /*001e*/ 	.short	(.L_11 - .L_10)
.L_10:
        /*0020*/ 	.word	0x00000000
        /*0024*/ 	.short	0x000d
        /*0026*/ 	.short	0x0048
        /*0028*/ 	.byte	0x00, 0xf4, 0x21, 0x00


	//----- nvinfo : EIATTR_KPARAM_INFO
	.align		4
.L_11:
        /*002c*/ 	.byte	0x04, 0x17
        /*002e*/ 	.short	(.L_13 - .L_12)
.L_12:
        /*0030*/ 	.word	0x00000000
        /*0034*/ 	.short	0x000c
        /*0036*/ 	.short	0x0040
        /*0038*/ 	.byte	0x00, 0xf4, 0x21, 0x00


	//----- nvinfo : EIATTR_KPARAM_INFO
	.align		4
.L_13:
        /*003c*/ 	.byte	0x04, 0x17
        /*003e*/ 	.short	(.L_15 - .L_14)
.L_14:
        /*0040*/ 	.word	0x00000000
        /*0044*/ 	.short	0x000b
        /*0046*/ 	.short	0x0038
        /*0048*/ 	.byte	0x00, 0xf0, 0x11, 0x00


	//----- nvinfo : EIATTR_KPARAM_INFO
	.align		4
.L_15:
        /*004c*/ 	.byte	0x04, 0x17
        /*004e*/ 	.short	(.L_17 - .L_16)
.L_16:
        /*0050*/ 	.word	0x00000000
        /*0054*/ 	.short	0x000a
        /*0056*/ 	.short	0x0034
        /*0058*/ 	.byte	0x00, 0xf0, 0x11, 0x00


	//----- nvinfo : EIATTR_KPARAM_INFO
	.align		4
.L_17:
        /*005c*/ 	.byte	0x04, 0x17
        /*005e*/ 	.short	(.L_19 - .L_18)
.L_18:
        /*0060*/ 	.word	0x00000000
        /*0064*/ 	.short	0x0009
        /*0066*/ 	.short	0x0030
        /*0068*/ 	.byte	0x00, 0xf0, 0x11, 0x00


	//----- nvinfo : EIATTR_KPARAM_INFO
	.align		4
.L_19:
        /*006c*/ 	.byte	0x04, 0x17
        /*006e*/ 	.short	(.L_21 - .L_20)
.L_20:
        /*0070*/ 	.word	0x00000000
        /*0074*/ 	.short	0x0008
        /*0076*/ 	.short	0x002c
        /*0078*/ 	.byte	0x00, 0xf0, 0x11, 0x00


	//----- nvinfo : EIATTR_KPARAM_INFO
	.align		4
.L_21:
        /*007c*/ 	.byte	0x04, 0x17
        /*007e*/ 	.short	(.L_23 - .L_22)
.L_22:
        /*0080*/ 	.word	0x00000000
        /*0084*/ 	.short	0x0007
        /*0086*/ 	.short	0x0028
        /*0088*/ 	.byte	0x00, 0xf0, 0x11, 0x00


	//----- nvinfo : EIATTR_KPARAM_INFO
	.align		4
.L_23:
        /*008c*/ 	.byte	0x04, 0x17
        /*008e*/ 	.short	(.L_25 - .L_24)
.L_24:
        /*0090*/ 	.word	0x00000000
        /*0094*/ 	.short	0x0006
        /*0096*/ 	.short	0x0024
        /*0098*/ 	.byte	0x00, 0xf0, 0x11, 0x00


	//----- nvinfo : EIATTR_KPARAM_INFO
	.align		4
.L_25:
        /*009c*/ 	.byte	0x04, 0x17
        /*009e*/ 	.short	(.L_27 - .L_26)
.L_26:
        /*00a0*/ 	.word	0x00000000
        /*00a4*/ 	.short	0x0005
        /*00a6*/ 	.short	0x0020
        /*00a8*/ 	.byte	0x00, 0xf0, 0x11, 0x00


	//----- nvinfo : EIATTR_KPARAM_INFO
	.align		4
.L_27:
        /*00ac*/ 	.byte	0x04, 0x17
        /*00ae*/ 	.short	(.L_29 - .L_28)
.L_28:
        /*00b0*/ 	.word	0x00000000
        /*00b4*/ 	.short	0x0004
        /*00b6*/ 	.short	0x001c
        /*00b8*/ 	.byte	0x00, 0xf0, 0x11, 0x00


	//----- nvinfo : EIATTR_KPARAM_INFO
	.align		4
.L_29:
        /*00bc*/ 	.byte	0x04, 0x17
        /*00be*/ 	.short	(.L_31 - .L_30)
.L_30:
        /*00c0*/ 	.word	0x00000000
        /*00c4*/ 	.short	0x0003
        /*00c6*/ 	.short	0x0018
        /*00c8*/ 	.byte	0x00, 0xf0, 0x11, 0x00


	//----- nvinfo : EIATTR_KPARAM_INFO
	.align		4
.L_31:
        /*00cc*/ 	.byte	0x04, 0x17
        /*00ce*/ 	.short	(.L_33 - .L_32)
.L_32:
        /*00d0*/ 	.word	0x00000000
        /*00d4*/ 	.short	0x0002
        /*00d6*/ 	.short	0x0010
        /*00d8*/ 	.byte	0x00, 0xf4, 0x21, 0x00


	//----- nvinfo : EIATTR_KPARAM_INFO
	.align		4
.L_33:
        /*00dc*/ 	.byte	0x04, 0x17
        /*00de*/ 	.short	(.L_35 - .L_34)
.L_34:
        /*00e0*/ 	.word	0x00000000
        /*00e4*/ 	.short	0x0001
        /*00e6*/ 	.short	0x0008
        /*00e8*/ 	.byte	0x00, 0xf4, 0x21, 0x00


	//----- nvinfo : EIATTR_KPARAM_INFO
	.align		4
.L_35:
        /*00ec*/ 	.byte	0x04, 0x17
        /*00ee*/ 	.short	(.L_37 - .L_36)
.L_36:
        /*00f0*/ 	.word	0x00000000
        /*00f4*/ 	.short	0x0000
        /*00f6*/ 	.short	0x0000
        /*00f8*/ 	.byte	0x00, 0xf4, 0x21, 0x00


	//----- nvinfo : EIATTR_MAXREG_COUNT
	.align		4
.L_37:
        /*00fc*/ 	.byte	0x03, 0x1b
        /*00fe*/ 	.short	0x0080


	//----- nvinfo : EIATTR_NUM_BARRIERS
	.align		4
        /*0100*/ 	.byte	0x02, 0x4c
        /*0102*/ 	.byte	0x01
	.zero		1


	//----- nvinfo : EIATTR_ANNOTATIONS
	.align		4
        /*0104*/ 	.byte	0x04, 0x55
        /*0106*/ 	.short	(.L_39 - .L_38)


	//   ....[0]....
.L_38:
        /*0108*/ 	.word	0x00000001
        /*010c*/ 	.byte	0x80, 0x00, 0x00, 0x00, 0x01, 0x00, 0x00, 0x00, 0xc0, 0x00, 0x00, 0x00, 0x01, 0x00, 0x00, 0x00
        /* <DEDUP_REMOVED lines=1613> */
        /*65ec*/ 	.byte	0xd0, 0x96, 0x01, 0x00


	//----- nvinfo : EIATTR_MERCURY_ISA_VERSION
	.align		4
.L_39:
        /*65f0*/ 	.byte	0x03, 0x5f
        /*65f2*/ 	.short	0x0000


	//----- nvinfo : EIATTR_EXIT_INSTR_OFFSETS
	.align		4
        /*65f4*/ 	.byte	0x04, 0x1c
        /*65f6*/ 	.short	(.L_41 - .L_40)


	//   ....[0]....
.L_40:
        /*65f8*/ 	.word	0x000197f0


	//   ....[1]....
        /*65fc*/ 	.word	0x00019820


	//----- nvinfo : EIATTR_REQNTID
	.align		4
.L_41:
        /*6600*/ 	.byte	0x04, 0x10
        /*6602*/ 	.short	(.L_43 - .L_42)
.L_42:
        /*6604*/ 	.word	0x00000200
        /*6608*/ 	.word	0x00000001
        /*660c*/ 	.word	0x00000001
.L_43:


//--------------------- .nv.callgraph             --------------------------
	.section	.nv.callgraph,"",@"SHT_CUDA_CALLGRAPH"
	.align	4
	.sectionentsize	8
	.align		4
        /*0000*/ 	.word	0x00000000
	.align		4
        /*0004*/ 	.word	0xffffffff
	.align		4
        /*0008*/ 	.word	0x00000000
	.align		4
        /*000c*/ 	.word	0xfffffffe
	.align		4
        /*0010*/ 	.word	0x00000000
	.align		4
        /*0014*/ 	.word	0xfffffffd
	.align		4
        /*0018*/ 	.word	0x00000000
	.align		4
        /*001c*/ 	.word	0xfffffffc


//--------------------- .nv.rel.action            --------------------------
	.section	.nv.rel.action,"",@"SHT_CUDA_RELOCINFO"
	.align	8
	.sectionentsize	8
        /*0000*/ 	.byte	0x73, 0x00, 0x00, 0x00, 0x00, 0x00, 0x00, 0x00, 0x00, 0x00, 0x00, 0x11, 0x25, 0x00, 0x05, 0x36


//--------------------- .nv.constant0.matmul_kernel --------------------------
	.section	.nv.constant0.matmul_kernel,"a",@progbits
	.sectionflags	@""
	.align	4
.nv.constant0.matmul_kernel:
	.zero		432


//--------------------- .text.matmul_kernel       --------------------------
	.section	.text.matmul_kernel,"ax",@progbits
	.sectioninfo	@"SHI_REGISTERS=32"
	.align	128
        .global         matmul_kernel
        .type           matmul_kernel,@function
        .size           matmul_kernel,(.L_x_4 - matmul_kernel)
        .other          matmul_kernel,@"STO_CUDA_ENTRY STV_DEFAULT"
matmul_kernel:
.text.matmul_kernel:
[----:B------:R-:W-:-:S03]  /*0000*/  IMAD.MOV.U32 R1, RZ, RZ, c[0x0][0x28] ;  /* 0x00000a00ff017624 */ /* 0x000fc600078e00ff */
[----:B------:R-:W-:Y:S01]  /*0010*/  IMAD.MOV.U32 R0, RZ, RZ, c[0x0][0x17c] ;  /* 0x00005f00ff007624 */ /* 0x000fe200078e00ff */
[----:B------:R-:W0:Y:S01]  /*0020*/  S2R R29, SR_TID.X ;  /* 0x00000000001d7919 */ /* 0x000e220000002100 */
[----:B------:R-:W-:Y:S01]  /*0030*/  IADD3 R1, R1, -0x1290, RZ ;  /* 0xffffed7001017810 */ /* 0x000fe20007ffe0ff */
[----:B------:R-:W-:Y:S01]  /*0040*/  ULDC.64 UR6, c[0x0][0x118] ;  /* 0x0000460000067ab9 */ /* 0x000fe20000000a00 */
[----:B------:R-:W-:Y:S01]  /*0050*/  CS2R R24, SRZ ;  /* 0x0000000000187805 */ /* 0x000fe2000001ff00 */
[----:B------:R-:W-:Y:S01]  /*0060*/  IADD3 R0, R0, 0x3f, RZ ;  /* 0x0000003f00007810 */ /* 0x000fe20007ffe0ff */
[----:B------:R-:W-:Y:S01]  /*0070*/  CS2R R26, SRZ ;  /* 0x00000000001a7805 */ /* 0x000fe2000001ff00 */
[----:B------:R1:W-:Y:S01]  /*0080*/  STL [R1], RZ ;  /* 0x000000ff01007387 */ /* 0x0003e20000100800 */
[----:B------:R-:W-:Y:S01]  /*0090*/  CS2R R20, SRZ ;  /* 0x0000000000147805 */ /* 0x000fe2000001ff00 */
[----:B------:R-:W-:Y:S01]  /*00a0*/  SHF.R.S32.HI R3, RZ, 0x1f, R0 ;  /* 0x0000001fff037819 */ /* 0x000fe20000011400 */
[----:B------:R-:W-:Y:S01]  /*00b0*/  CS2R R22, SRZ ;  /* 0x0000000000167805 */ /* 0x000fe2000001ff00 */
[----:B------:R1:W-:Y:S01]  /*00c0*/  STL [R1+0x4], RZ ;  /* 0x000004ff01007387 */ /* 0x0003e20000100800 */
[----:B------:R-:W-:Y:S01]  /*00d0*/  CS2R R16, SRZ ;  /* 0x0000000000107805 */ /* 0x000fe2000001ff00 */
[----:B------:R-:W-:Y:S01]  /*00e0*/  LEA.HI R3, R3, R0, RZ, 0x6 ;  /* 0x0000000003037211 */ /* 0x000fe200078f30ff */
[----:B------:R-:W-:Y:S01]  /*00f0*/  CS2R R18, SRZ ;  /* 0x0000000000127805 */ /* 0x000fe2000001ff00 */
[----:B------:R1:W-:Y:S01]  /*0100*/  STL [R1+0x8], RZ ;  /* 0x000008ff01007387 */ /* 0x0003e20000100800 */
[----:B------:R-:W-:Y:S01]  /*0110*/  CS2R R12, SRZ ;  /* 0x00000000000c7805 */ /* 0x000fe2000001ff00 */
[----:B------:R-:W-:Y:S01]  /*0120*/  SHF.R.S32.HI R0, RZ, 0x6, R3 ;  /* 0x00000006ff007819 */ /* 0x000fe20000011403 */
[----:B------:R-:W-:Y:S01]  /*0130*/  CS2R R14, SRZ ;  /* 0x00000000000e7805 */ /* 0x000fe2000001ff00 */
[----:B------:R-:W2:Y:S03]  /*0140*/  S2R R3, SR_CTAID.X ;  /* 0x0000000000037919 */ /* 0x000ea60000002500 */
[----:B------:R-:W-:Y:S01]  /*0150*/  IMAD.SHL.U32 R0, R0, 0x8, RZ ;  /* 0x0000000800007824 */ /* 0x000fe200078e00ff */
[----:B------:R1:W-:Y:S01]  /*0160*/  STL [R1+0xc], RZ ;  /* 0x00000cff01007387 */ /* 0x0003e20000100800 */
[----:B0-----:R-:W-:-:S03]  /*0170*/  LOP3.LUT R28, R29, 0x1ff, RZ, 0xc0, !PT ;  /* 0x000001ff1d1c7812 */ /* 0x001fc600078ec0ff */
[-C--:B------:R-:W-:Y:S01]  /*0180*/  IABS R7, R0.reuse ;  /* 0x0000000000077213 */ /* 0x080fe20000000000 */
[----:B------:R1:W-:Y:S01]  /*0190*/  STL [R1+0x10], RZ ;  /* 0x000010ff01007387 */ /* 0x0003e20000100800 */
[----:B------:R-:W-:Y:S02]  /*01a0*/  IABS R10, R0 ;  /* 0x00000000000a7213 */ /* 0x000fe40000000000 */
[----:B------:R-:W0:Y:S01]  /*01b0*/  I2F.RP R2, R7 ;  /* 0x0000000700027306 */ /* 0x000e220000209400 */
[----:B------:R1:W-:Y:S04]  /*01c0*/  STL [R1+0x14], RZ ;  /* 0x000014ff01007387 */ /* 0x0003e80000100800 */
[----:B------:R1:W-:Y:S04]  /*01d0*/  STL [R1+0x18], RZ ;  /* 0x000018ff01007387 */ /* 0x0003e80000100800 */
[----:B------:R1:W-:Y:S01]  /*01e0*/  STL [R1+0x1c], RZ ;  /* 0x00001cff01007387 */ /* 0x0003e20000100800 */
[----:B--2---:R-:W-:Y:S01]  /*01f0*/  IABS R8, R3 ;  /* 0x0000000300087213 */ /* 0x004fe20000000000 */
[----:B0-----:R-:W0:Y:S02]  /*0200*/  MUFU.RCP R2, R2 ;  /* 0x0000000200027308 */ /* 0x001e240000001000 */
[----:B0-----:R-:W-:Y:S01]  /*0210*/  IADD3 R4, R2, 0xffffffe, RZ ;  /* 0x0ffffffe02047810 */ /* 0x001fe20007ffe0ff */
[----:B------:R-:W-:-:S05]  /*0220*/  IMAD.MOV R2, RZ, RZ, -R10 ;  /* 0x000000ffff027224 */ /* 0x000fca00078e0a0a */
[----:B------:R0:W2:Y:S02]  /*0230*/  F2I.FTZ.U32.TRUNC.NTZ R5, R4 ;  /* 0x0000000400057305 */ /* 0x0000a4000021f000 */
[----:B0-----:R-:W-:Y:S02]  /*0240*/  IMAD.MOV.U32 R4, RZ, RZ, RZ ;  /* 0x000000ffff047224 */ /* 0x001fe400078e00ff */
[----:B--2---:R-:W-:-:S04]  /*0250*/  IMAD.MOV R6, RZ, RZ, -R5 ;  /* 0x000000ffff067224 */ /* 0x004fc800078e0a05 */
[----:B------:R-:W-:Y:S02]  /*0260*/  IMAD R9, R6, R7, RZ ;  /* 0x0000000706097224 */ /* 0x000fe400078e02ff */
[----:B------:R-:W-:Y:S02]  /*0270*/  IMAD.MOV.U32 R6, RZ, RZ, R8 ;  /* 0x000000ffff067224 */ /* 0x000fe400078e0008 */
[----:B------:R-:W-:-:S06]  /*0280*/  IMAD.HI.U32 R5, R5, R9, R4 ;  /* 0x0000000905057227 */ /* 0x000fcc00078e0004 */
[----:B------:R-:W-:-:S04]  /*0290*/  IMAD.HI.U32 R5, R5, R6, RZ ;  /* 0x0000000605057227 */ /* 0x000fc800078e00ff */
[----:B------:R-:W-:-:S05]  /*02a0*/  IMAD R2, R5, R2, R6 ;  /* 0x0000000205027224 */ /* 0x000fca00078e0206 */
[----:B------:R-:W-:-:S13]  /*02b0*/  ISETP.GT.U32.AND P1, PT, R7, R2, PT ;  /* 0x000000020700720c */ /* 0x000fda0003f24070 */
[----:B------:R-:W-:Y:S01]  /*02c0*/  @!P1 IMAD.IADD R2, R2, 0x1, -R7 ;  /* 0x0000000102029824 */ /* 0x000fe200078e0a07 */
[----:B------:R-:W-:Y:S02]  /*02d0*/  @!P1 IADD3 R5, R5, 0x1, RZ ;  /* 0x0000000105059810 */ /* 0x000fe40007ffe0ff */
[----:B------:R-:W-:Y:S02]  /*02e0*/  ISETP.NE.AND P1, PT, R0, RZ, PT ;  /* 0x000000ff0000720c */ /* 0x000fe40003f25270 */
[----:B------:R-:W-:Y:S02]  /*02f0*/  ISETP.GE.U32.AND P0, PT, R2, R7, PT ;  /* 0x000000070200720c */ /* 0x000fe40003f06070 */
[----:B------:R-:W-:-:S04]  /*0300*/  LOP3.LUT R2, R3, R0, RZ, 0x3c, !PT ;  /* 0x0000000003027212 */ /* 0x000fc800078e3cff */
[----:B------:R-:W-:Y:S01]  /*0310*/  ISETP.GE.AND P2, PT, R2, RZ, PT ;  /* 0x000000ff0200720c */ /* 0x000fe20003f46270 */
[----:B------:R-:W-:-:S05]  /*0320*/  IMAD.MOV.U32 R2, RZ, RZ, c[0x0][0x178] ;  /* 0x00005e00ff027624 */ /* 0x000fca00078e00ff */
[----:B------:R-:W-:Y:S02]  /*0330*/  IADD3 R2, R2, 0x1ff, RZ ;  /* 0x000001ff02027810 */ /* 0x000fe40007ffe0ff */
[----:B------:R-:W-:-:S05]  /*0340*/  @P0 IADD3 R5, R5, 0x1, RZ ;  /* 0x0000000105050810 */ /* 0x000fca0007ffe0ff */
[----:B------:R-:W-:Y:S01]  /*0350*/  IMAD.MOV.U32 R4, RZ, RZ, R5 ;  /* 0x000000ffff047224 */ /* 0x000fe200078e0005 */
[----:B------:R-:W-:-:S03]  /*0360*/  SHF.R.S32.HI R5, RZ, 0x1f, R2 ;  /* 0x0000001fff057819 */ /* 0x000fc60000011402 */
[----:B------:R-:W-:Y:S01]  /*0370*/  @!P2 IMAD.MOV R4, RZ, RZ, -R4 ;  /* 0x000000ffff04a224 */ /* 0x000fe200078e0a04 */
[----:B------:R-:W-:Y:S02]  /*0380*/  @!P1 LOP3.LUT R4, RZ, R0, RZ, 0x33, !PT ;  /* 0x00000000ff049212 */ /* 0x000fe400078e33ff */
[----:B------:R-:W-:-:S03]  /*0390*/  LEA.HI R5, R5, R2, RZ, 0x9 ;  /* 0x0000000205057211 */ /* 0x000fc600078f48ff */
[----:B------:R-:W-:Y:S02]  /*03a0*/  IMAD.SHL.U32 R2, R4, 0x8, RZ ;  /* 0x0000000804027824 */ /* 0x000fe400078e00ff */
[----:B------:R-:W-:-:S03]  /*03b0*/  IMAD.MOV R4, RZ, RZ, -R4 ;  /* 0x000000ffff047224 */ /* 0x000fc600078e0a04 */
[----:B------:R-:W-:Y:S01]  /*03c0*/  LEA.HI.SX32 R5, R5, -R2, 0x17 ;  /* 0x8000000205057211 */ /* 0x000fe200078fbaff */
[----:B------:R-:W-:Y:S02]  /*03d0*/  IMAD R9, R0, R4, R3 ;  /* 0x0000000400097224 */ /* 0x000fe400078e0203 */
[----:B------:R-:W-:Y:S01]  /*03e0*/  IMAD.MOV.U32 R4, RZ, RZ, RZ ;  /* 0x000000ffff047224 */ /* 0x000fe200078e00ff */
[----:B------:R-:W-:-:S04]  /*03f0*/  IMNMX R10, R5, 0x8, PT ;  /* 0x00000008050a7817 */ /* 0x000fc80003800200 */
[-C--:B------:R-:W-:Y:S02]  /*0400*/  IABS R8, R10.reuse ;  /* 0x0000000a00087213 */ /* 0x080fe40000000000 */
[----:B------:R-:W-:Y:S02]  /*0410*/  IABS R0, R10 ;  /* 0x0000000a00007213 */ /* 0x000fe40000000000 */
[----:B------:R-:W0:Y:S08]  /*0420*/  I2F.RP R6, R8 ;  /* 0x0000000800067306 */ /* 0x000e300000209400 */
[----:B0-----:R-:W0:Y:S02]  /*0430*/  MUFU.RCP R6, R6 ;  /* 0x0000000600067308 */ /* 0x001e240000001000 */
[----:B0-----:R-:W-:-:S06]  /*0440*/  IADD3 R5, R6, 0xffffffe, RZ ;  /* 0x0ffffffe06057810 */ /* 0x001fcc0007ffe0ff */
[----:B------:R-:W0:Y:S02]  /*0450*/  F2I.FTZ.U32.TRUNC.NTZ R5, R5 ;  /* 0x0000000500057305 */ /* 0x000e24000021f000 */
[----:B0-----:R-:W-:-:S04]  /*0460*/  IMAD.MOV R7, RZ, RZ, -R5 ;  /* 0x000000ffff077224 */ /* 0x001fc800078e0a05 */
[----:B------:R-:W-:Y:S01]  /*0470*/  IMAD.MOV.U32 R3, RZ, RZ, R7 ;  /* 0x000000ffff037224 */ /* 0x000fe200078e0007 */
[----:B------:R-:W-:-:S03]  /*0480*/  IABS R7, R9 ;  /* 0x0000000900077213 */ /* 0x000fc60000000000 */
[----:B------:R-:W-:-:S04]  /*0490*/  IMAD R3, R3, R8, RZ ;  /* 0x0000000803037224 */ /* 0x000fc800078e02ff */
[----:B------:R-:W-:-:S04]  /*04a0*/  IMAD.HI.U32 R4, R5, R3, R4 ;  /* 0x0000000305047227 */ /* 0x000fc800078e0004 */
[----:B------:R-:W-:Y:S02]  /*04b0*/  IMAD.MOV R3, RZ, RZ, -R0 ;  /* 0x000000ffff037224 */ /* 0x000fe400078e0a00 */
[----:B------:R-:W-:-:S04]  /*04c0*/  IMAD.HI.U32 R0, R4, R7, RZ ;  /* 0x0000000704007227 */ /* 0x000fc800078e00ff */
[----:B------:R-:W-:Y:S02]  /*04d0*/  IMAD R3, R0, R3, R7 ;  /* 0x0000000300037224 */ /* 0x000fe400078e0207 */
[----:B------:R-:W-:-:S03]  /*04e0*/  CS2R R6, SRZ ;  /* 0x0000000000067805 */ /* 0x000fc6000001ff00 */
        /* <DEDUP_REMOVED lines=9> */
[----:B------:R-:W-:Y:S02]  /*0580*/  @P0 IADD3 R0, R0, 0x1, RZ ;  /* 0x0000000100000810 */ /* 0x000fe40007ffe0ff */
[----:B------:R-:W-:-:S03]  /*0590*/  ISETP.GE.AND P0, PT, R3, 0x80, PT ;  /* 0x000000800300780c */ /* 0x000fc60003f06270 */
[----:B------:R-:W-:Y:S01]  /*05a0*/  @!P2 IMAD.MOV R0, RZ, RZ, -R0 ;  /* 0x000000ffff00a224 */ /* 0x000fe200078e0a00 */
[----:B------:R-:W-:-:S05]  /*05b0*/  @!P1 LOP3.LUT R0, RZ, R10, RZ, 0x33, !PT ;  /* 0x0000000aff009212 */ /* 0x000fca00078e33ff */
[----:B------:R-:W-:Y:S02]  /*05c0*/  IMAD.MOV R5, RZ, RZ, -R0 ;  /* 0x000000ffff057224 */ /* 0x000fe400078e0a00 */
[----:B------:R-:W-:Y:S02]  /*05d0*/  IMAD.SHL.U32 R0, R0, 0x40, RZ ;  /* 0x0000004000007824 */ /* 0x000fe400078e00ff */
[----:B------:R-:W-:Y:S02]  /*05e0*/  IMAD R5, R10, R5, R9 ;  /* 0x000000050a057224 */ /* 0x000fe400078e0209 */
[----:B------:R-:W-:Y:S01]  /*05f0*/  CS2R R8, SRZ ;  /* 0x0000000000087805 */ /* 0x000fe2000001ff00 */
[----:B------:R-:W-:Y:S01]  /*0600*/  CS2R R10, SRZ ;  /* 0x00000000000a7805 */ /* 0x000fe2000001ff00 */
[----:B------:R-:W-:Y:S02]  /*0610*/  IMAD.IADD R2, R2, 0x1, R5 ;  /* 0x0000000102027824 */ /* 0x000fe400078e0205 */
[----:B------:R-:W-:-:S02]  /*0620*/  CS2R R4, SRZ ;  /* 0x0000000000047805 */ /* 0x000fc4000001ff00 */
[----:B------:R-:W-:-:S05]  /*0630*/  IMAD R28, R2, 0x200, R28 ;  /* 0x00000200021c7824 */ /* 0x000fca00078e021c */
[----:B------:R1:W-:Y:S04]  /*0640*/  STL [R1+0x780], R28 ;  /* 0x0007801c01007387 */ /* 0x0003e80000100800 */
[----:B------:R1:W-:Y:S01]  /*0650*/  STL [R1+0x2dc], R0 ;  /* 0x0002dc0001007387 */ /* 0x0003e20000100800 */
[----:B------:R-:W-:Y:S05]  /*0660*/  @!P0 BRA `(.L_x_0) ;  /* 0x0001730000008947 */ /* 0x000fea0003800000 */
[----:B------:R-:W-:Y:S01]  /*0670*/  IABS R6, c[0x0][0x17c] ;  /* 0x00005f0000067a13 */ /* 0x000fe20000000000 */
[----:B------:R-:W-:Y:S01]  /*0680*/  IMAD.MOV.U32 R7, RZ, RZ, R0 ;  /* 0x000000ffff077224 */ /* 0x000fe200078e0000 */
[----:B------:R-:W-:Y:S01]  /*0690*/  SHF.R.U32.HI R20, RZ, 0x7, R29 ;  /* 0x00000007ff147819 */ /* 0x000fe2000001161d */
[----:B------:R-:W-:Y:S01]  /*06a0*/  IMAD.SHL.U32 R10, R29, 0x2, RZ ;  /* 0x000000021d0a7824 */ /* 0x000fe200078e00ff */
[----:B------:R-:W0:Y:S01]  /*06b0*/  I2F.RP R2, R6 ;  /* 0x0000000600027306 */ /* 0x000e220000209400 */
[----:B-1----:R-:W-:Y:S01]  /*06c0*/  IABS R0, c[0x0][0x178] ;  /* 0x00005e0000007a13 */ /* 0x002fe20000000000 */
[----:B------:R-:W-:Y:S01]  /*06d0*/  IMAD.MOV.U32 R26, RZ, RZ, RZ ;  /* 0x000000ffff1a7224 */ /* 0x000fe200078e00ff */
[----:B------:R-:W-:-:S02]  /*06e0*/  SGXT.U32 R20, R20, 0x2 ;  /* 0x000000021414781a */ /* 0x000fc40000000000 */
[----:B------:R-:W-:Y:S01]  /*06f0*/  LOP3.LUT R11, R29, 0x7, RZ, 0xc0, !PT ;  /* 0x000000071d0b7812 */ /* 0x000fe200078ec0ff */
[----:B------:R-:W-:Y:S01]  /*0700*/  IMAD.MOV.U32 R14, RZ, RZ, R0 ;  /* 0x000000ffff0e7224 */ /* 0x000fe200078e0000 */
[----:B------:R-:W-:-:S03]  /*0710*/  LOP3.LUT R20, R7, R20, RZ, 0xfc, !PT ;  /* 0x0000001407147212 */ /* 0x000fc600078efcff */
[----:B------:R-:W-:Y:S01]  /*0720*/  I2F.RP R7, R14 ;  /* 0x0000000e00077306 */ /* 0x000fe20000209400 */
[C---:B------:R-:W-:Y:S01]  /*0730*/  LOP3.LUT R0, R20.reuse, 0x3c, RZ, 0xfc, !PT ;  /* 0x0000003c14007812 */ /* 0x040fe200078efcff */
[----:B------:R-:W-:Y:S01]  /*0740*/  IMAD R13, R11, 0x110, RZ ;  /* 0x000001100b0d7824 */ /* 0x000fe200078e02ff */
[----:B------:R-:W-:Y:S02]  /*0750*/  LOP3.LUT R18, R20, 0x18, RZ, 0xfc, !PT ;  /* 0x0000001814127812 */ /* 0x000fe400078efcff */
[----:B------:R-:W-:Y:S02]  /*0760*/  IABS R8, R0 ;  /* 0x0000000000087213 */ /* 0x000fe40000000000 */
[----:B------:R-:W-:Y:S01]  /*0770*/  ISETP.GE.AND P2, PT, R0, RZ, PT ;  /* 0x000000ff0000720c */ /* 0x000fe20003f46270 */
[----:B0-----:R-:W0:Y:S01]  /*0780*/  MUFU.RCP R2, R2 ;  /* 0x0000000200027308 */ /* 0x001e220000001000 */
[----:B------:R-:W-:Y:S02]  /*0790*/  LOP3.LUT R0, R20, 0x30, RZ, 0xfc, !PT ;  /* 0x0000003014007812 */ /* 0x000fe400078efcff */
[----:B------:R-:W-:-:S02]  /*07a0*/  LOP3.LUT R13, R13, 0x30, R10, 0x78, !PT ;  /* 0x000000300d0d7812 */ /* 0x000fc400078e780a */
[----:B------:R-:W-:Y:S02]  /*07b0*/  ISETP.GE.AND P5, PT, R0, RZ, PT ;  /* 0x000000ff0000720c */ /* 0x000fe40003fa6270 */
[C---:B------:R-:W-:Y:S02]  /*07c0*/  LOP3.LUT R22, R20.reuse, 0x14, RZ, 0xfc, !PT ;  /* 0x0000001414167812 */ /* 0x040fe400078efcff */
[----:B------:R-:W-:-:S04]  /*07d0*/  LOP3.LUT R19, R20, 0x1c, RZ, 0xfc, !PT ;  /* 0x0000001c14137812 */ /* 0x000fc800078efcff */
[----:B------:R-:W-:Y:S02]  /*07e0*/  IABS R16, R19 ;  /* 0x0000001300107213 */ /* 0x000fe40000000000 */
[----:B0-----:R-:W-:Y:S02]  /*07f0*/  IADD3 R4, R2, 0xffffffe, RZ ;  /* 0x0ffffffe02047810 */ /* 0x001fe40007ffe0ff */
[----:B------:R-:W-:Y:S02]  /*0800*/  SHF.R.S32.HI R2, RZ, 0x1f, R3 ;  /* 0x0000001fff027819 */ /* 0x000fe40000011403 */
[----:B------:R0:W1:Y:S02]  /*0810*/  F2I.FTZ.U32.TRUNC.NTZ R5, R4 ;  /* 0x0000000400057305 */ /* 0x000064000021f000 */
[----:B------:R-:W-:Y:S02]  /*0820*/  LEA.HI R2, R2, R3, RZ, 0x7 ;  /* 0x0000000302027211 */ /* 0x000fe400078f38ff */
[----:B------:R-:W-:-:S03]  /*0830*/  LOP3.LUT R3, R20, 0x38, RZ, 0xfc, !PT ;  /* 0x0000003814037812 */ /* 0x000fc600078efcff */
[----:B------:R2:W-:Y:S01]  /*0840*/  STL [R1+0x1c], R2 ;  /* 0x00001c0201007387 */ /* 0x0005e20000100800 */
[----:B------:R-:W-:Y:S01]  /*0850*/  IABS R12, R3 ;  /* 0x00000003000c7213 */ /* 0x000fe20000000000 */
[----:B0-----:R-:W-:Y:S01]  /*0860*/  IMAD.MOV.U32 R4, RZ, RZ, RZ ;  /* 0x000000ffff047224 */ /* 0x001fe200078e00ff */
[----:B------:R-:W-:Y:S01]  /*0870*/  ISETP.GE.AND P1, PT, R3, RZ, PT ;  /* 0x000000ff0300720c */ /* 0x000fe20003f26270 */
[----:B------:R0:W-:Y:S01]  /*0880*/  STL [R1+0x788], R13 ;  /* 0x0007880d01007387 */ /* 0x0001e20000100800 */
[----:B-1----:R-:W-:Y:S01]  /*0890*/  IMAD.MOV R25, RZ, RZ, -R5 ;  /* 0x000000ffff197224 */ /* 0x002fe200078e0a05 */
[----:B--2---:R-:W-:-:S03]  /*08a0*/  LOP3.LUT R2, R20, 0x34, RZ, 0xfc, !PT ;  /* 0x0000003414027812 */ /* 0x004fc600078efcff */
[----:B------:R-:W-:Y:S01]  /*08b0*/  IMAD R25, R25, R6, RZ ;  /* 0x0000000619197224 */ /* 0x000fe200078e02ff */
[----:B------:R-:W-:Y:S02]  /*08c0*/  IABS R15, R2 ;  /* 0x00000002000f7213 */ /* 0x000fe40000000000 */
[C---:B0-----:R-:W-:Y:S01]  /*08d0*/  LOP3.LUT R13, R20.reuse, 0x24, RZ, 0xfc, !PT ;  /* 0x00000024140d7812 */ /* 0x041fe200078efcff */
[----:B------:R-:W-:Y:S01]  /*08e0*/  IMAD.HI.U32 R25, R5, R25, R4 ;  /* 0x0000001905197227 */ /* 0x000fe200078e0004 */
[----:B------:R-:W-:Y:S02]  /*08f0*/  SHF.R.U32.HI R5, RZ, 0x1, R29 ;  /* 0x00000001ff057819 */ /* 0x000fe4000001161d */
[----:B------:R-:W-:Y:S02]  /*0900*/  LOP3.LUT R29, R20, 0x20, RZ, 0xfc, !PT ;  /* 0x00000020141d7812 */ /* 0x000fe400078efcff */
[----:B------:R-:W-:Y:S01]  /*0910*/  LOP3.LUT R5, R5, 0xe0, RZ, 0xc0, !PT ;  /* 0x000000e005057812 */ /* 0x000fe200078ec0ff */
[----:B------:R-:W-:Y:S01]  /*0920*/  IMAD.HI.U32 R4, R25, R8, RZ ;  /* 0x0000000819047227 */ /* 0x000fe200078e00ff */
[----:B------:R-:W-:-:S02]  /*0930*/  ISETP.GE.AND P0, PT, R2, RZ, PT ;  /* 0x000000ff0200720c */ /* 0x000fc40003f06270 */
[----:B------:R-:W-:Y:S01]  /*0940*/  LOP3.LUT R21, R5, 0x10, R10, 0xf8, !PT ;  /* 0x0000001005157812 */ /* 0x000fe200078ef80a */
[----:B------:R-:W-:Y:S01]  /*0950*/  IMAD.MOV R9, RZ, RZ, -R4 ;  /* 0x000000ffff097224 */ /* 0x000fe200078e0a04 */
[----:B------:R-:W-:Y:S01]  /*0960*/  IABS R10, R0 ;  /* 0x00000000000a7213 */ /* 0x000fe20000000000 */
[----:B------:R0:W1:Y:S01]  /*0970*/  MUFU.RCP R4, R7 ;  /* 0x0000000700047308 */ /* 0x0000620000001000 */
[----:B------:R-:W-:Y:S01]  /*0980*/  LOP3.LUT R0, R20, 0x2c, RZ, 0xfc, !PT ;  /* 0x0000002c14007812 */ /* 0x000fe200078efcff */
[C---:B------:R-:W-:Y:S02]  /*0990*/  IMAD R8, R6.reuse, R9, R8 ;  /* 0x0000000906087224 */ /* 0x040fe400078e0208 */
[C---:B------:R-:W-:Y:S01]  /*09a0*/  IMAD.HI.U32 R9, R25.reuse, R15, RZ ;  /* 0x0000000f19097227 */ /* 0x040fe200078e00ff */
[----:B------:R-:W-:Y:S02]  /*09b0*/  IABS R11, R0 ;  /* 0x00000000000b7213 */ /* 0x000fe40000000000 */
[----:B------:R-:W-:Y:S01]  /*09c0*/  ISETP.GT.U32.AND P3, PT, R6, R8, PT ;  /* 0x000000080600720c */ /* 0x000fe20003f64070 */
[----:B------:R-:W-:Y:S01]  /*09d0*/  IMAD.MOV R9, RZ, RZ, -R9 ;  /* 0x000000ffff097224 */ /* 0x000fe200078e0a09 */
[----:B0-----:R-:W-:Y:S01]  /*09e0*/  LOP3.LUT R7, R20, 0x28, RZ, 0xfc, !PT ;  /* 0x0000002814077812 */ /* 0x001fe200078efcff */
[----:B------:R-:W-:-:S03]  /*09f0*/  IMAD.HI.U32 R5, R25, R12, RZ ;  /* 0x0000000c19057227 */ /* 0x000fc600078e00ff */
[----:B------:R-:W-:Y:S01]  /*0a00*/  IABS R17, R7 ;  /* 0x0000000700117213 */ /* 0x000fe20000000000 */
[----:B------:R-:W-:Y:S01]  /*0a10*/  IMAD R15, R6, R9, R15 ;  /* 0x00000009060f7224 */ /* 0x000fe200078e020f */
[----:B------:R-:W-:Y:S01]  /*0a20*/  IABS R9, R18 ;  /* 0x0000001200097213 */ /* 0x000fe20000000000 */
[----:B------:R-:W-:Y:S01]  /*0a30*/  IMAD.MOV R5, RZ, RZ, -R5 ;  /* 0x000000ffff057224 */ /* 0x000fe200078e0a05 */
[----:B-1----:R-:W-:Y:S01]  /*0a40*/  IADD3 R4, R4, 0xffffffe, RZ ;  /* 0x0ffffffe04047810 */ /* 0x002fe20007ffe0ff */
[----:B------:R0:W-:Y:S01]  /*0a50*/  STL [R1+0x4], R7 ;  /* 0x0000040701007387 */ /* 0x0001e20000100800 */
[C---:B------:R-:W-:Y:S02]  /*0a60*/  IMAD.HI.U32 R2, R25.reuse, R11, RZ ;  /* 0x0000000b19027227 */ /* 0x040fe400078e00ff */
[----:B------:R1:W2:Y:S01]  /*0a70*/  F2I.FTZ.U32.TRUNC.NTZ R27, R4 ;  /* 0x00000004001b7305 */ /* 0x0002a2000021f000 */
[----:B------:R-:W-:Y:S01]  /*0a80*/  STL [R1+0x18], R22 ;  /* 0x0000181601007387 */ /* 0x000fe20000100800 */
[----:B------:R-:W-:Y:S01]  /*0a90*/  @!P3 IMAD.IADD R8, R8, 0x1, -R6 ;  /* 0x000000010808b824 */ /* 0x000fe200078e0a06 */
[----:B------:R-:W-:Y:S01]  /*0aa0*/  ISETP.GE.AND P3, PT, R0, RZ, PT ;  /* 0x000000ff0000720c */ /* 0x000fe20003f66270 */
[----:B------:R-:W-:Y:S01]  /*0ab0*/  IMAD.HI.U32 R0, R25, R10, RZ ;  /* 0x0000000a19007227 */ /* 0x000fe200078e00ff */
[----:B0-----:R-:W-:-:S03]  /*0ac0*/  IABS R7, R13 ;  /* 0x0000000d00077213 */ /* 0x001fc60000000000 */
[----:B------:R-:W-:Y:S01]  /*0ad0*/  IMAD.MOV R3, RZ, RZ, -R0 ;  /* 0x000000ffff037224 */ /* 0x000fe200078e0a00 */
[----:B------:R-:W-:Y:S01]  /*0ae0*/  ISETP.GT.U32.AND P4, PT, R6, R8, PT ;  /* 0x000000080600720c */ /* 0x000fe20003f84070 */
[----:B-1----:R-:W-:-:S04]  /*0af0*/  IMAD.HI.U32 R4, R25, R17, RZ ;  /* 0x0000001119047227 */ /* 0x002fc800078e00ff */
[C---:B------:R-:W-:Y:S02]  /*0b00*/  IMAD R10, R6.reuse, R3, R10 ;  /* 0x00000003060a7224 */ /* 0x040fe400078e020a */
[--C-:B--2---:R-:W-:Y:S02]  /*0b10*/  IMAD.MOV R0, RZ, RZ, -R27.reuse ;  /* 0x000000ffff007224 */ /* 0x104fe400078e0a1b */
[----:B------:R-:W-:Y:S01]  /*0b20*/  IMAD R12, R6, R5, R12 ;  /* 0x00000005060c7224 */ /* 0x000fe200078e020c */
[----:B------:R-:W-:Y:S01]  /*0b30*/  LOP3.LUT R5, R20, 0x10, RZ, 0xfc, !PT ;  /* 0x0000001014057812 */ /* 0x000fe200078efcff */
[----:B------:R-:W-:Y:S02]  /*0b40*/  IMAD.MOV.U32 R3, RZ, RZ, R0 ;  /* 0x000000ffff037224 */ /* 0x000fe400078e0000 */
[----:B------:R-:W-:Y:S01]  /*0b50*/  IMAD.MOV R4, RZ, RZ, -R4 ;  /* 0x000000ffff047224 */ /* 0x000fe200078e0a04 */
[----:B------:R-:W-:Y:S01]  /*0b60*/  ISETP.GT.U32.AND P6, PT, R6, R12, PT ;  /* 0x0000000c0600720c */ /* 0x000fe20003fc4070 */
[----:B------:R-:W-:Y:S01]  /*0b70*/  IMAD R3, R3, R14, RZ ;  /* 0x0000000e03037224 */ /* 0x000fe200078e02ff */
[----:B------:R-:W-:Y:S01]  /*0b80*/  IABS R14, R29 ;  /* 0x0000001d000e7213 */ /* 0x000fe20000000000 */
[----:B------:R-:W-:Y:S01]  /*0b90*/  IMAD.HI.U32 R0, R25, R7, RZ ;  /* 0x0000000719007227 */ /* 0x000fe200078e00ff */
[----:B------:R0:W-:Y:S03]  /*0ba0*/  STL [R1+0x14], R5 ;  /* 0x0000140501007387 */ /* 0x0001e60000100800 */
[----:B------:R-:W-:-:S04]  /*0bb0*/  IMAD.HI.U32 R26, R27, R3, R26 ;  /* 0x000000031b1a7227 */ /* 0x000fc800078e001a */
[----:B------:R-:W-:Y:S01]  /*0bc0*/  IMAD.HI.U32 R3, R25, R9, RZ ;  /* 0x0000000919037227 */ /* 0x000fe200078e00ff */
[----:B0-----:R-:W-:-:S03]  /*0bd0*/  IABS R5, R5 ;  /* 0x0000000500057213 */ /* 0x001fc60000000000 */
[----:B------:R-:W-:Y:S02]  /*0be0*/  IMAD.MOV R3, RZ, RZ, -R3 ;  /* 0x000000ffff037224 */ /* 0x000fe400078e0a03 */
[----:B------:R-:W-:Y:S02]  /*0bf0*/  IMAD.MOV R2, RZ, RZ, -R2 ;  /* 0x000000ffff027224 */ /* 0x000fe400078e0a02 */
[----:B------:R-:W-:Y:S01]  /*0c00*/  IMAD R9, R6, R3, R9 ;  /* 0x0000000306097224 */ /* 0x000fe200078e0209 */
[----:B------:R-:W-:Y:S01]  /*0c10*/  LOP3.LUT R3, R20, 0xc, RZ, 0xfc, !PT ;  /* 0x0000000c14037812 */ /* 0x000fe200078efcff */
[C---:B------:R-:W-:Y:S01]  /*0c20*/  IMAD R17, R6.reuse, R4, R17 ;  /* 0x0000000406117224 */ /* 0x040fe200078e0211 */
[----:B------:R-:W-:Y:S01]  /*0c30*/  IABS R4, R22 ;  /* 0x0000001600047213 */ /* 0x000fe20000000000 */
[----:B------:R-:W-:Y:S02]  /*0c40*/  IMAD.MOV R0, RZ, RZ, -R0 ;  /* 0x000000ffff007224 */ /* 0x000fe400078e0a00 */
[----:B------:R-:W-:Y:S01]  /*0c50*/  IMAD.HI.U32 R23, R25, R14, RZ ;  /* 0x0000000e19177227 */ /* 0x000fe200078e00ff */
[----:B------:R0:W-:Y:S03]  /*0c60*/  STL [R1+0x10], R3 ;  /* 0x0000100301007387 */ /* 0x0001e60000100800 */
[----:B------:R-:W-:-:S02]  /*0c70*/  IMAD R11, R6, R2, R11 ;  /* 0x00000002060b7224 */ /* 0x000fc400078e020b */
[----:B------:R-:W-:Y:S02]  /*0c80*/  IMAD R7, R6, R0, R7 ;  /* 0x0000000006077224 */ /* 0x000fe400078e0207 */
[----:B------:R-:W-:Y:S02]  /*0c90*/  IMAD.MOV R23, RZ, RZ, -R23 ;  /* 0x000000ffff177224 */ /* 0x000fe400078e0a17 */
[----:B------:R-:W-:Y:S01]  /*0ca0*/  IMAD.HI.U32 R2, R25, R5, RZ ;  /* 0x0000000519027227 */ /* 0x000fe200078e00ff */
[----:B0-----:R-:W-:-:S03]  /*0cb0*/  IABS R3, R3 ;  /* 0x0000000300037213 */ /* 0x001fc60000000000 */
[----:B------:R-:W-:-:S04]  /*0cc0*/  IMAD.HI.U32 R0, R25, R4, RZ ;  /* 0x0000000419007227 */ /* 0x000fc800078e00ff */
[----:B------:R-:W-:Y:S01]  /*0cd0*/  IMAD R14, R6, R23, R14 ;  /* 0x00000017060e7224 */ /* 0x000fe200078e020e */
[----:B------:R-:W-:Y:S01]  /*0ce0*/  IABS R23, R28 ;  /* 0x0000001c00177213 */ /* 0x000fe20000000000 */
[----:B------:R-:W-:Y:S02]  /*0cf0*/  IMAD.MOV R2, RZ, RZ, -R2 ;  /* 0x000000ffff027224 */ /* 0x000fe400078e0a02 */
[----:B------:R-:W-:Y:S02]  /*0d00*/  IMAD.MOV R0, RZ, RZ, -R0 ;  /* 0x000000ffff007224 */ /* 0x000fe400078e0a00 */
[----:B------:R-:W-:-:S04]  /*0d10*/  IMAD.HI.U32 R28, R25, R3, RZ ;  /* 0x00000003191c7227 */ /* 0x000fc800078e00ff */
[----:B------:R-:W-:Y:S01]  /*0d20*/  IMAD R5, R6, R2, R5 ;  /* 0x0000000206057224 */ /* 0x000fe200078e0205 */
[----:B------:R-:W-:Y:S01]  /*0d30*/  LOP3.LUT R2, R20, 0x8, RZ, 0xfc, !PT ;  /* 0x0000000814027812 */ /* 0x000fe200078efcff */
[----:B------:R-:W-:Y:S01]  /*0d40*/  IMAD R4, R6, R0, R4 ;  /* 0x0000000006047224 */ /* 0x000fe200078e0204 */
[----:B------:R-:W-:Y:S01]  /*0d50*/  LOP3.LUT R0, R20, 0x4, RZ, 0xfc, !PT ;  /* 0x0000000414007812 */ /* 0x000fe200078efcff */
[----:B------:R-:W-:Y:S02]  /*0d60*/  IMAD.MOV R28, RZ, RZ, -R28 ;  /* 0x000000ffff1c7224 */ /* 0x000fe400078e0a1c */
[----:B------:R0:W-:Y:S01]  /*0d70*/  STL [R1+0xc], R2 ;  /* 0x00000c0201007387 */ /* 0x0001e20000100800 */
[--C-:B------:R-:W-:Y:S01]  /*0d80*/  @!P4 IMAD.IADD R8, R8, 0x1, -R6.reuse ;  /* 0x000000010808c824 */ /* 0x100fe200078e0a06 */
[C---:B------:R-:W-:Y:S01]  /*0d90*/  ISETP.GT.U32.AND P4, PT, R6.reuse, R15, PT ;  /* 0x0000000f0600720c */ /* 0x040fe20003f84070 */
[----:B------:R-:W-:Y:S01]  /*0da0*/  IMAD R3, R6, R28, R3 ;  /* 0x0000001c06037224 */ /* 0x000fe200078e0203 */
[----:B------:R1:W-:Y:S01]  /*0db0*/  STL [R1+0x8], R0 ;  /* 0x0000080001007387 */ /* 0x0003e20000100800 */
[----:B------:R-:W-:-:S02]  /*0dc0*/  @!P6 IMAD.IADD R12, R12, 0x1, -R6 ;  /* 0x000000010c0ce824 */ /* 0x000fc400078e0a06 */
[----:B------:R-:W-:Y:S01]  /*0dd0*/  IMAD.HI.U32 R22, R25, R16, RZ ;  /* 0x0000001019167227 */ /* 0x000fe200078e00ff */
[----:B------:R-:W2:Y:S02]  /*0de0*/  LDL.LU R28, [R1+0x4] ;  /* 0x00000400011c7983 */ /* 0x000ea40000300800 */
[----:B------:R-:W-:Y:S01]  /*0df0*/  ISETP.GT.U32.AND P6, PT, R6, R12, PT ;  /* 0x0000000c0600720c */ /* 0x000fe20003fc4070 */
[----:B------:R-:W-:Y:S01]  /*0e00*/  IMAD.MOV R22, RZ, RZ, -R22 ;  /* 0x000000ffff167224 */ /* 0x000fe200078e0a16 */
[----:B0-----:R-:W-:Y:S01]  /*0e10*/  IABS R2, R2 ;  /* 0x0000000200027213 */ /* 0x001fe20000000000 */
[----:B------:R-:W-:Y:S01]  /*0e20*/  IMAD.HI.U32 R26, R26, R23, RZ ;  /* 0x000000171a1a7227 */ /* 0x000fe200078e00ff */
[----:B-1----:R-:W-:-:S03]  /*0e30*/  IABS R0, R0 ;  /* 0x0000000000007213 */ /* 0x002fc60000000000 */
[----:B------:R-:W-:Y:S02]  /*0e40*/  @!P4 IMAD.IADD R15, R15, 0x1, -R6 ;  /* 0x000000010f0fc824 */ /* 0x000fe400078e0a06 */
[C---:B------:R-:W-:Y:S01]  /*0e50*/  IMAD R16, R6.reuse, R22, R16 ;  /* 0x0000001606107224 */ /* 0x040fe200078e0210 */
[----:B------:R-:W-:Y:S01]  /*0e60*/  IABS R22, R20 ;  /* 0x0000001400167213 */ /* 0x000fe20000000000 */
[----:B------:R-:W-:Y:S01]  /*0e70*/  IMAD.HI.U32 R27, R25, R2, RZ ;  /* 0x00000002191b7227 */ /* 0x000fe200078e00ff */
[----:B------:R-:W-:-:S03]  /*0e80*/  ISETP.GT.U32.AND P4, PT, R6, R15, PT ;  /* 0x0000000f0600720c */ /* 0x000fc60003f84070 */
[----:B------:R-:W-:Y:S01]  /*0e90*/  @!P6 IMAD.IADD R12, R12, 0x1, -R6 ;  /* 0x000000010c0ce824 */ /* 0x000fe200078e0a06 */
[----:B------:R-:W-:Y:S01]  /*0ea0*/  ISETP.GT.U32.AND P6, PT, R6, R10, PT ;  /* 0x0000000a0600720c */ /* 0x000fe20003fc4070 */
[----:B------:R-:W-:Y:S02]  /*0eb0*/  IMAD.MOV R27, RZ, RZ, -R27 ;  /* 0x000000ffff1b7224 */ /* 0x000fe400078e0a1b */
[----:B------:R-:W-:-:S04]  /*0ec0*/  IMAD.HI.U32 R24, R25, R0, RZ ;  /* 0x0000000019187227 */ /* 0x000fc800078e00ff */
[----:B------:R-:W-:Y:S02]  /*0ed0*/  IMAD.MOV R26, RZ, RZ, -R26 ;  /* 0x000000ffff1a7224 */ /* 0x000fe400078e0a1a */
[----:B------:R-:W-:Y:S01]  /*0ee0*/  @!P4 IMAD.IADD R15, R15, 0x1, -R6 ;  /* 0x000000010f0fc824 */ /* 0x000fe200078e0a06 */
[----:B------:R-:W-:-:S03]  /*0ef0*/  ISETP.GT.U32.AND P4, PT, R6, R11, PT ;  /* 0x0000000b0600720c */ /* 0x000fc60003f84070 */
[----:B------:R-:W-:Y:S02]  /*0f00*/  @!P6 IMAD.IADD R10, R10, 0x1, -R6 ;  /* 0x000000010a0ae824 */ /* 0x000fe400078e0a06 */
[C---:B------:R-:W-:Y:S02]  /*0f10*/  IMAD R2, R6.reuse, R27, R2 ;  /* 0x0000001b06027224 */ /* 0x040fe400078e0202 */
[----:B------:R-:W-:Y:S01]  /*0f20*/  IMAD.HI.U32 R25, R25, R22, RZ ;  /* 0x0000001619197227 */ /* 0x000fe200078e00ff */
[----:B------:R-:W-:-:S03]  /*0f30*/  ISETP.GT.U32.AND P6, PT, R6, R10, PT ;  /* 0x0000000a0600720c */ /* 0x000fc60003fc4070 */
[----:B------:R-:W-:Y:S02]  /*0f40*/  IMAD.MOV R24, RZ, RZ, -R24 ;  /* 0x000000ffff187224 */ /* 0x000fe400078e0a18 */
[----:B------:R-:W-:Y:S01]  /*0f50*/  @!P4 IMAD.IADD R11, R11, 0x1, -R6 ;  /* 0x000000010b0bc824 */ /* 0x000fe200078e0a06 */
[----:B------:R-:W-:Y:S01]  /*0f60*/  ISETP.GT.U32.AND P4, PT, R6, R7, PT ;  /* 0x000000070600720c */ /* 0x000fe20003f84070 */
[----:B------:R-:W0:Y:S01]  /*0f70*/  S2R R27, SR_TID.X ;  /* 0x00000000001b7919 */ /* 0x000e220000002100 */
[----:B------:R-:W-:-:S05]  /*0f80*/  IMAD.MOV R25, RZ, RZ, -R25 ;  /* 0x000000ffff197224 */ /* 0x000fca00078e0a19 */
[----:B------:R-:W-:Y:S01]  /*0f90*/  @!P6 IMAD.IADD R10, R10, 0x1, -R6 ;  /* 0x000000010a0ae824 */ /* 0x000fe200078e0a06 */
[----:B------:R-:W-:-:S05]  /*0fa0*/  ISETP.GT.U32.AND P6, PT, R6, R17, PT ;  /* 0x000000110600720c */ /* 0x000fca0003fc4070 */
[----:B------:R-:W-:Y:S01]  /*0fb0*/  @!P4 IMAD.IADD R7, R7, 0x1, -R6 ;  /* 0x000000010707c824 */ /* 0x000fe200078e0a06 */
[----:B------:R-:W-:-:S07]  /*0fc0*/  ISETP.GT.U32.AND P4, PT, R6, R16, PT ;  /* 0x000000100600720c */ /* 0x000fce0003f84070 */
        /* <DEDUP_REMOVED lines=11> */
[C---:B------:R-:W-:Y:S01]  /*1080*/  ISETP.GT.U32.AND P4, PT, R6.reuse, R17, PT ;  /* 0x000000110600720c */ /* 0x040fe20003f84070 */
[----:B------:R-:W-:Y:S01]  /*1090*/  IMAD R22, R6, R25, R22 ;  /* 0x0000001906167224 */ /* 0x000fe200078e0216 */
[----:B------:R-:W-:Y:S01]  /*10a0*/  IABS R25, c[0x0][0x178] ;  /* 0x00005e0000197a13 */ /* 0x000fe20000000000 */
[----:B------:R-:W-:-:S04]  /*10b0*/  @!P3 IMAD.MOV R11, RZ, RZ, -R11 ;  /* 0x000000ffff0bb224 */ /* 0x000fc800078e0a0b */
[----:B------:R-:W-:-:S06]  /*10c0*/  @!P6 IMAD.IADD R5, R5, 0x1, -R6 ;  /* 0x000000010505e824 */ /* 0x000fcc00078e0a06 */
[----:B------:R-:W-:Y:S01]  /*10d0*/  @!P4 IMAD.IADD R17, R17, 0x1, -R6 ;  /* 0x000000011111c824 */ /* 0x000fe200078e0a06 */
[C---:B------:R-:W-:Y:S02]  /*10e0*/  ISETP.GT.U32.AND P4, PT, R6.reuse, R3, PT ;  /* 0x000000030600720c */ /* 0x040fe40003f84070 */
[C---:B------:R-:W-:Y:S02]  /*10f0*/  ISETP.GT.U32.AND P6, PT, R6.reuse, R9, PT ;  /* 0x000000090600720c */ /* 0x040fe40003fc4070 */
[----:B0-----:R-:W-:Y:S02]  /*1100*/  LOP3.LUT R27, R27, 0x7, RZ, 0xc0, !PT ;  /* 0x000000071b1b7812 */ /* 0x001fe400078ec0ff */
[C---:B------:R-:W-:Y:S01]  /*1110*/  ISETP.GT.U32.AND P3, PT, R6.reuse, R5, PT ;  /* 0x000000050600720c */ /* 0x040fe20003f64070 */
[----:B------:R-:W-:Y:S02]  /*1120*/  IMAD R24, R6, R24, R0 ;  /* 0x0000001806187224 */ /* 0x000fe400078e0200 */
[----:B------:R-:W-:-:S02]  /*1130*/  IMAD R0, R25, R26, R23 ;  /* 0x0000001a19007224 */ /* 0x000fc400078e0217 */
[----:B------:R-:W-:Y:S02]  /*1140*/  IMAD R23, R27, 0x410, RZ ;  /* 0x000004101b177824 */ /* 0x000fe400078e02ff */
[--C-:B------:R-:W-:Y:S01]  /*1150*/  @!P4 IMAD.IADD R3, R3, 0x1, -R6.reuse ;  /* 0x000000010303c824 */ /* 0x100fe200078e0a06 */
[----:B------:R-:W-:Y:S02]  /*1160*/  ISETP.GE.AND P4, PT, R13, RZ, PT ;  /* 0x000000ff0d00720c */ /* 0x000fe40003f86270 */
[----:B------:R-:W3:Y:S01]  /*1170*/  LDL.LU R13, [R1+0x788] ;  /* 0x00078800010d7983 */ /* 0x000ee20000300800 */
[----:B------:R-:W-:Y:S01]  /*1180*/  LOP3.LUT R21, R23, R21, RZ, 0x3c, !PT ;  /* 0x0000001517157212 */ /* 0x000fe200078e3cff */
[--C-:B------:R-:W-:Y:S02]  /*1190*/  @!P6 IMAD.IADD R9, R9, 0x1, -R6.reuse ;  /* 0x000000010909e824 */ /* 0x100fe400078e0a06 */
[----:B------:R-:W4:Y:S01]  /*11a0*/  LDL.LU R23, [R1+0x14] ;  /* 0x0000140001177983 */ /* 0x000f220000300800 */
[----:B------:R-:W-:Y:S01]  /*11b0*/  ISETP.GE.AND P6, PT, R20, RZ, PT ;  /* 0x000000ff1400720c */ /* 0x000fe20003fc6270 */
[----:B------:R-:W-:-:S02]  /*11c0*/  @!P3 IMAD.IADD R5, R5, 0x1, -R6 ;  /* 0x000000010505b824 */ /* 0x000fc400078e0a06 */
[----:B------:R-:W4:Y:S01]  /*11d0*/  LDL.LU R20, [R1+0x10] ;  /* 0x0000100001147983 */ /* 0x000f220000300800 */
[----:B--2---:R-:W-:-:S03]  /*11e0*/  ISETP.GE.AND P3, PT, R28, RZ, PT ;  /* 0x000000ff1c00720c */ /* 0x004fc60003f66270 */
[----:B------:R-:W2:Y:S01]  /*11f0*/  LDL.LU R28, [R1+0xc] ;  /* 0x00000c00011c7983 */ /* 0x000ea20000300800 */
[----:B------:R-:W-:Y:S01]  /*1200*/  @!P2 IMAD.MOV R8, RZ, RZ, -R8 ;  /* 0x000000ffff08a224 */ /* 0x000fe200078e0a08 */
[C---:B------:R-:W-:Y:S02]  /*1210*/  ISETP.GT.U32.AND P2, PT, R6.reuse, R7, PT ;  /* 0x000000070600720c */ /* 0x040fe40003f44070 */
[----:B------:R-:W2:Y:S11]  /*1220*/  LDL.LU R26, [R1+0x8] ;  /* 0x00000800011a7983 */ /* 0x000eb60000300800 */
[----:B------:R-:W-:Y:S01]  /*1230*/  @!P2 IMAD.IADD R7, R7, 0x1, -R6 ;  /* 0x000000010707a824 */ /* 0x000fe200078e0a06 */
[----:B------:R-:W-:-:S13]  /*1240*/  ISETP.GT.U32.AND P2, PT, R6, R22, PT ;  /* 0x000000160600720c */ /* 0x000fda0003f44070 */
[----:B------:R-:W-:Y:S01]  /*1250*/  @!P2 IMAD.IADD R22, R22, 0x1, -R6 ;  /* 0x000000011616a824 */ /* 0x000fe200078e0a06 */
[----:B------:R-:W-:Y:S02]  /*1260*/  ISETP.GE.AND P2, PT, R29, RZ, PT ;  /* 0x000000ff1d00720c */ /* 0x000fe40003f46270 */
[----:B------:R-:W2:Y:S01]  /*1270*/  LDL.LU R29, [R1+0x18] ;  /* 0x00001800011d7983 */ /* 0x000ea20000300800 */
[----:B------:R-:W-:Y:S01]  /*1280*/  @!P0 IMAD.MOV R15, RZ, RZ, -R15 ;  /* 0x000000ffff0f8224 */ /* 0x000fe200078e0a0f */
[C---:B------:R-:W-:Y:S01]  /*1290*/  ISETP.GT.U32.AND P0, PT, R6.reuse, R16, PT ;  /* 0x000000100600720c */ /* 0x040fe20003f04070 */
[----:B------:R-:W-:Y:S01]  /*12a0*/  @!P1 IMAD.MOV R12, RZ, RZ, -R12 ;  /* 0x000000ffff0c9224 */ /* 0x000fe200078e0a0c */
[C---:B------:R-:W-:Y:S01]  /*12b0*/  ISETP.GT.U32.AND P1, PT, R6.reuse, R14, PT ;  /* 0x0000000e0600720c */ /* 0x040fe20003f24070 */
[----:B------:R-:W-:Y:S01]  /*12c0*/  @!P5 IMAD.MOV R10, RZ, RZ, -R10 ;  /* 0x000000ffff0ad224 */ /* 0x000fe200078e0a0a */
[----:B------:R-:W-:Y:S01]  /*12d0*/  ISETP.GT.U32.AND P5, PT, R6, R4, PT ;  /* 0x000000040600720c */ /* 0x000fe20003fa4070 */
[----:B------:R-:W0:Y:S08]  /*12e0*/  S2R R27, SR_TID.X ;  /* 0x00000000001b7919 */ /* 0x000e300000002100 */
[--C-:B------:R-:W-:Y:S01]  /*12f0*/  @!P0 IMAD.IADD R16, R16, 0x1, -R6.reuse ;  /* 0x0000000110108824 */ /* 0x100fe200078e0a06 */
[----:B------:R-:W-:Y:S01]  /*1300*/  ISETP.GT.U32.AND P0, PT, R6, R24, PT ;  /* 0x000000180600720c */ /* 0x000fe20003f04070 */
[--C-:B------:R-:W-:Y:S01]  /*1310*/  @!P1 IMAD.IADD R14, R14, 0x1, -R6.reuse ;  /* 0x000000010e0e9824 */ /* 0x100fe200078e0a06 */
[----:B------:R-:W-:Y:S01]  /*1320*/  ISETP.GT.U32.AND P1, PT, R6, R2, PT ;  /* 0x000000020600720c */ /* 0x000fe20003f24070 */
[----:B------:R-:W-:Y:S01]  /*1330*/  @!P5 IMAD.IADD R4, R4, 0x1, -R6 ;  /* 0x000000010404d824 */ /* 0x000fe200078e0a06 */
[----:B------:R-:W-:-:S09]  /*1340*/  ISETP.GT.U32.AND P5, PT, R25, R0, PT ;  /* 0x000000001900720c */ /* 0x000fd20003fa4070 */
[--C-:B------:R-:W-:Y:S01]  /*1350*/  @!P0 IMAD.IADD R24, R24, 0x1, -R6.reuse ;  /* 0x0000000118188824 */ /* 0x100fe200078e0a06 */
[----:B------:R-:W-:Y:S01]  /*1360*/  ISETP.GE.AND P0, PT, R18, RZ, PT ;  /* 0x000000ff1200720c */ /* 0x000fe20003f06270 */
[----:B------:R-:W-:Y:S01]  /*1370*/  @!P1 IMAD.IADD R2, R2, 0x1, -R6 ;  /* 0x0000000102029824 */ /* 0x000fe200078e0a06 */
[----:B------:R-:W-:Y:S01]  /*1380*/  ISETP.GE.AND P1, PT, R19, RZ, PT ;  /* 0x000000ff1300720c */ /* 0x000fe20003f26270 */
[----:B------:R-:W-:Y:S02]  /*1390*/  @!P5 IMAD.IADD R0, R0, 0x1, -R25 ;  /* 0x000000010000d824 */ /* 0x000fe400078e0a19 */
[----:B------:R-:W-:Y:S01]  /*13a0*/  @!P3 IMAD.MOV R17, RZ, RZ, -R17 ;  /* 0x000000ffff11b224 */ /* 0x000fe200078e0a11 */
[C---:B------:R-:W-:Y:S01]  /*13b0*/  ISETP.GT.U32.AND P3, PT, R6.reuse, R3, PT ;  /* 0x000000030600720c */ /* 0x040fe20003f64070 */
[----:B------:R-:W-:Y:S01]  /*13c0*/  @!P2 IMAD.MOV R14, RZ, RZ, -R14 ;  /* 0x000000ffff0ea224 */ /* 0x000fe200078e0a0e */
[----:B------:R-:W-:Y:S01]  /*13d0*/  ISETP.GT.U32.AND P2, PT, R6, R2, PT ;  /* 0x000000020600720c */ /* 0x000fe20003f44070 */
[----:B0-----:R-:W-:-:S04]  /*13e0*/  IMAD.SHL.U32 R18, R27, 0x40, RZ ;  /* 0x000000401b127824 */ /* 0x001fc800078e00ff */
[----:B------:R-:W-:Y:S01]  /*13f0*/  @!P0 IMAD.MOV R9, RZ, RZ, -R9 ;  /* 0x000000ffff098224 */ /* 0x000fe200078e0a09 */
[----:B------:R-:W-:Y:S01]  /*1400*/  ISETP.GT.U32.AND P0, PT, R25, R0, PT ;  /* 0x000000001900720c */ /* 0x000fe20003f04070 */
[----:B------:R-:W-:Y:S01]  /*1410*/  @!P4 IMAD.MOV R7, RZ, RZ, -R7 ;  /* 0x000000ffff07c224 */ /* 0x000fe200078e0a07 */
[C---:B------:R-:W-:Y:S01]  /*1420*/  ISETP.GT.U32.AND P4, PT, R6.reuse, R22, PT ;  /* 0x000000160600720c */ /* 0x040fe20003f84070 */
[----:B------:R-:W-:Y:S01]  /*1430*/  @!P1 IMAD.MOV R16, RZ, RZ, -R16 ;  /* 0x000000ffff109224 */ /* 0x000fe200078e0a10 */
[----:B------:R-:W-:Y:S01]  /*1440*/  ISETP.GT.U32.AND P1, PT, R6, R24, PT ;  /* 0x000000180600720c */ /* 0x000fe20003f24070 */
[--C-:B------:R-:W-:Y:S02]  /*1450*/  @!P3 IMAD.IADD R3, R3, 0x1, -R6.reuse ;  /* 0x000000010303b824 */ /* 0x100fe400078e0a06 */
[----:B------:R-:W-:-:S06]  /*1460*/  @!P2 IMAD.IADD R2, R2, 0x1, -R6 ;  /* 0x000000010202a824 */ /* 0x000fcc00078e0a06 */
[----:B------:R-:W-:Y:S01]  /*1470*/  @!P0 IMAD.IADD R0, R0, 0x1, -R25 ;  /* 0x0000000100008824 */ /* 0x000fe200078e0a19 */
[----:B------:R-:W-:Y:S01]  /*1480*/  ISETP.NE.AND P0, PT, RZ, c[0x0][0x17c], PT ;  /* 0x00005f00ff007a0c */ /* 0x000fe20003f05270 */
[--C-:B------:R-:W-:Y:S02]  /*1490*/  @!P4 IMAD.IADD R22, R22, 0x1, -R6.reuse ;  /* 0x000000011616c824 */ /* 0x100fe400078e0a06 */
[----:B------:R-:W-:Y:S02]  /*14a0*/  @!P1 IMAD.IADD R24, R24, 0x1, -R6 ;  /* 0x0000000118189824 */ /* 0x000fe400078e0a06 */
[----:B------:R-:W-:Y:S01]  /*14b0*/  IMAD.MOV.U32 R6, RZ, RZ, R4 ;  /* 0x000000ffff067224 */ /* 0x000fe200078e0004 */
[----:B---3--:R-:W-:Y:S02]  /*14c0*/  LOP3.LUT R13, R13, 0x800, R18, 0xf8, !PT ;  /* 0x000008000d0d7812 */ /* 0x008fe400078ef812 */
[----:B------:R-:W-:Y:S02]  /*14d0*/  LOP3.LUT R18, R27, 0x7f, RZ, 0xc0, !PT ;  /* 0x0000007f1b127812 */ /* 0x000fe400078ec0ff */
[----:B----4-:R-:W-:-:S03]  /*14e0*/  ISETP.GE.AND P3, PT, R23, RZ, PT ;  /* 0x000000ff1700720c */ /* 0x010fc60003f66270 */
[----:B------:R-:W-:Y:S01]  /*14f0*/  IMAD R19, R18, c[0x0][0x18c], RZ ;  /* 0x0000630012137a24 */ /* 0x000fe200078e02ff */
[----:B------:R-:W-:Y:S01]  /*1500*/  LOP3.LUT R18, RZ, c[0x0][0x17c], RZ, 0x33, !PT ;  /* 0x00005f00ff127a12 */ /* 0x000fe200078e33ff */
[----:B------:R0:W-:Y:S03]  /*1510*/  STL [R1+0x200], R13 ;  /* 0x0002000d01007387 */ /* 0x0001e60000100800 */
[----:B------:R-:W-:Y:S01]  /*1520*/  SEL R8, R18, R8, !P0 ;  /* 0x0000000812087207 */ /* 0x000fe20004000000 */
[----:B0-----:R-:W-:-:S04]  /*1530*/  IMAD.SHL.U32 R13, R27, 0x200, RZ ;  /* 0x000002001b0d7824 */ /* 0x001fc800078e00ff */
[----:B------:R-:W-:Y:S01]  /*1540*/  @!P3 IMAD.MOV R5, RZ, RZ, -R5 ;  /* 0x000000ffff05b224 */ /* 0x000fe200078e0a05 */
[----:B------:R-:W-:Y:S01]  /*1550*/  LEA R4, P3, R19, c[0x0][0x168], 0x1 ;  /* 0x00005a0013047a11 */ /* 0x000fe200078608ff */
[----:B------:R-:W-:Y:S01]  /*1560*/  IMAD R8, R8, c[0x0][0x190], RZ ;  /* 0x0000640008087a24 */ /* 0x000fe200078e02ff */
[----:B------:R-:W-:Y:S02]  /*1570*/  ISETP.GE.AND P4, PT, R20, RZ, PT ;  /* 0x000000ff1400720c */ /* 0x000fe40003f86270 */
[----:B--2---:R-:W-:Y:S02]  /*1580*/  ISETP.GE.AND P2, PT, R28, RZ, PT ;  /* 0x000000ff1c00720c */ /* 0x004fe40003f46270 */
[----:B------:R-:W-:-:S05]  /*1590*/  LOP3.LUT R28, R13, 0x2000, RZ, 0xc0, !PT ;  /* 0x000020000d1c7812 */ /* 0x000fca00078ec0ff */
[----:B------:R-:W-:-:S06]  /*15a0*/  IMAD.IADD R28, R28, 0x1, R21 ;  /* 0x000000011c1c7824 */ /* 0x000fcc00078e0215 */
[----:B------:R-:W-:Y:S01]  /*15b0*/  @!P2 IMAD.MOV R2, RZ, RZ, -R2 ;  /* 0x000000ffff02a224 */ /* 0x000fe200078e0a02 */
[----:B------:R-:W-:Y:S01]  /*15c0*/  LEA R20, P2, R8, R4, 0x1 ;  /* 0x0000000408147211 */ /* 0x000fe200078408ff */
[----:B------:R-:W-:Y:S04]  /*15d0*/  STL [R1+0x784], R28 ;  /* 0x0007841c01007387 */ /* 0x000fe80000100800 */
[----:B------:R0:W-:Y:S04]  /*15e0*/  STL [R1+0x73c], R20 ;  /* 0x00073c1401007387 */ /* 0x0001e80000100800 */
[----:B------:R-:W2:Y:S01]  /*15f0*/  LDL R25, [R1+0x780] ;  /* 0x0007800001197983 */ /* 0x000ea20000100800 */
[----:B------:R-:W-:-:S02]  /*1600*/  ISETP.GE.AND P1, PT, R26, RZ, PT ;  /* 0x000000ff1a00720c */ /* 0x000fc40003f26270 */
[----:B------:R-:W-:Y:S02]  /*1610*/  ISETP.GE.AND P5, PT, R29, RZ, PT ;  /* 0x000000ff1d00720c */ /* 0x000fe40003fa6270 */
[C---:B------:R-:W-:Y:S02]  /*1620*/  SEL R12, R18.reuse, R12, !P0 ;  /* 0x0000000c120c7207 */ /* 0x040fe40004000000 */
[C---:B------:R-:W-:Y:S01]  /*1630*/  SEL R15, R18.reuse, R15, !P0 ;  /* 0x0000000f120f7207 */ /* 0x040fe20004000000 */
[----:B------:R-:W-:Y:S01]  /*1640*/  @!P4 IMAD.MOV R3, RZ, RZ, -R3 ;  /* 0x000000ffff03c224 */ /* 0x000fe200078e0a03 */
[C---:B------:R-:W-:Y:S01]  /*1650*/  SEL R10, R18.reuse, R10, !P0 ;  /* 0x0000000a120a7207 */ /* 0x040fe20004000000 */
[----:B------:R-:W-:Y:S01]  /*1660*/  @!P6 IMAD.MOV R22, RZ, RZ, -R22 ;  /* 0x000000ffff16e224 */ /* 0x000fe200078e0a16 */
[----:B------:R-:W-:-:S03]  /*1670*/  SEL R11, R18, R11, !P0 ;  /* 0x0000000b120b7207 */ /* 0x000fc60004000000 */
[----:B------:R-:W-:Y:S02]  /*1680*/  @!P1 IMAD.MOV R24, RZ, RZ, -R24 ;  /* 0x000000ffff189224 */ /* 0x000fe400078e0a18 */
[----:B------:R-:W-:Y:S02]  /*1690*/  IMAD R12, R12, c[0x0][0x190], RZ ;  /* 0x000064000c0c7a24 */ /* 0x000fe400078e02ff */
[----:B------:R-:W-:Y:S01]  /*16a0*/  @!P5 IMAD.MOV R6, RZ, RZ, -R6 ;  /* 0x000000ffff06d224 */ /* 0x000fe200078e0a06 */
[C---:B------:R-:W-:Y:S01]  /*16b0*/  SEL R17, R18.reuse, R17, !P0 ;  /* 0x0000001112117207 */ /* 0x040fe20004000000 */
[----:B------:R-:W-:Y:S01]  /*16c0*/  IMAD R15, R15, c[0x0][0x190], RZ ;  /* 0x000064000f0f7a24 */ /* 0x000fe200078e02ff */
[----:B------:R-:W-:Y:S01]  /*16d0*/  SEL R13, R18, R2, !P0 ;  /* 0x00000002120d7207 */ /* 0x000fe20004000000 */
[----:B------:R-:W-:Y:S01]  /*16e0*/  IMAD R10, R10, c[0x0][0x190], RZ ;  /* 0x000064000a0a7a24 */ /* 0x000fe200078e02ff */
[----:B------:R-:W-:Y:S01]  /*16f0*/  LEA.HI.X.SX32 R2, R19, c[0x0][0x16c], 0x1, P3 ;  /* 0x00005b0013027a11 */ /* 0x000fe200018f0eff */
[----:B------:R-:W-:Y:S01]  /*1700*/  IMAD R11, R11, c[0x0][0x190], RZ ;  /* 0x000064000b0b7a24 */ /* 0x000fe200078e02ff */
[----:B------:R-:W-:-:S02]  /*1710*/  SEL R7, R18, R7, !P0 ;  /* 0x0000000712077207 */ /* 0x000fc40004000000 */
[C---:B------:R-:W-:Y:S02]  /*1720*/  SEL R14, R18.reuse, R14, !P0 ;  /* 0x0000000e120e7207 */ /* 0x040fe40004000000 */
[C---:B------:R-:W-:Y:S02]  /*1730*/  SEL R16, R18.reuse, R16, !P0 ;  /* 0x0000001012107207 */ /* 0x040fe40004000000 */
[C---:B------:R-:W-:Y:S02]  /*1740*/  SEL R9, R18.reuse, R9, !P0 ;  /* 0x0000000912097207 */ /* 0x040fe40004000000 */
[C---:B------:R-:W-:Y:S02]  /*1750*/  SEL R6, R18.reuse, R6, !P0 ;  /* 0x0000000612067207 */ /* 0x040fe40004000000 */
[C---:B------:R-:W-:Y:S02]  /*1760*/  SEL R5, R18.reuse, R5, !P0 ;  /* 0x0000000512057207 */ /* 0x040fe40004000000 */
[----:B------:R-:W-:-:S02]  /*1770*/  SEL R3, R18, R3, !P0 ;  /* 0x0000000312037207 */ /* 0x000fc40004000000 */
[C---:B------:R-:W-:Y:S02]  /*1780*/  SEL R24, R18.reuse, R24, !P0 ;  /* 0x0000001812187207 */ /* 0x040fe40004000000 */
[----:B------:R-:W-:Y:S02]  /*1790*/  SEL R22, R18, R22, !P0 ;  /* 0x0000001612167207 */ /* 0x000fe40004000000 */
[-C--:B------:R-:W-:Y:S01]  /*17a0*/  LEA R19, P1, R12, R4.reuse, 0x1 ;  /* 0x000000040c137211 */ /* 0x080fe200078208ff */
[----:B------:R-:W-:Y:S01]  /*17b0*/  IMAD R17, R17, c[0x0][0x190], RZ ;  /* 0x0000640011117a24 */ /* 0x000fe200078e02ff */
[-C--:B------:R-:W-:Y:S01]  /*17c0*/  LEA R18, P0, R15, R4.reuse, 0x1 ;  /* 0x000000040f127211 */ /* 0x080fe200078008ff */
[----:B------:R-:W-:Y:S01]  /*17d0*/  IMAD R7, R7, c[0x0][0x190], RZ ;  /* 0x0000640007077a24 */ /* 0x000fe200078e02ff */
[----:B0-----:R-:W-:Y:S01]  /*17e0*/  LEA R20, P4, R10, R4, 0x1 ;  /* 0x000000040a147211 */ /* 0x001fe200078808ff */
[----:B------:R0:W-:Y:S01]  /*17f0*/  STL [R1+0x740], R19 ;  /* 0x0007401301007387 */ /* 0x0001e20000100800 */
[----:B------:R-:W-:-:S03]  /*1800*/  IMAD R14, R14, c[0x0][0x190], RZ ;  /* 0x000064000e0e7a24 */ /* 0x000fc600078e02ff */
[----:B------:R1:W-:Y:S01]  /*1810*/  STL [R1+0x744], R18 ;  /* 0x0007441201007387 */ /* 0x0003e20000100800 */
[----:B0-----:R-:W-:-:S03]  /*1820*/  LEA R19, P6, R11, R4, 0x1 ;  /* 0x000000040b137211 */ /* 0x001fc600078c08ff */
[----:B------:R0:W-:Y:S01]  /*1830*/  STL [R1+0x748], R20 ;  /* 0x0007481401007387 */ /* 0x0001e20000100800 */
[----:B-1----:R-:W-:-:S03]  /*1840*/  LEA R18, P5, R17, R4, 0x1 ;  /* 0x0000000411127211 */ /* 0x002fc600078a08ff */
[----:B------:R1:W-:Y:S01]  /*1850*/  STL [R1+0x74c], R19 ;  /* 0x00074c1301007387 */ /* 0x0003e20000100800 */
[----:B------:R-:W-:-:S03]  /*1860*/  IMAD R16, R16, c[0x0][0x190], RZ ;  /* 0x0000640010107a24 */ /* 0x000fc600078e02ff */
[----:B------:R3:W-:Y:S01]  /*1870*/  STL [R1+0x750], R18 ;  /* 0x0007501201007387 */ /* 0x0007e20000100800 */
[----:B0-----:R-:W-:Y:S01]  /*1880*/  LEA R20, P3, R7, R4, 0x1 ;  /* 0x0000000407147211 */ /* 0x001fe200078608ff */
[----:B------:R-:W-:Y:S01]  /*1890*/  IMAD R9, R9, c[0x0][0x190], RZ ;  /* 0x0000640009097a24 */ /* 0x000fe200078e02ff */
[-C--:B-1----:R-:W-:Y:S02]  /*18a0*/  LEA.HI.X.SX32 R19, R8, R2.reuse, 0x1, P2 ;  /* 0x0000000208137211 */ /* 0x082fe400010f0eff */
[----:B------:R-:W-:Y:S02]  /*18b0*/  LEA.HI.X.SX32 R8, R12, R2, 0x1, P1 ;  /* 0x000000020c087211 */ /* 0x000fe400008f0eff */
[-C--:B---3--:R-:W-:Y:S01]  /*18c0*/  LEA R18, P2, R14, R4.reuse, 0x1 ;  /* 0x000000040e127211 */ /* 0x088fe200078408ff */
[----:B------:R-:W-:Y:S01]  /*18d0*/  STL [R1+0x754], R20 ;  /* 0x0007541401007387 */ /* 0x000fe20000100800 */
[----:B------:R-:W-:-:S03]  /*18e0*/  LEA R12, P1, R16, R4, 0x1 ;  /* 0x00000004100c7211 */ /* 0x000fc600078208ff */
[----:B------:R-:W-:Y:S01]  /*18f0*/  STL [R1+0x734], R19 ;  /* 0x0007341301007387 */ /* 0x000fe20000100800 */
[----:B------:R-:W-:Y:S01]  /*1900*/  LEA.HI.X.SX32 R15, R15, R2, 0x1, P0 ;  /* 0x000000020f0f7211 */ /* 0x000fe200000f0eff */
[----:B------:R-:W-:Y:S02]  /*1910*/  IMAD R6, R6, c[0x0][0x190], RZ ;  /* 0x0000640006067a24 */ /* 0x000fe400078e02ff */
[----:B------:R-:W-:Y:S04]  /*1920*/  STL [R1+0x738], R18 ;  /* 0x0007381201007387 */ /* 0x000fe80000100800 */
[----:B------:R0:W-:Y:S01]  /*1930*/  STL [R1+0x6d8], R8 ;  /* 0x0006d80801007387 */ /* 0x0001e20000100800 */
[----:B------:R-:W-:-:S03]  /*1940*/  IMAD R5, R5, c[0x0][0x190], RZ ;  /* 0x0000640005057a24 */ /* 0x000fc600078e02ff */
[----:B------:R1:W-:Y:S01]  /*1950*/  STL [R1+0x6f8], R12 ;  /* 0x0006f80c01007387 */ /* 0x0003e20000100800 */
[----:B0-----:R-:W-:-:S03]  /*1960*/  LEA R8, P0, R9, R4, 0x1 ;  /* 0x0000000409087211 */ /* 0x001fc600078008ff */
[----:B------:R-:W-:Y:S01]  /*1970*/  STL [R1+0x6dc], R15 ;  /* 0x0006dc0f01007387 */ /* 0x000fe20000100800 */
[----:B-1----:R-:W-:-:S03]  /*1980*/  LEA.HI.X.SX32 R12, R10, R2, 0x1, P4 ;  /* 0x000000020a0c7211 */ /* 0x002fc600020f0eff */
[----:B------:R0:W-:Y:S01]  /*1990*/  STL [R1+0x700], R8 ;  /* 0x0007000801007387 */ /* 0x0001e20000100800 */
[----:B------:R-:W-:Y:S01]  /*19a0*/  LEA R10, P4, R6, R4, 0x1 ;  /* 0x00000004060a7211 */ /* 0x000fe200078808ff */
[----:B------:R-:W-:Y:S02]  /*19b0*/  IMAD R3, R3, c[0x0][0x190], RZ ;  /* 0x0000640003037a24 */ /* 0x000fe400078e02ff */
[----:B------:R-:W-:Y:S01]  /*19c0*/  STL [R1+0x6e0], R12 ;  /* 0x0006e00c01007387 */ /* 0x000fe20000100800 */
[----:B0-----:R-:W-:-:S03]  /*19d0*/  LEA.HI.X.SX32 R8, R11, R2, 0x1, P6 ;  /* 0x000000020b087211 */ /* 0x001fc600030f0eff */
[----:B------:R0:W-:Y:S01]  /*19e0*/  STL [R1+0x708], R10 ;  /* 0x0007080a01007387 */ /* 0x0001e20000100800 */
[----:B------:R-:W-:Y:S01]  /*19f0*/  LEA R11, P6, R5, R4, 0x1 ;  /* 0x00000004050b7211 */ /* 0x000fe200078c08ff */
[----:B------:R-:W-:Y:S02]  /*1a00*/  IMAD R13, R13, c[0x0][0x190], RZ ;  /* 0x000064000d0d7a24 */ /* 0x000fe400078e02ff */
[----:B------:R1:W-:Y:S01]  /*1a10*/  STL [R1+0x6e4], R8 ;  /* 0x0006e40801007387 */ /* 0x0003e20000100800 */
[-C--:B------:R-:W-:Y:S01]  /*1a20*/  LEA.HI.X.SX32 R7, R7, R2.reuse, 0x1, P3 ;  /* 0x0000000207077211 */ /* 0x080fe200018f0eff */
[----:B------:R-:W-:Y:S01]  /*1a30*/  IMAD R24, R24, c[0x0][0x190], RZ ;  /* 0x0000640018187a24 */ /* 0x000fe200078e02ff */
[----:B0-----:R-:W-:Y:S01]  /*1a40*/  LEA.HI.X.SX32 R10, R17, R2, 0x1, P5 ;  /* 0x00000002110a7211 */ /* 0x001fe200028f0eff */
[----:B------:R-:W-:Y:S01]  /*1a50*/  STL [R1+0x710], R11 ;  /* 0x0007100b01007387 */ /* 0x000fe20000100800 */
[----:B-1----:R-:W-:-:S03]  /*1a60*/  LEA R8, P5, R3, R4, 0x1 ;  /* 0x0000000403087211 */ /* 0x002fc600078a08ff */
[----:B------:R0:W-:Y:S01]  /*1a70*/  STL [R1+0x6e8], R10 ;  /* 0x0006e80a01007387 */ /* 0x0001e20000100800 */
[----:B------:R-:W-:-:S03]  /*1a80*/  IMAD R22, R22, c[0x0][0x190], RZ ;  /* 0x0000640016167a24 */ /* 0x000fc600078e02ff */
[----:B------:R1:W-:Y:S04]  /*1a90*/  STL [R1+0x718], R8 ;  /* 0x0007180801007387 */ /* 0x0003e80000100800 */
[----:B------:R3:W-:Y:S01]  /*1aa0*/  STL [R1+0x6ec], R7 ;  /* 0x0006ec0701007387 */ /* 0x0007e20000100800 */
[----:B0-----:R-:W-:Y:S02]  /*1ab0*/  LEA R10, P3, R13, R4, 0x1 ;  /* 0x000000040d0a7211 */ /* 0x001fe400078608ff */
[----:B-1----:R-:W-:-:S03]  /*1ac0*/  LEA.HI.X.SX32 R8, R14, R2, 0x1, P2 ;  /* 0x000000020e087211 */ /* 0x002fc600010f0eff */
[----:B------:R0:W-:Y:S01]  /*1ad0*/  STL [R1+0x720], R10 ;  /* 0x0007200a01007387 */ /* 0x0001e20000100800 */
[----:B---3--:R-:W-:-:S03]  /*1ae0*/  LEA R7, P2, R24, R4, 0x1 ;  /* 0x0000000418077211 */ /* 0x008fc600078408ff */
[----:B------:R1:W-:Y:S04]  /*1af0*/  STL [R1+0x6f0], R8 ;  /* 0x0006f00801007387 */ /* 0x0003e80000100800 */
[----:B------:R3:W-:Y:S01]  /*1b00*/  STL [R1+0x728], R7 ;  /* 0x0007280701007387 */ /* 0x0007e20000100800 */
[----:B0-----:R-:W-:Y:S02]  /*1b10*/  LEA.HI.X.SX32 R10, R16, R2, 0x1, P1 ;  /* 0x00000002100a7211 */ /* 0x001fe400008f0eff */
[----:B-1----:R-:W-:Y:S02]  /*1b20*/  LEA R8, P1, R22, R4, 0x1 ;  /* 0x0000000416087211 */ /* 0x002fe400078208ff */
[-C--:B------:R-:W-:Y:S02]  /*1b30*/  LEA.HI.X.SX32 R4, R6, R2.reuse, 0x1, P4 ;  /* 0x0000000206047211 */ /* 0x080fe400020f0eff */
[-C--:B---3--:R-:W-:Y:S01]  /*1b40*/  LEA.HI.X.SX32 R7, R9, R2.reuse, 0x1, P0 ;  /* 0x0000000209077211 */ /* 0x088fe200000f0eff */
[----:B------:R-:W-:Y:S01]  /*1b50*/  STL [R1+0x6f4], R10 ;  /* 0x0006f40a01007387 */ /* 0x000fe20000100800 */
[----:B------:R-:W-:-:S03]  /*1b60*/  LEA.HI.X.SX32 R6, R5, R2, 0x1, P6 ;  /* 0x0000000205067211 */ /* 0x000fc600030f0eff */
[----:B------:R-:W-:Y:S01]  /*1b70*/  STL [R1+0x730], R8 ;  /* 0x0007300801007387 */ /* 0x000fe20000100800 */
[----:B------:R-:W-:-:S03]  /*1b80*/  LEA.HI.X.SX32 R5, R3, R2, 0x1, P5 ;  /* 0x0000000203057211 */ /* 0x000fc600028f0eff */
[----:B------:R-:W-:Y:S01]  /*1b90*/  STL [R1+0x6fc], R7 ;  /* 0x0006fc0701007387 */ /* 0x000fe20000100800 */
[----:B------:R-:W-:-:S03]  /*1ba0*/  LEA.HI.X.SX32 R3, R24, R2, 0x1, P2 ;  /* 0x0000000218037211 */ /* 0x000fc600010f0eff */
[----:B------:R0:W-:Y:S04]  /*1bb0*/  STL [R1+0x704], R4 ;  /* 0x0007040401007387 */ /* 0x0001e80000100800 */
[----:B------:R-:W-:Y:S01]  /*1bc0*/  STL [R1+0x70c], R6 ;  /* 0x00070c0601007387 */ /* 0x000fe20000100800 */
[-C--:B0-----:R-:W-:Y:S02]  /*1bd0*/  LEA.HI.X.SX32 R4, R13, R2.reuse, 0x1, P3 ;  /* 0x000000020d047211 */ /* 0x081fe400018f0eff */
[----:B------:R-:W-:Y:S01]  /*1be0*/  LEA.HI.X.SX32 R2, R22, R2, 0x1, P1 ;  /* 0x0000000216027211 */ /* 0x000fe200008f0eff */
[----:B------:R-:W-:Y:S04]  /*1bf0*/  STL [R1+0x714], R5 ;  /* 0x0007140501007387 */ /* 0x000fe80000100800 */
[----:B------:R-:W-:Y:S04]  /*1c00*/  STL [R1+0x71c], R4 ;  /* 0x00071c0401007387 */ /* 0x000fe80000100800 */
[----:B------:R-:W-:Y:S04]  /*1c10*/  STL [R1+0x724], R3 ;  /* 0x0007240301007387 */ /* 0x000fe80000100800 */
[----:B------:R0:W-:Y:S04]  /*1c20*/  STL [R1+0x72c], R2 ;  /* 0x00072c0201007387 */ /* 0x0001e80000100800 */
[----:B------:R-:W-:Y:S04]  /*1c30*/  STL [R1+0x2d8], RZ ;  /* 0x0002d8ff01007387 */ /* 0x000fe80000100800 */
        /* <DEDUP_REMOVED lines=25> */
[----:B------:R-:W-:Y:S01]  /*1dd0*/  STL [R1+0x154], RZ ;  /* 0x000154ff01007387 */ /* 0x000fe20000100800 */
[----:B--2---:R-:W-:-:S03]  /*1de0*/  ISETP.GE.AND P1, PT, R25, RZ, PT ;  /* 0x000000ff1900720c */ /* 0x004fc60003f26270 */
[----:B------:R-:W-:Y:S01]  /*1df0*/  STL [R1+0x158], RZ ;  /* 0x000158ff01007387 */ /* 0x000fe20000100800 */
[----:B------:R-:W-:-:S03]  /*1e00*/  ISETP.NE.AND P0, PT, RZ, c[0x0][0x178], PT ;  /* 0x00005e00ff007a0c */ /* 0x000fc60003f05270 */
        /* <DEDUP_REMOVED lines=12> */
[----:B------:R-:W-:-:S03]  /*1ed0*/  @!P1 IMAD.MOV R0, RZ, RZ, -R0 ;  /* 0x000000ffff009224 */ /* 0x000fc600078e0a00 */
[----:B------:R-:W-:Y:S01]  /*1ee0*/  STL [R1+0xfc], RZ ;  /* 0x0000fcff01007387 */ /* 0x000fe20000100800 */
[----:B------:R-:W-:-:S03]  /*1ef0*/  @!P0 LOP3.LUT R0, RZ, c[0x0][0x178], RZ, 0x33, !PT ;  /* 0x00005e00ff008a12 */ /* 0x000fc600078e33ff */
[----:B------:R-:W-:Y:S04]  /*1f00*/  STL [R1+0x110], RZ ;  /* 0x000110ff01007387 */ /* 0x000fe80000100800 */
[----:B------:R-:W-:Y:S04]  /*1f10*/  STL [R1+0x114], RZ ;  /* 0x000114ff01007387 */ /* 0x000fe80000100800 */
[----:B------:R-:W-:Y:S04]  /*1f20*/  STL [R1+0x118], RZ ;  /* 0x000118ff01007387 */ /* 0x000fe80000100800 */
[----:B------:R-:W-:Y:S04]  /*1f30*/  STL [R1+0x11c], RZ ;  /* 0x00011cff01007387 */ /* 0x000fe80000100800 */
[----:B------:R-:W-:Y:S01]  /*1f40*/  STL [R1+0x100], RZ ;  /* 0x000100ff01007387 */ /* 0x000fe20000100800 */
[----:B0-----:R-:W-:-:S03]  /*1f50*/  IMAD R2, R0, c[0x0][0x184], RZ ;  /* 0x0000610000027a24 */ /* 0x001fc600078e02ff */
[----:B------:R-:W-:Y:S04]  /*1f60*/  STL [R1+0x104], RZ ;  /* 0x000104ff01007387 */ /* 0x000fe80000100800 */
[----:B------:R-:W-:Y:S04]  /*1f70*/  STL [R1+0x108], RZ ;  /* 0x000108ff01007387 */ /* 0x000fe80000100800 */
[----:B------:R-:W-:Y:S04]  /*1f80*/  STL [R1+0x10c], RZ ;  /* 0x00010cff01007387 */ /* 0x000fe80000100800 */
[----:B------:R-:W-:Y:S04]  /*1f90*/  STL [R1+0x130], RZ ;  /* 0x000130ff01007387 */ /* 0x000fe80000100800 */
[----:B------:R-:W2:Y:S01]  /*1fa0*/  LDL.LU R0, [R1+0x1c] ;  /* 0x00001c0001007983 */ /* 0x000ea20000300800 */
[----:B------:R-:W-:-:S04]  /*1fb0*/  IMAD.MOV.U32 R3, RZ, RZ, c[0x0][0x188] ;  /* 0x00006200ff037624 */ /* 0x000fc800078e00ff */
[----:B------:R-:W-:Y:S01]  /*1fc0*/  IMAD.SHL.U32 R4, R3, 0x80, RZ ;  /* 0x0000008003047824 */ /* 0x000fe200078e00ff */
[----:B------:R-:W-:-:S04]  /*1fd0*/  LOP3.LUT R28, R27, 0x1ff, RZ, 0xc0, !PT ;  /* 0x000001ff1b1c7812 */ /* 0x000fc800078ec0ff */
[----:B------:R-:W-:Y:S01]  /*1fe0*/  SHF.R.S32.HI R5, RZ, 0x1f, R4 ;  /* 0x0000001fff057819 */ /* 0x000fe20000011404 */
[C---:B------:R-:W-:Y:S02]  /*1ff0*/  IMAD R18, R3.reuse, 0xfe, RZ ;  /* 0x000000fe03127824 */ /* 0x040fe400078e02ff */
[C---:B------:R-:W-:Y:S02]  /*2000*/  IMAD R20, R3.reuse, 0xfa, RZ ;  /* 0x000000fa03147824 */ /* 0x040fe400078e02ff */
[C---:B------:R-:W-:Y:S02]  /*2010*/  IMAD R22, R3.reuse, 0xf6, RZ ;  /* 0x000000f603167824 */ /* 0x040fe400078e02ff */
[C---:B------:R-:W-:Y:S02]  /*2020*/  IMAD R24, R3.reuse, 0xf2, RZ ;  /* 0x000000f203187824 */ /* 0x040fe400078e02ff */
[C---:B------:R-:W-:Y:S02]  /*2030*/  IMAD R26, R3.reuse, 0xee, RZ ;  /* 0x000000ee031a7824 */ /* 0x040fe400078e02ff */
[----:B------:R-:W-:-:S02]  /*2040*/  IMAD R29, R3, 0xea, RZ ;  /* 0x000000ea031d7824 */ /* 0x000fc400078e02ff */
[C---:B------:R-:W-:Y:S02]  /*2050*/  IMAD R7, R3.reuse, 0x7e, RZ ;  /* 0x0000007e03077824 */ /* 0x040fe400078e02ff */
[C---:B------:R-:W-:Y:S02]  /*2060*/  IMAD R8, R3.reuse, 0x7a, RZ ;  /* 0x0000007a03087824 */ /* 0x040fe400078e02ff */
[C---:B------:R-:W-:Y:S02]  /*2070*/  IMAD R9, R3.reuse, 0x76, RZ ;  /* 0x0000007603097824 */ /* 0x040fe400078e02ff */
[C---:B------:R-:W-:Y:S02]  /*2080*/  IMAD R10, R3.reuse, 0x72, RZ ;  /* 0x00000072030a7824 */ /* 0x040fe400078e02ff */
[C---:B------:R-:W-:Y:S02]  /*2090*/  IMAD R11, R3.reuse, 0x6e, RZ ;  /* 0x0000006e030b7824 */ /* 0x040fe400078e02ff */
[----:B------:R-:W-:Y:S01]  /*20a0*/  IMAD R12, R3, 0x6a, RZ ;  /* 0x0000006a030c7824 */ /* 0x000fe200078e02ff */
[----:B--2---:R-:W-:-:S05]  /*20b0*/  SHF.R.S32.HI R0, RZ, 0x7, R0 ;  /* 0x00000007ff007819 */ /* 0x004fca0000011400 */
[----:B------:R0:W-:Y:S02]  /*20c0*/  STL [R1+0x758], R0 ;  /* 0x0007580001007387 */ /* 0x0001e40000100800 */
[----:B0-----:R-:W-:Y:S02]  /*20d0*/  SHF.L.U64.HI R0, R4, 0x1, R5 ;  /* 0x0000000104007819 */ /* 0x001fe40000010205 */
[----:B------:R-:W-:Y:S01]  /*20e0*/  LEA R5, P0, R2, c[0x0][0x160], 0x1 ;  /* 0x0000580002057a11 */ /* 0x000fe200078008ff */
[----:B------:R-:W-:-:S03]  /*20f0*/  IMAD.SHL.U32 R4, R28, 0x2, RZ ;  /* 0x000000021c047824 */ /* 0x000fc600078e00ff */
[-C--:B------:R-:W-:Y:S02]  /*2100*/  IADD3 R18, P2, R18, R5.reuse, RZ ;  /* 0x0000000512127210 */ /* 0x080fe40007f5e0ff */
[----:B------:R-:W-:Y:S02]  /*2110*/  LEA.HI.X.SX32 R28, R2, c[0x0][0x164], 0x1, P0 ;  /* 0x00005900021c7a11 */ /* 0x000fe400000f0eff */
[-C--:B------:R-:W-:Y:S01]  /*2120*/  IADD3 R2, P4, R20, R5.reuse, RZ ;  /* 0x0000000514027210 */ /* 0x080fe20007f9e0ff */
[----:B------:R-:W-:Y:S01]  /*2130*/  STL [R1+0x1fc], R5 ;  /* 0x0001fc0501007387 */ /* 0x000fe20000100800 */
[----:B------:R-:W-:-:S03]  /*2140*/  IADD3 R20, P5, R22, R5, RZ ;  /* 0x0000000516147210 */ /* 0x000fc60007fbe0ff */
[----:B------:R0:W-:Y:S01]  /*2150*/  STL [R1+0x2e4], R18 ;  /* 0x0002e41201007387 */ /* 0x0001e20000100800 */
[----:B------:R-:W-:-:S03]  /*2160*/  IADD3 R22, P0, R26, R5, RZ ;  /* 0x000000051a167210 */ /* 0x000fc60007f1e0ff */
[----:B------:R-:W-:Y:S04]  /*2170*/  STL [R1+0x1f8], R28 ;  /* 0x0001f81c01007387 */ /* 0x000fe80000100800 */
[----:B------:R1:W-:Y:S01]  /*2180*/  STL [R1+0x2f4], R2 ;  /* 0x0002f40201007387 */ /* 0x0003e20000100800 */
[----:B0-----:R-:W-:-:S03]  /*2190*/  IMAD R18, R3, 0xe6, RZ ;  /* 0x000000e603127824 */ /* 0x001fc600078e02ff */
[----:B------:R0:W-:Y:S01]  /*21a0*/  STL [R1+0x304], R20 ;  /* 0x0003041401007387 */ /* 0x0001e20000100800 */
[-C--:B-1----:R-:W-:Y:S02]  /*21b0*/  IADD3 R2, P6, R24, R5.reuse, RZ ;  /* 0x0000000518027210 */ /* 0x082fe40007fde0ff */
[----:B0-----:R-:W-:-:S03]  /*21c0*/  IADD3 R20, P3, R29, R5, RZ ;  /* 0x000000051d147210 */ /* 0x001fc60007f7e0ff */
[----:B------:R0:W-:Y:S04]  /*21d0*/  STL [R1+0x314], R2 ;  /* 0x0003140201007387 */ /* 0x0001e80000100800 */
[----:B------:R1:W-:Y:S04]  /*21e0*/  STL [R1+0x324], R22 ;  /* 0x0003241601007387 */ /* 0x0003e80000100800 */
[----:B------:R2:W-:Y:S01]  /*21f0*/  STL [R1+0x334], R20 ;  /* 0x0003341401007387 */ /* 0x0005e20000100800 */
[C---:B0-----:R-:W-:Y:S01]  /*2200*/  IMAD R2, R3.reuse, 0x7f, RZ ;  /* 0x0000007f03027824 */ /* 0x041fe200078e02ff */
[----:B-1----:R-:W-:Y:S01]  /*2210*/  IADD3 R22, P1, R18, R5, RZ ;  /* 0x0000000512167210 */ /* 0x002fe20007f3e0ff */
[----:B------:R-:W-:-:S02]  /*2220*/  IMAD R18, R3, 0x7d, RZ ;  /* 0x0000007d03127824 */ /* 0x000fc400078e02ff */
[C---:B--2---:R-:W-:Y:S02]  /*2230*/  IMAD R20, R3.reuse, 0xe2, RZ ;  /* 0x000000e203147824 */ /* 0x044fe400078e02ff */
[----:B------:R0:W-:Y:S01]  /*2240*/  STL [R1+0x344], R22 ;  /* 0x0003441601007387 */ /* 0x0001e20000100800 */
[----:B------:R-:W-:Y:S01]  /*2250*/  LEA.HI.X.SX32 R24, R2, R28, 0x1, P2 ;  /* 0x0000001c02187211 */ /* 0x000fe200010f0eff */
[----:B------:R-:W-:-:S04]  /*2260*/  IMAD R2, R3, 0xde, RZ ;  /* 0x000000de03027824 */ /* 0x000fc800078e02ff */
[----:B------:R1:W-:Y:S01]  /*2270*/  STL [R1+0x2e0], R24 ;  /* 0x0002e01801007387 */ /* 0x0003e20000100800 */
[----:B0-----:R-:W-:Y:S02]  /*2280*/  IADD3 R22, P2, R20, R5, RZ ;  /* 0x0000000514167210 */ /* 0x001fe40007f5e0ff */
[-C--:B------:R-:W-:Y:S01]  /*2290*/  LEA.HI.X.SX32 R20, R18, R28.reuse, 0x1, P4 ;  /* 0x0000001c12147211 */ /* 0x080fe200020f0eff */
[----:B------:R-:W-:Y:S02]  /*22a0*/  IMAD R18, R3, 0x7b, RZ ;  /* 0x0000007b03127824 */ /* 0x000fe400078e02ff */
[----:B------:R0:W-:Y:S04]  /*22b0*/  STL [R1+0x354], R22 ;  /* 0x0003541601007387 */ /* 0x0001e80000100800 */
[----:B------:R2:W-:Y:S01]  /*22c0*/  STL [R1+0x2f0], R20 ;  /* 0x0002f01401007387 */ /* 0x0005e20000100800 */
[----:B-1----:R-:W-:-:S02]  /*22d0*/  LEA.HI.X.SX32 R24, R18, R28, 0x1, P5 ;  /* 0x0000001c12187211 */ /* 0x002fc400028f0eff */
[----:B0-----:R-:W-:Y:S01]  /*22e0*/  IADD3 R22, P4, R2, R5, RZ ;  /* 0x0000000502167210 */ /* 0x001fe20007f9e0ff */
[C---:B------:R-:W-:Y:S02]  /*22f0*/  IMAD R2, R3.reuse, 0x79, RZ ;  /* 0x0000007903027824 */ /* 0x040fe400078e02ff */
[C---:B--2---:R-:W-:Y:S02]  /*2300*/  IMAD R20, R3.reuse, 0xda, RZ ;  /* 0x000000da03147824 */ /* 0x044fe400078e02ff */
[----:B------:R0:W-:Y:S01]  /*2310*/  STL [R1+0x364], R22 ;  /* 0x0003641601007387 */ /* 0x0001e20000100800 */
[----:B------:R-:W-:-:S03]  /*2320*/  IMAD R18, R3, 0xd6, RZ ;  /* 0x000000d603127824 */ /* 0x000fc600078e02ff */
        /* <DEDUP_REMOVED lines=151> */
[-C--:B0-----:R-:W-:Y:S01]  /*2ca0*/  IADD3 R22, P1, R18, R5.reuse, RZ ;  /* 0x0000000512167210 */ /* 0x081fe20007f3e0ff */
[C---:B------:R-:W-:Y:S02]  /*2cb0*/  IMAD R18, R3.reuse, 0x45, RZ ;  /* 0x0000004503127824 */ /* 0x040fe400078e02ff */
[C---:B--2---:R-:W-:Y:S02]  /*2cc0*/  IMAD R20, R3.reuse, 0xe4, RZ ;  /* 0x000000e403147824 */ /* 0x044fe400078e02ff */
[----:B------:R0:W-:Y:S01]  /*2cd0*/  STL [R1+0x32c], R22 ;  /* 0x00032c1601007387 */ /* 0x0001e20000100800 */
[C---:B------:R-:W-:Y:S01]  /*2ce0*/  IMAD R2, R3.reuse, 0xdc, RZ ;  /* 0x000000dc03027824 */ /* 0x040fe200078e02ff */
[----:B------:R-:W-:Y:S02]  /*2cf0*/  LEA.HI.X.SX32 R18, R18, R28, 0x1, P4 ;  /* 0x0000001c12127211 */ /* 0x000fe400020f0eff */
[----:B------:R1:W-:Y:S01]  /*2d00*/  STL [R1+0x4a0], R24 ;  /* 0x0004a01801007387 */ /* 0x0003e20000100800 */
[----:B0-----:R-:W-:Y:S01]  /*2d10*/  IADD3 R22, P2, R20, R5, RZ ;  /* 0x0000000514167210 */ /* 0x001fe20007f5e0ff */
[----:B------:R-:W-:-:S04]  /*2d20*/  IMAD R20, R3, 0x43, RZ ;  /* 0x0000004303147824 */ /* 0x000fc800078e02ff */
[----:B------:R0:W-:Y:S01]  /*2d30*/  STL [R1+0x34c], R22 ;  /* 0x00034c1601007387 */ /* 0x0001e20000100800 */
[----:B------:R-:W-:-:S03]  /*2d40*/  LEA.HI.X.SX32 R20, R20, R28, 0x1, P5 ;  /* 0x0000001c14147211 */ /* 0x000fc600028f0eff */
[----:B------:R2:W-:Y:S01]  /*2d50*/  STL [R1+0x4b0], R18 ;  /* 0x0004b01201007387 */ /* 0x0005e20000100800 */
[-C--:B-1----:R-:W-:Y:S02]  /*2d60*/  IADD3 R24, P5, R7, R5.reuse, RZ ;  /* 0x0000000507187210 */ /* 0x082fe40007fbe0ff */
[----:B0-----:R-:W-:Y:S01]  /*2d70*/  IADD3 R22, P4, R2, R5, RZ ;  /* 0x0000000502167210 */ /* 0x001fe20007f9e0ff */
[C---:B------:R-:W-:Y:S02]  /*2d80*/  IMAD R2, R3.reuse, 0xd4, RZ ;  /* 0x000000d403027824 */ /* 0x040fe400078e02ff */
[----:B--2---:R-:W-:Y:S02]  /*2d90*/  IMAD R18, R3, 0x41, RZ ;  /* 0x0000004103127824 */ /* 0x004fe400078e02ff */
[----:B------:R0:W-:Y:S01]  /*2da0*/  STL [R1+0x36c], R22 ;  /* 0x00036c1601007387 */ /* 0x0001e20000100800 */
[----:B------:R-:W-:-:S03]  /*2db0*/  LEA.HI.X.SX32 R7, R7, R28, 0x1, P0 ;  /* 0x0000001c07077211 */ /* 0x000fc600000f0eff */
[----:B------:R1:W-:Y:S01]  /*2dc0*/  STL [R1+0x4c0], R20 ;  /* 0x0004c01401007387 */ /* 0x0003e20000100800 */
[----:B0-----:R-:W-:Y:S01]  /*2dd0*/  LEA.HI.X.SX32 R22, R18, R28, 0x1, P6 ;  /* 0x0000001c12167211 */ /* 0x001fe200030f0eff */
[C---:B------:R-:W-:Y:S01]  /*2de0*/  IMAD R18, R3.reuse, 0x3f, RZ ;  /* 0x0000003f03127824 */ /* 0x040fe200078e02ff */
[-C--:B-1----:R-:W-:Y:S01]  /*2df0*/  IADD3 R20, P6, R2, R5.reuse, RZ ;  /* 0x0000000502147210 */ /* 0x082fe20007fde0ff */
[----:B------:R-:W-:Y:S01]  /*2e00*/  IMAD R2, R3, 0xcc, RZ ;  /* 0x000000cc03027824 */ /* 0x000fe200078e02ff */
[----:B------:R-:W-:Y:S04]  /*2e10*/  STL [R1+0x4e4], R24 ;  /* 0x0004e41801007387 */ /* 0x000fe80000100800 */
[----:B------:R0:W-:Y:S04]  /*2e20*/  STL [R1+0x4d0], R22 ;  /* 0x0004d01601007387 */ /* 0x0001e80000100800 */
[----:B------:R1:W-:Y:S04]  /*2e30*/  STL [R1+0x38c], R20 ;  /* 0x00038c1401007387 */ /* 0x0003e80000100800 */
[----:B------:R2:W-:Y:S01]  /*2e40*/  STL [R1+0x2e8], R7 ;  /* 0x0002e80701007387 */ /* 0x0005e20000100800 */
[----:B0-----:R-:W-:-:S02]  /*2e50*/  IADD3 R22, P0, R8, R5, RZ ;  /* 0x0000000508167210 */ /* 0x001fc40007f1e0ff */
[----:B-1----:R-:W-:-:S03]  /*2e60*/  LEA.HI.X.SX32 R20, R18, R28, 0x1, P5 ;  /* 0x0000001c12147211 */ /* 0x002fc600028f0eff */
[----:B------:R-:W-:Y:S01]  /*2e70*/  STL [R1+0x4f4], R22 ;  /* 0x0004f41601007387 */ /* 0x000fe20000100800 */
[----:B--2---:R-:W-:-:S03]  /*2e80*/  IADD3 R7, P5, R2, R5, RZ ;  /* 0x0000000502077210 */ /* 0x004fc60007fbe0ff */
[----:B------:R-:W-:Y:S01]  /*2e90*/  STL [R1+0x4e0], R20 ;  /* 0x0004e01401007387 */ /* 0x000fe20000100800 */
[----:B------:R-:W-:-:S03]  /*2ea0*/  IMAD R18, R3, 0x3d, RZ ;  /* 0x0000003d03127824 */ /* 0x000fc600078e02ff */
[----:B------:R0:W-:Y:S01]  /*2eb0*/  STL [R1+0x3ac], R7 ;  /* 0x0003ac0701007387 */ /* 0x0001e20000100800 */
[----:B------:R-:W-:Y:S01]  /*2ec0*/  IMAD R2, R3, 0xc4, RZ ;  /* 0x000000c403027824 */ /* 0x000fe200078e02ff */
[-C--:B0-----:R-:W-:Y:S02]  /*2ed0*/  LEA.HI.X.SX32 R7, R8, R28.reuse, 0x1, P3 ;  /* 0x0000001c08077211 */ /* 0x081fe400018f0eff */
[----:B------:R-:W-:Y:S02]  /*2ee0*/  IADD3 R20, P3, R9, R5, RZ ;  /* 0x0000000509147210 */ /* 0x000fe40007f7e0ff */
[----:B------:R-:W-:Y:S01]  /*2ef0*/  LEA.HI.X.SX32 R8, R18, R28, 0x1, P0 ;  /* 0x0000001c12087211 */ /* 0x000fe200000f0eff */
[----:B------:R0:W-:Y:S01]  /*2f00*/  STL [R1+0x308], R7 ;  /* 0x0003080701007387 */ /* 0x0001e20000100800 */
[----:B------:R-:W-:-:S03]  /*2f10*/  IMAD R18, R3, 0x3b, RZ ;  /* 0x0000003b03127824 */ /* 0x000fc600078e02ff */
[----:B------:R-:W-:Y:S01]  /*2f20*/  STL [R1+0x504], R20 ;  /* 0x0005041401007387 */ /* 0x000fe20000100800 */
[----:B0-----:R-:W-:-:S03]  /*2f30*/  IADD3 R7, P0, R2, R5, RZ ;  /* 0x0000000502077210 */ /* 0x001fc60007f1e0ff */
[----:B------:R-:W-:Y:S01]  /*2f40*/  STL [R1+0x4f0], R8 ;  /* 0x0004f00801007387 */ /* 0x000fe20000100800 */
[----:B------:R-:W-:-:S03]  /*2f50*/  IMAD R2, R3, 0xbc, RZ ;  /* 0x000000bc03027824 */ /* 0x000fc600078e02ff */
[----:B------:R0:W-:Y:S02]  /*2f60*/  STL [R1+0x3cc], R7 ;  /* 0x0003cc0701007387 */ /* 0x0001e40000100800 */
        /* <DEDUP_REMOVED lines=107> */
[C---:B------:R-:W-:Y:S02]  /*3620*/  IMAD R2, R3.reuse, 0xd8, RZ ;  /* 0x000000d803027824 */ /* 0x040fe400078e02ff */
[----:B------:R-:W-:Y:S01]  /*3630*/  IMAD R25, R3, 0x46, RZ ;  /* 0x0000004603197824 */ /* 0x000fe200078e02ff */
[-C--:B0-----:R-:W-:Y:S02]  /*3640*/  LEA.HI.X.SX32 R7, R21, R28.reuse, 0x1, P6 ;  /* 0x0000001c15077211 */ /* 0x081fe400030f0eff */
[----:B------:R-:W-:Y:S02]  /*3650*/  IADD3 R9, P6, R23, R5, RZ ;  /* 0x0000000517097210 */ /* 0x000fe40007fde0ff */
[----:B------:R-:W-:Y:S01]  /*3660*/  LEA.HI.X.SX32 R8, R18, R28, 0x1, P4 ;  /* 0x0000001c12087211 */ /* 0x000fe200020f0eff */
[----:B------:R0:W-:Y:S01]  /*3670*/  STL [R1+0x468], R7 ;  /* 0x0004680701007387 */ /* 0x0001e20000100800 */
[----:B------:R-:W-:-:S03]  /*3680*/  IMAD R18, R3, 0x25, RZ ;  /* 0x0000002503127824 */ /* 0x000fc600078e02ff */
[----:B------:R1:W-:Y:S01]  /*3690*/  STL [R1+0x5b4], R9 ;  /* 0x0005b40901007387 */ /* 0x0003e20000100800 */
[----:B0-----:R-:W-:Y:S01]  /*36a0*/  IADD3 R7, P4, R2, R5, RZ ;  /* 0x0000000502077210 */ /* 0x001fe20007f9e0ff */
[----:B------:R-:W-:Y:S02]  /*36b0*/  IMAD R2, R3, 0xc8, RZ ;  /* 0x000000c803027824 */ /* 0x000fe400078e02ff */
[----:B------:R0:W-:Y:S01]  /*36c0*/  STL [R1+0x5a0], R8 ;  /* 0x0005a00801007387 */ /* 0x0001e20000100800 */
[----:B-1----:R-:W-:-:S03]  /*36d0*/  LEA.HI.X.SX32 R9, R23, R28, 0x1, P5 ;  /* 0x0000001c17097211 */ /* 0x002fc600028f0eff */
[----:B------:R1:W-:Y:S01]  /*36e0*/  STL [R1+0x37c], R7 ;  /* 0x00037c0701007387 */ /* 0x0003e20000100800 */
[----:B------:R-:W-:Y:S01]  /*36f0*/  LOP3.LUT R6, R27, 0x180, RZ, 0xc0, !PT ;  /* 0x000001801b067812 */ /* 0x000fe200078ec0ff */
[----:B------:R-:W-:Y:S01]  /*3700*/  IMAD R27, R3, 0x42, RZ ;  /* 0x00000042031b7824 */ /* 0x000fe200078e02ff */
[-C--:B0-----:R-:W-:Y:S01]  /*3710*/  IADD3 R8, P5, R25, R5.reuse, RZ ;  /* 0x0000000519087210 */ /* 0x081fe20007fbe0ff */
[----:B------:R-:W-:Y:S01]  /*3720*/  STL [R1+0x488], R9 ;  /* 0x0004880901007387 */ /* 0x000fe20000100800 */
[----:B-1----:R-:W-:Y:S02]  /*3730*/  LEA.HI.X.SX32 R7, R18, R28, 0x1, P6 ;  /* 0x0000001c12077211 */ /* 0x002fe400030f0eff */
[----:B------:R-:W-:Y:S01]  /*3740*/  IADD3 R2, P6, R2, R5, RZ ;  /* 0x0000000502027210 */ /* 0x000fe20007fde0ff */
[----:B------:R0:W-:Y:S01]  /*3750*/  STL [R1+0x5c4], R8 ;  /* 0x0005c40801007387 */ /* 0x0001e20000100800 */
[----:B------:R-:W-:-:S03]  /*3760*/  IMAD R18, R3, 0x23, RZ ;  /* 0x0000002303127824 */ /* 0x000fc600078e02ff */
[----:B------:R1:W-:Y:S04]  /*3770*/  STL [R1+0x5b0], R7 ;  /* 0x0005b00701007387 */ /* 0x0003e80000100800 */
[----:B------:R2:W-:Y:S01]  /*3780*/  STL [R1+0x3bc], R2 ;  /* 0x0003bc0201007387 */ /* 0x0005e20000100800 */
[----:B0-----:R-:W-:Y:S02]  /*3790*/  LEA.HI.X.SX32 R8, R25, R28, 0x1, P0 ;  /* 0x0000001c19087211 */ /* 0x001fe400000f0eff */
[----:B-1----:R-:W-:-:S03]  /*37a0*/  IADD3 R7, P0, R27, R5, RZ ;  /* 0x000000051b077210 */ /* 0x002fc60007f1e0ff */
[----:B------:R0:W-:Y:S01]  /*37b0*/  STL [R1+0x4a8], R8 ;  /* 0x0004a80801007387 */ /* 0x0001e20000100800 */
[----:B--2---:R-:W-:-:S03]  /*37c0*/  IMAD R2, R3, 0xb8, RZ ;  /* 0x000000b803027824 */ /* 0x004fc600078e02ff */
[----:B------:R1:W-:Y:S01]  /*37d0*/  STL [R1+0x5d4], R7 ;  /* 0x0005d40701007387 */ /* 0x0003e20000100800 */
[----:B0-----:R-:W-:Y:S01]  /*37e0*/  LEA.HI.X.SX32 R8, R18, R28, 0x1, P5 ;  /* 0x0000001c12087211 */ /* 0x001fe200028f0eff */
[----:B------:R-:W-:Y:S01]  /*37f0*/  IMAD R18, R3, 0x7c, RZ ;  /* 0x0000007c03127824 */ /* 0x000fe200078e02ff */
[----:B-1----:R-:W-:-:S03]  /*3800*/  IADD3 R7, P5, R2, R5, RZ ;  /* 0x0000000502077210 */ /* 0x002fc60007fbe0ff */
[----:B------:R-:W-:Y:S01]  /*3810*/  STL [R1+0x5c0], R8 ;  /* 0x0005c00801007387 */ /* 0x000fe20000100800 */
[----:B------:R-:W-:Y:S01]  /*3820*/  LEA.HI.X.SX32 R9, R27, R28, 0x1, P3 ;  /* 0x0000001c1b097211 */ /* 0x000fe200018f0eff */
[C---:B------:R-:W-:Y:S02]  /*3830*/  IMAD R2, R3.reuse, 0x21, RZ ;  /* 0x0000002103027824 */ /* 0x040fe400078e02ff */
[----:B------:R0:W-:Y:S01]  /*3840*/  STL [R1+0x3fc], R7 ;  /* 0x0003fc0701007387 */ /* 0x0001e20000100800 */
[----:B------:R-:W-:-:S03]  /*3850*/  IMAD R22, R3, 0x3e, RZ ;  /* 0x0000003e03167824 */ /* 0x000fc600078e02ff */
[----:B------:R-:W-:Y:S01]  /*3860*/  STL [R1+0x4c8], R9 ;  /* 0x0004c80901007387 */ /* 0x000fe20000100800 */
[-C--:B0-----:R-:W-:Y:S02]  /*3870*/  IADD3 R7, P3, R18, R5.reuse, RZ ;  /* 0x0000000512077210 */ /* 0x081fe40007f7e0ff */
[----:B------:R-:W-:Y:S01]  /*3880*/  LEA.HI.X.SX32 R8, R2, R28, 0x1, P0 ;  /* 0x0000001c02087211 */ /* 0x000fe200000f0eff */
[----:B------:R-:W-:Y:S02]  /*3890*/  IMAD R2, R3, 0xa8, RZ ;  /* 0x000000a803027824 */ /* 0x000fe400078e02ff */
[----:B------:R0:W-:Y:S04]  /*38a0*/  STL [R1+0x4ec], R7 ;  /* 0x0004ec0701007387 */ /* 0x0001e80000100800 */
[----:B------:R1:W-:Y:S01]  /*38b0*/  STL [R1+0x5d0], R8 ;  /* 0x0005d00801007387 */ /* 0x0003e20000100800 */
[----:B0-----:R-:W-:-:S02]  /*38c0*/  IADD3 R7, P0, R22, R5, RZ ;  /* 0x0000000516077210 */ /* 0x001fc40007f1e0ff */
[----:B-1----:R-:W-:-:S03]  /*38d0*/  LEA.HI.X.SX32 R8, R18, R28, 0x1, P1 ;  /* 0x0000001c12087211 */ /* 0x002fc600008f0eff */
[----:B------:R0:W-:Y:S01]  /*38e0*/  STL [R1+0x5e4], R7 ;  /* 0x0005e40701007387 */ /* 0x0001e20000100800 */
[C---:B------:R-:W-:Y:S01]  /*38f0*/  IMAD R18, R3.reuse, 0x74, RZ ;  /* 0x0000007403127824 */ /* 0x040fe200078e02ff */
[-C--:B------:R-:W-:Y:S02]  /*3900*/  LEA.HI.X.SX32 R9, R22, R28.reuse, 0x1, P3 ;  /* 0x0000001c16097211 */ /* 0x080fe400018f0eff */
[----:B------:R1:W-:Y:S01]  /*3910*/  STL [R1+0x2f8], R8 ;  /* 0x0002f80801007387 */ /* 0x0003e20000100800 */
[----:B0-----:R-:W-:Y:S01]  /*3920*/  IADD3 R7, P1, R2, R5, RZ ;  /* 0x0000000502077210 */ /* 0x001fe20007f3e0ff */
[C---:B------:R-:W-:Y:S02]  /*3930*/  IMAD R2, R3.reuse, 0x1f, RZ ;  /* 0x0000001f03027824 */ /* 0x040fe400078e02ff */
[----:B------:R-:W-:Y:S02]  /*3940*/  IMAD R20, R3, 0x3a, RZ ;  /* 0x0000003a03147824 */ /* 0x000fe400078e02ff */
[----:B------:R0:W-:Y:S01]  /*3950*/  STL [R1+0x43c], R7 ;  /* 0x00043c0701007387 */ /* 0x0001e20000100800 */
[----:B-1----:R-:W-:-:S03]  /*3960*/  LEA.HI.X.SX32 R8, R2, R28, 0x1, P0 ;  /* 0x0000001c02087211 */ /* 0x002fc600000f0eff */
[----:B------:R-:W-:Y:S01]  /*3970*/  STL [R1+0x4e8], R9 ;  /* 0x0004e80901007387 */ /* 0x000fe20000100800 */
[----:B0-----:R-:W-:Y:S01]  /*3980*/  IADD3 R7, P3, R18, R5, RZ ;  /* 0x0000000512077210 */ /* 0x001fe20007f7e0ff */
[----:B------:R-:W-:-:S04]  /*3990*/  IMAD R2, R3, 0x98, RZ ;  /* 0x0000009803027824 */ /* 0x000fc800078e02ff */
[----:B------:R0:W-:Y:S04]  /*39a0*/  STL [R1+0x50c], R7 ;  /* 0x00050c0701007387 */ /* 0x0001e80000100800 */
[----:B------:R1:W-:Y:S01]  /*39b0*/  STL [R1+0x5e0], R8 ;  /* 0x0005e00801007387 */ /* 0x0003e20000100800 */
[----:B0-----:R-:W-:Y:S02]  /*39c0*/  IADD3 R7, P0, R20, R5, RZ ;  /* 0x0000000514077210 */ /* 0x001fe40007f1e0ff */
        /* <DEDUP_REMOVED lines=100> */
[----:B------:R-:W-:Y:S01]  /*4010*/  STL [R1+0x4b8], R8 ;  /* 0x0004b80801007387 */ /* 0x000fe20000100800 */
[----:B0-----:R-:W-:Y:S01]  /*4020*/  IADD3 R7, P4, R20, R5, RZ ;  /* 0x0000000514077210 */ /* 0x001fe20007f9e0ff */
[C---:B------:R-:W-:Y:S02]  /*4030*/  IMAD R22, R3.reuse, 0x11, RZ ;  /* 0x0000001103167824 */ /* 0x040fe400078e02ff */
[----:B------:R-:W-:Y:S02]  /*4040*/  IMAD R20, R3, 0x3c, RZ ;  /* 0x0000003c03147824 */ /* 0x000fe400078e02ff */
[----:B------:R0:W-:Y:S01]  /*4050*/  STL [R1+0x35c], R7 ;  /* 0x00035c0701007387 */ /* 0x0001e20000100800 */
[----:B------:R-:W-:-:S03]  /*4060*/  LEA.HI.X.SX32 R9, R22, R28, 0x1, P0 ;  /* 0x0000001c16097211 */ /* 0x000fc600000f0eff */
[----:B------:R1:W-:Y:S01]  /*4070*/  STL [R1+0x5c8], R2 ;  /* 0x0005c80201007387 */ /* 0x0003e20000100800 */
[----:B0-----:R-:W-:-:S05]  /*4080*/  IADD3 R7, P3, R18, R5, RZ ;  /* 0x0000000512077210 */ /* 0x001fca0007f7e0ff */
[----:B------:R0:W-:Y:S01]  /*4090*/  STL [R1+0x4fc], R7 ;  /* 0x0004fc0701007387 */ /* 0x0001e20000100800 */
[C---:B-1----:R-:W-:Y:S01]  /*40a0*/  IMAD R2, R3.reuse, 0x1e, RZ ;  /* 0x0000001e03027824 */ /* 0x042fe200078e02ff */
[----:B------:R-:W-:Y:S02]  /*40b0*/  LEA.HI.X.SX32 R8, R18, R28, 0x1, P6 ;  /* 0x0000001c12087211 */ /* 0x000fe400030f0eff */
        /* <DEDUP_REMOVED lines=29> */
[----:B------:R-:W-:-:S03]  /*4290*/  IMAD R18, R3, 0x58, RZ ;  /* 0x0000005803127824 */ /* 0x000fc600078e02ff */
[----:B------:R1:W-:Y:S01]  /*42a0*/  STL [R1+0x538], R8 ;  /* 0x0005380801007387 */ /* 0x0003e20000100800 */
[----:B0-----:R-:W-:Y:S01]  /*42b0*/  IADD3 R7, P0, R20, R5, RZ ;  /* 0x0000000514077210 */ /* 0x001fe20007f1e0ff */
[----:B------:R-:W-:Y:S01]  /*42c0*/  IMAD R20, R3, 0xd, RZ ;  /* 0x0000000d03147824 */ /* 0x000fe200078e02ff */
        /* <DEDUP_REMOVED lines=10> */
[----:B0-----:R-:W-:Y:S02]  /*4370*/  IADD3 R7, P5, R2, R5, RZ ;  /* 0x0000000502077210 */ /* 0x001fe40007fbe0ff */
[----:B-1----:R-:W-:-:S03]  /*4380*/  LEA.HI.X.SX32 R8, R18, R28, 0x1, P1 ;  /* 0x0000001c12087211 */ /* 0x002fc600008f0eff */
        /* <DEDUP_REMOVED lines=22> */
[----:B------:R-:W-:-:S03]  /*44f0*/  LEA.HI.X.SX32 R2, R2, R28, 0x1, P6 ;  /* 0x0000001c02027211 */ /* 0x000fc600030f0eff */
[----:B------:R1:W-:Y:S01]  /*4500*/  STL [R1+0x498], R8 ;  /* 0x0004980801007387 */ /* 0x0003e20000100800 */
[----:B0-----:R-:W-:Y:S01]  /*4510*/  IADD3 R7, P2, R18, R5, RZ ;  /* 0x0000000512077210 */ /* 0x001fe20007f5e0ff */
[----:B------:R-:W-:-:S04]  /*4520*/  IMAD R20, R3, 0x1c, RZ ;  /* 0x0000001c03147824 */ /* 0x000fc800078e02ff */
[----:B------:R0:W-:Y:S01]  /*4530*/  STL [R1+0x51c], R7 ;  /* 0x00051c0701007387 */ /* 0x0001e20000100800 */
[----:B-1----:R-:W-:-:S03]  /*4540*/  LEA.HI.X.SX32 R8, R22, R28, 0x1, P5 ;  /* 0x0000001c16087211 */ /* 0x002fc600028f0eff */
[----:B------:R1:W-:Y:S01]  /*4550*/  STL [R1+0x5b8], R2 ;  /* 0x0005b80201007387 */ /* 0x0003e20000100800 */
[----:B0-----:R-:W-:Y:S01]  /*4560*/  IADD3 R7, P6, R24, R5, RZ ;  /* 0x0000000518077210 */ /* 0x001fe20007fde0ff */
[----:B-1----:R-:W-:-:S04]  /*4570*/  IMAD R2, R3, 0x9, RZ ;  /* 0x0000000903027824 */ /* 0x002fc800078e02ff */
        /* <DEDUP_REMOVED lines=23> */
[----:B------:R-:W-:Y:S01]  /*46f0*/  IMAD R20, R3, 0x7, RZ ;  /* 0x0000000703147824 */ /* 0x000fe200078e02ff */
        /* <DEDUP_REMOVED lines=23> */
[C---:B------:R-:W-:Y:S02]  /*4870*/  IMAD R18, R3.reuse, 0x6, RZ ;  /* 0x0000000603127824 */ /* 0x040fe400078e02ff */
[----:B------:R-:W-:Y:S01]  /*4880*/  IMAD R26, R3, 0x5, RZ ;  /* 0x00000005031a7824 */ /* 0x000fe200078e02ff */
[----:B------:R1:W-:Y:S01]  /*4890*/  STL [R1+0x638], R8 ;  /* 0x0006380801007387 */ /* 0x0003e20000100800 */
[----:B0-----:R-:W-:Y:S02]  /*48a0*/  IADD3 R7, P2, R20, R5, RZ ;  /* 0x0000000514077210 */ /* 0x001fe40007f5e0ff */
[----:B-1----:R-:W-:-:S03]  /*48b0*/  LEA.HI.X.SX32 R8, R29, R28, 0x1, P6 ;  /* 0x0000001c1d087211 */ /* 0x002fc600030f0eff */
[----:B------:R0:W-:Y:S01]  /*48c0*/  STL [R1+0x6ac], R7 ;  /* 0x0006ac0701007387 */ /* 0x0001e20000100800 */
[----:B------:R-:W-:-:S03]  /*48d0*/  IADD3 R9, P6, R18, R5, RZ ;  /* 0x0000000512097210 */ /* 0x000fc60007fde0ff */
[----:B------:R1:W-:Y:S01]  /*48e0*/  STL [R1+0x688], R8 ;  /* 0x0006880801007387 */ /* 0x0003e20000100800 */
[----:B0-----:R-:W-:-:S03]  /*48f0*/  LEA.HI.X.SX32 R7, R26, R28, 0x1, P5 ;  /* 0x0000001c1a077211 */ /* 0x001fc600028f0eff */
[----:B------:R0:W-:Y:S01]  /*4900*/  STL [R1+0x6c4], R9 ;  /* 0x0006c40901007387 */ /* 0x0001e20000100800 */
[----:B-1----:R-:W-:-:S03]  /*4910*/  LEA R8, P5, R3, R5, 0x7 ;  /* 0x0000000503087211 */ /* 0x002fc600078a38ff */
[----:B------:R1:W-:Y:S04]  /*4920*/  STL [R1+0x6b0], R7 ;  /* 0x0006b00701007387 */ /* 0x0003e80000100800 */
[----:B------:R2:W-:Y:S01]  /*4930*/  STL [R1+0x4dc], R8 ;  /* 0x0004dc0801007387 */ /* 0x0005e20000100800 */
[----:B0-----:R-:W-:Y:S02]  /*4940*/  LEA.HI.X.SX32 R9, R24, R28, 0x1, P0 ;  /* 0x0000001c18097211 */ /* 0x001fe400000f0eff */
[----:B-1----:R-:W-:-:S03]  /*4950*/  LEA R7, P0, R3, R5, 0x6 ;  /* 0x0000000503077211 */ /* 0x002fc600078030ff */
[----:B------:R0:W-:Y:S01]  /*4960*/  STL [R1+0x3d8], R9 ;  /* 0x0003d80901007387 */ /* 0x0001e20000100800 */
[----:B--2---:R-:W-:-:S03]  /*4970*/  LEA.HI.X.SX32 R8, R22, R28, 0x1, P1 ;  /* 0x0000001c16087211 */ /* 0x004fc600008f0eff */
[----:B------:R1:W-:Y:S04]  /*4980*/  STL [R1+0x5dc], R7 ;  /* 0x0005dc0701007387 */ /* 0x0003e80000100800 */
[----:B------:R2:W-:Y:S01]  /*4990*/  STL [R1+0x558], R8 ;  /* 0x0005580801007387 */ /* 0x0005e20000100800 */
[----:B0-----:R-:W-:Y:S02]  /*49a0*/  LEA R9, P1, R3, R5, 0x5 ;  /* 0x0000000503097211 */ /* 0x001fe400078228ff */
[----:B-1----:R-:W-:-:S03]  /*49b0*/  LEA.HI.X.SX32 R7, R2, R28, 0x1, P3 ;  /* 0x0000001c02077211 */ /* 0x002fc600018f0eff */
[----:B------:R-:W-:Y:S01]  /*49c0*/  STL [R1+0x65c], R9 ;  /* 0x00065c0901007387 */ /* 0x000fe20000100800 */
[----:B--2---:R-:W-:-:S03]  /*49d0*/  LEA R8, P3, R3, R5, 0x4 ;  /* 0x0000000503087211 */ /* 0x004fc600078620ff */
[----:B------:R0:W-:Y:S01]  /*49e0*/  STL [R1+0x618], R7 ;  /* 0x0006180701007387 */ /* 0x0001e20000100800 */
[----:B------:R-:W-:-:S03]  /*49f0*/  IMAD.SHL.U32 R2, R3, 0x2, RZ ;  /* 0x0000000203027824 */ /* 0x000fc600078e00ff */
[----:B------:R1:W-:Y:S01]  /*4a00*/  STL [R1+0x69c], R8 ;  /* 0x00069c0801007387 */ /* 0x0003e20000100800 */
[----:B0-----:R-:W-:Y:S02]  /*4a10*/  LEA.HI.X.SX32 R7, R20, R28, 0x1, P4 ;  /* 0x0000001c14077211 */ /* 0x001fe400020f0eff */
[----:B-1----:R-:W-:-:S03]  /*4a20*/  LEA R8, P4, R3, R5, 0x3 ;  /* 0x0000000503087211 */ /* 0x002fc600078818ff */
[----:B------:R0:W-:Y:S01]  /*4a30*/  STL [R1+0x678], R7 ;  /* 0x0006780701007387 */ /* 0x0001e20000100800 */
[----:B------:R-:W-:-:S03]  /*4a40*/  IMAD R20, R3, 0x3, RZ ;  /* 0x0000000303147824 */ /* 0x000fc600078e02ff */
[----:B------:R1:W-:Y:S01]  /*4a50*/  STL [R1+0x6bc], R8 ;  /* 0x0006bc0801007387 */ /* 0x0003e20000100800 */
[----:B0-----:R-:W-:Y:S02]  /*4a60*/  LEA.HI.X.SX32 R7, R18, R28, 0x1, P2 ;  /* 0x0000001c12077211 */ /* 0x001fe400010f0eff */
[----:B-1----:R-:W-:-:S03]  /*4a70*/  IADD3 R8, P2, R2, R5, RZ ;  /* 0x0000000502087210 */ /* 0x002fc60007f5e0ff */
[----:B------:R0:W-:Y:S04]  /*4a80*/  STL [R1+0x6a8], R7 ;  /* 0x0006a80701007387 */ /* 0x0001e80000100800 */
[----:B------:R1:W-:Y:S01]  /*4a90*/  STL [R1+0x6d4], R8 ;  /* 0x0006d40801007387 */ /* 0x0003e20000100800 */
[----:B0-----:R-:W-:Y:S02]  /*4aa0*/  LEA.HI.X.SX32 R7, R20, R28, 0x1, P6 ;  /* 0x0000001c14077211 */ /* 0x001fe400030f0eff */
[C---:B-1----:R-:W-:Y:S02]  /*4ab0*/  LEA R8, P6, R3.reuse, R5, 0x2 ;  /* 0x0000000503087211 */ /* 0x042fe400078c10ff */
[----:B------:R-:W2:Y:S01]  /*4ac0*/  LDL R5, [R1+0x200] ;  /* 0x0002000001057983 */ /* 0x000ea20000100800 */
[----:B------:R-:W-:-:S03]  /*4ad0*/  IMAD.SHL.U32 R18, R3, 0x40, RZ ;  /* 0x0000004003127824 */ /* 0x000fc600078e00ff */
[----:B------:R0:W-:Y:S01]  /*4ae0*/  STL [R1+0x6c0], R7 ;  /* 0x0006c00701007387 */ /* 0x0001e20000100800 */
[C---:B------:R-:W-:Y:S02]  /*4af0*/  IMAD.SHL.U32 R24, R3.reuse, 0x20, RZ ;  /* 0x0000002003187824 */ /* 0x040fe400078e00ff */
[C---:B------:R-:W-:Y:S01]  /*4b00*/  IMAD.SHL.U32 R22, R3.reuse, 0x10, RZ ;  /* 0x0000001003167824 */ /* 0x040fe200078e00ff */
[----:B------:R1:W-:Y:S01]  /*4b10*/  STL [R1+0x6cc], R8 ;  /* 0x0006cc0801007387 */ /* 0x0003e20000100800 */
[-C--:B0-----:R-:W-:Y:S01]  /*4b20*/  LEA.HI.X.SX32 R7, R18, R28.reuse, 0x1, P5 ;  /* 0x0000001c12077211 */ /* 0x081fe200028f0eff */
[C---:B------:R-:W-:Y:S02]  /*4b30*/  IMAD.SHL.U32 R20, R3.reuse, 0x8, RZ ;  /* 0x0000000803147824 */ /* 0x040fe400078e00ff */
[----:B------:R-:W-:Y:S02]  /*4b40*/  IMAD.SHL.U32 R18, R3, 0x4, RZ ;  /* 0x0000000403127824 */ /* 0x000fe400078e00ff */
[----:B------:R0:W-:Y:S01]  /*4b50*/  STL [R1+0x4d8], R7 ;  /* 0x0004d80701007387 */ /* 0x0001e20000100800 */
[----:B------:R-:W-:-:S02]  /*4b60*/  LEA.HI.X.SX32 R9, R22, R28, 0x1, P1 ;  /* 0x0000001c16097211 */ /* 0x000fc400008f0eff */
[-C--:B-1----:R-:W-:Y:S02]  /*4b70*/  LEA.HI.X.SX32 R8, R20, R28.reuse, 0x1, P3 ;  /* 0x0000001c14087211 */ /* 0x082fe400018f0eff */
[-C--:B0-----:R-:W-:Y:S02]  /*4b80*/  LEA.HI.X.SX32 R7, R24, R28.reuse, 0x1, P0 ;  /* 0x0000001c18077211 */ /* 0x081fe400000f0eff */
[----:B------:R-:W-:-:S03]  /*4b90*/  LEA.HI.X.SX32 R3, R3, R28, 0x1, P2 ;  /* 0x0000001c03037211 */ /* 0x000fc600010f0eff */
[----:B------:R0:W-:Y:S01]  /*4ba0*/  STL [R1+0x5d8], R7 ;  /* 0x0005d80701007387 */ /* 0x0001e20000100800 */
[----:B------:R-:W-:-:S03]  /*4bb0*/  LEA.HI.X.SX32 R2, R2, R28, 0x1, P6 ;  /* 0x0000001c02027211 */ /* 0x000fc600030f0eff */
[----:B------:R-:W-:Y:S01]  /*4bc0*/  STL [R1+0x658], R9 ;  /* 0x0006580901007387 */ /* 0x000fe20000100800 */
[----:B0-----:R-:W-:-:S03]  /*4bd0*/  LEA.HI.X.SX32 R7, R18, R28, 0x1, P4 ;  /* 0x0000001c12077211 */ /* 0x001fc600020f0eff */
[----:B------:R-:W-:Y:S04]  /*4be0*/  STL [R1+0x698], R8 ;  /* 0x0006980801007387 */ /* 0x000fe80000100800 */
[----:B------:R-:W-:Y:S04]  /*4bf0*/  STL [R1+0x6b8], R7 ;  /* 0x0006b80701007387 */ /* 0x000fe80000100800 */
[----:B------:R0:W5:Y:S04]  /*4c00*/  LDL.LU R28, [R1+0x784] ;  /* 0x00078400011c7983 */ /* 0x0001680000300800 */
[----:B------:R-:W-:Y:S04]  /*4c10*/  STL [R1+0x6d0], R3 ;  /* 0x0006d00301007387 */ /* 0x000fe80000100800 */
[----:B------:R-:W-:Y:S04]  /*4c20*/  STL [R1+0x134], RZ ;  /* 0x000134ff01007387 */ /* 0x000fe80000100800 */
[----:B------:R1:W-:Y:S04]  /*4c30*/  STL [R1+0x6c8], R2 ;  /* 0x0006c80201007387 */ /* 0x0003e80000100800 */
[----:B------:R0:W-:Y:S04]  /*4c40*/  STL [R1+0x138], RZ ;  /* 0x000138ff01007387 */ /* 0x0001e80000100800 */
[----:B------:R0:W-:Y:S04]  /*4c50*/  STL [R1+0x13c], RZ ;  /* 0x00013cff01007387 */ /* 0x0001e80000100800 */
[----:B------:R0:W-:Y:S04]  /*4c60*/  STL [R1+0x120], RZ ;  /* 0x000120ff01007387 */ /* 0x0001e80000100800 */
[----:B------:R0:W-:Y:S01]  /*4c70*/  STL [R1+0x124], RZ ;  /* 0x000124ff01007387 */ /* 0x0001e20000100800 */
[----:B-1----:R-:W-:-:S03]  /*4c80*/  LOP3.LUT R2, R4, 0x30, RZ, 0x3c, !PT ;  /* 0x0000003004027812 */ /* 0x002fc600078e3cff */
[----:B------:R0:W-:Y:S01]  /*4c90*/  STL [R1+0x128], RZ ;  /* 0x000128ff01007387 */ /* 0x0001e20000100800 */
[----:B------:R-:W-:-:S03]  /*4ca0*/  LOP3.LUT R2, R4, 0x60, RZ, 0x3c, !PT ;  /* 0x0000006004027812 */ /* 0x000fc600078e3cff */
[----:B------:R0:W-:Y:S04]  /*4cb0*/  STL [R1+0x12c], RZ ;  /* 0x00012cff01007387 */ /* 0x0001e80000100800 */
[----:B------:R0:W-:Y:S04]  /*4cc0*/  STL [R1+0xe0], RZ ;  /* 0x0000e0ff01007387 */ /* 0x0001e80000100800 */
[----:B------:R0:W-:Y:S04]  /*4cd0*/  STL [R1+0xe4], RZ ;  /* 0x0000e4ff01007387 */ /* 0x0001e80000100800 */
[----:B------:R0:W-:Y:S04]  /*4ce0*/  STL [R1+0xe8], RZ ;  /* 0x0000e8ff01007387 */ /* 0x0001e80000100800 */
[----:B------:R0:W-:Y:S04]  /*4cf0*/  STL [R1+0xec], RZ ;  /* 0x0000ecff01007387 */ /* 0x0001e80000100800 */
[----:B------:R0:W-:Y:S04]  /*4d00*/  STL [R1+0x50], RZ ;  /* 0x000050ff01007387 */ /* 0x0001e80000100800 */
[----:B------:R0:W-:Y:S04]  /*4d10*/  STL [R1+0x54], RZ ;  /* 0x000054ff01007387 */ /* 0x0001e80000100800 */
[----:B------:R0:W-:Y:S04]  /*4d20*/  STL [R1+0x58], RZ ;  /* 0x000058ff01007387 */ /* 0x0001e80000100800 */
[----:B------:R0:W-:Y:S01]  /*4d30*/  STL [R1+0x5c], RZ ;  /* 0x00005cff01007387 */ /* 0x0001e20000100800 */
[----:B------:R-:W-:Y:S01]  /*4d40*/  SHF.R.U32.HI R6, RZ, 0x3, R6 ;  /* 0x00000003ff067819 */ /* 0x000fe20000011606 */
[----:B------:R-:W-:-:S02]  /*4d50*/  ULDC UR4, c[0x0][0x18c] ;  /* 0x0000630000047ab9 */ /* 0x000fc40000000800 */
[----:B------:R-:W-:Y:S01]  /*4d60*/  USHF.L.U32 UR4, UR4, 0x7, URZ ;  /* 0x0000000704047899 */ /* 0x000fe2000800063f */
[C---:B------:R-:W-:Y:S02]  /*4d70*/  LOP3.LUT R6, R4.reuse, R6, RZ, 0x3c, !PT ;  /* 0x0000000604067212 */ /* 0x040fe400078e3cff */
[C---:B------:R-:W-:Y:S01]  /*4d80*/  LOP3.LUT R7, R4.reuse, 0x10, RZ, 0x3c, !PT ;  /* 0x0000001004077812 */ /* 0x040fe200078e3cff */
[----:B------:R-:W-:Y:S01]  /*4d90*/  USHF.R.S32.HI UR5, URZ, 0x1f, UR4 ;  /* 0x0000001f3f057899 */ /* 0x000fe20008011404 */
[C---:B------:R-:W-:Y:S02]  /*4da0*/  LOP3.LUT R3, R4.reuse, 0x20, RZ, 0x3c, !PT ;  /* 0x0000002004037812 */ /* 0x040fe400078e3cff */
[C---:B------:R-:W-:Y:S02]  /*4db0*/  LOP3.LUT R7, R4.reuse, 0x40, RZ, 0x3c, !PT ;  /* 0x0000004004077812 */ /* 0x040fe400078e3cff */
[C---:B------:R-:W-:Y:S02]  /*4dc0*/  LOP3.LUT R3, R4.reuse, 0x50, RZ, 0x3c, !PT ;  /* 0x0000005004037812 */ /* 0x040fe400078e3cff */
[----:B------:R-:W-:-:S02]  /*4dd0*/  LOP3.LUT R4, R4, 0x70, RZ, 0x3c, !PT ;  /* 0x0000007004047812 */ /* 0x000fc400078e3cff */
[----:B------:R-:W-:Y:S01]  /*4de0*/  LOP3.LUT R3, R6, 0x40, RZ, 0x3c, !PT ;  /* 0x0000004006037812 */ /* 0x000fe200078e3cff */
[----:B------:R-:W-:Y:S02]  /*4df0*/  USHF.L.U32 UR8, UR4, 0x1, URZ ;  /* 0x0000000104087899 */ /* 0x000fe4000800063f */
[----:B------:R-:W-:Y:S01]  /*4e00*/  USHF.L.U64.HI UR5, UR4, 0x1, UR5 ;  /* 0x0000000104057899 */ /* 0x000fe20008010205 */
[----:B--2---:R-:W-:-:S05]  /*4e10*/  LOP3.LUT R2, R5, 0x40, RZ, 0x3c, !PT ;  /* 0x0000004005027812 */ /* 0x004fca00078e3cff */
[----:B------:R0:W-:Y:S04]  /*4e20*/  STL [R1+0x778], R2 ;  /* 0x0007780201007387 */ /* 0x0001e80000100800 */
.L_x_2:
[----:B------:R1:W-:Y:S04]  /*4e30*/  STL [R1+0x128c], R11 ;  /* 0x00128c0b01007387 */ /* 0x0003e80000100800 */
[----:B-----5:R-:W2:Y:S04]  /*4e40*/  LDL R3, [R1+0x1f8] ;  /* 0x0001f80001037983 */ /* 0x020ea80000100800 */
[----:B0-----:R-:W2:Y:S04]  /*4e50*/  LDL R2, [R1+0x1fc] ;  /* 0x0001fc0001027983 */ /* 0x001ea80000100800 */
[----:B-1----:R-:W3:Y:S04]  /*4e60*/  LDL R11, [R1+0x2d8] ;  /* 0x0002d800010b7983 */ /* 0x002ee80000100800 */
[----:B------:R-:W-:Y:S04]  /*4e70*/  STL [R1+0x1274], R10 ;  /* 0x0012740a01007387 */ /* 0x000fe80000100800 */
[----:B------:R-:W-:Y:S04]  /*4e80*/  STL [R1+0x1280], R10 ;  /* 0x0012800a01007387 */ /* 0x000fe80000100800 */
[----:B------:R0:W-:Y:S04]  /*4e90*/  STL [R1+0x1288], R10 ;  /* 0x0012880a01007387 */ /* 0x0001e80000100800 */
[----:B------:R-:W-:Y:S04]  /*4ea0*/  STL [R1+0x125c], R8 ;  /* 0x00125c0801007387 */ /* 0x000fe80000100800 */
        /* <DEDUP_REMOVED lines=96> */
[----:B------:R-:W-:Y:S01]  /*54b0*/  STL [R1+0x10f8], R18 ;  /* 0x0010f81201007387 */ /* 0x000fe20000100800 */
[----:B------:R-:W-:-:S03]  /*54c0*/  IMAD.MOV.U32 R4, RZ, RZ, c[0x0][0x180] ;  /* 0x00006000ff047624 */ /* 0x000fc600078e00ff */
[----:B------:R-:W-:Y:S04]  /*54d0*/  STL [R1+0x10f4], R17 ;  /* 0x0010f41101007387 */ /* 0x000fe80000100800 */
[----:B------:R-:W-:Y:S04]  /*54e0*/  STL [R1+0x10f0], R16 ;  /* 0x0010f01001007387 */ /* 0x000fe80000100800 */
[----:B------:R-:W-:Y:S04]  /*54f0*/  STL [R1+0x10ec], R15 ;  /* 0x0010ec0f01007387 */ /* 0x000fe80000100800 */
[----:B------:R-:W-:Y:S01]  /*5500*/  STL [R1+0x10e8], R14 ;  /* 0x0010e80e01007387 */ /* 0x000fe20000100800 */
[----:B---3--:R-:W-:-:S03]  /*5510*/  IMAD R4, R11, -0x80, R4 ;  /* 0xffffff800b047824 */ /* 0x008fc600078e0204 */
[----:B------:R-:W-:Y:S04]  /*5520*/  STL [R1+0x10e4], R13 ;  /* 0x0010e40d01007387 */ /* 0x000fe80000100800 */
[----:B------:R-:W-:Y:S04]  /*5530*/  STL [R1+0x10e0], R12 ;  /* 0x0010e00c01007387 */ /* 0x000fe80000100800 */
[----:B-----5:R-:W-:Y:S04]  /*5540*/  STL [R1+0x1070], R28 ;  /* 0x0010701c01007387 */ /* 0x020fe80000100800 */
[----:B------:R-:W-:Y:S04]  /*5550*/  STL [R1+0x8a0], R0 ;  /* 0x0008a00001007387 */ /* 0x000fe80000100800 */
[----:B------:R-:W3:Y:S01]  /*5560*/  LDL.LU R11, [R1+0x128c] ;  /* 0x00128c00010b7983 */ /* 0x000ee20000300800 */
[----:B------:R-:W-:-:S02]  /*5570*/  ISETP.GT.AND P0, PT, R4, RZ, PT ;  /* 0x000000ff0400720c */ /* 0x000fc40003f04270 */
[----:B------:R-:W-:Y:S02]  /*5580*/  ISETP.GT.AND P1, PT, R4, 0x1, PT ;  /* 0x000000010400780c */ /* 0x000fe40003f24270 */
[----:B---3--:R-:W-:-:S09]  /*5590*/  PRMT R11, RZ, 0x7610, R11 ;  /* 0x00007610ff0b7816 */ /* 0x008fd2000000000b */
[----:B--2---:R1:W2:Y:S04]  /*55a0*/  @P0 LDG.E.U16 R11, [R2.64] ;  /* 0x00000006020b0981 */ /* 0x0042a8000c1e1500 */
[----:B-1----:R-:W3:Y:S04]  /*55b0*/  LDL R2, [R1+0x6d0] ;  /* 0x0006d00001027983 */ /* 0x002ee80000100800 */
[----:B------:R-:W3:Y:S01]  /*55c0*/  LDL R3, [R1+0x6d4] ;  /* 0x0006d40001037983 */ /* 0x000ee20000100800 */
[----:B0-----:R-:W-:Y:S02]  /*55d0*/  PRMT R10, RZ, 0x7610, R10 ;  /* 0x00007610ff0a7816 */ /* 0x001fe4000000000a */
[----:B---3--:R-:W-:-:S04]  /*55e0*/  @P1 LOP3.LUT R3, R3, R2, RZ, 0x3c, !PT ;  /* 0x0000000203031212 */ /* 0x008fc800078e3cff */
[----:B------:R-:W-:-:S04]  /*55f0*/  @P1 LOP3.LUT R2, R3, R2, RZ, 0x3c, !PT ;  /* 0x0000000203021212 */ /* 0x000fc800078e3cff */
[----:B------:R-:W-:-:S05]  /*5600*/  @P1 LOP3.LUT R3, R3, R2, RZ, 0x3c, !PT ;  /* 0x0000000203031212 */ /* 0x000fca00078e3cff */
[----:B------:R-:W3:Y:S01]  /*5610*/  @P1 LDG.E.U16 R10, [R2.64] ;  /* 0x00000006020a1981 */ /* 0x000ee2000c1e1500 */
[----:B------:R-:W-:-:S03]  /*5620*/  ISETP.GT.AND P2, PT, R4, 0x2, PT ;  /* 0x000000020400780c */ /* 0x000fc60003f44270 */
[----:B---3--:R0:W-:Y:S04]  /*5630*/  STL [R1+0x2d4], R10 ;  /* 0x0002d40a01007387 */ /* 0x0081e80000100800 */
[----:B0-----:R-:W3:Y:S04]  /*5640*/  LDL.LU R10, [R1+0x1288] ;  /* 0x00128800010a7983 */ /* 0x001ee80000300800 */
[----:B------:R-:W4:Y:S04]  /*5650*/  LDL R2, [R1+0x6c8] ;  /* 0x0006c80001027983 */ /* 0x000f280000100800 */
[----:B------:R-:W4:Y:S01]  /*5660*/  LDL R3, [R1+0x6cc] ;  /* 0x0006cc0001037983 */ /* 0x000f220000100800 */
[----:B------:R-:W-:-:S02]  /*5670*/  PRMT R8, RZ, 0x7610, R8 ;  /* 0x00007610ff087816 */ /* 0x000fc40000000008 */
[----:B----4-:R-:W-:-:S04]  /*5680*/  @P2 LOP3.LUT R3, R3, R2, RZ, 0x3c, !PT ;  /* 0x0000000203032212 */ /* 0x010fc800078e3cff */
[----:B------:R-:W-:-:S04]  /*5690*/  @P2 LOP3.LUT R2, R3, R2, RZ, 0x3c, !PT ;  /* 0x0000000203022212 */ /* 0x000fc800078e3cff */
[----:B------:R-:W-:-:S05]  /*56a0*/  @P2 LOP3.LUT R3, R3, R2, RZ, 0x3c, !PT ;  /* 0x0000000203032212 */ /* 0x000fca00078e3cff */
[----:B------:R-:W4:Y:S01]  /*56b0*/  @P2 LDG.E.U16 R8, [R2.64] ;  /* 0x0000000602082981 */ /* 0x000f22000c1e1500 */
[----:B------:R-:W-:-:S03]  /*56c0*/  ISETP.GT.AND P3, PT, R4, 0x3, PT ;  /* 0x000000030400780c */ /* 0x000fc60003f64270 */
[----:B----4-:R0:W-:Y:S04]  /*56d0*/  STL [R1+0x2d0], R8 ;  /* 0x0002d00801007387 */ /* 0x0101e80000100800 */
[----:B0-----:R-:W4:Y:S04]  /*56e0*/  LDL.LU R8, [R1+0x1284] ;  /* 0x0012840001087983 */ /* 0x001f280000300800 */
[----:B------:R-:W2:Y:S04]  /*56f0*/  LDL R2, [R1+0x6c0] ;  /* 0x0006c00001027983 */ /* 0x000ea80000100800 */
[----:B------:R-:W2:Y:S01]  /*5700*/  LDL R3, [R1+0x6c4] ;  /* 0x0006c40001037983 */ /* 0x000ea20000100800 */
[----:B---3--:R-:W-:-:S02]  /*5710*/  PRMT R10, RZ, 0x7610, R10 ;  /* 0x00007610ff0a7816 */ /* 0x008fc4000000000a */
[----:B--2---:R-:W-:-:S04]  /*5720*/  @P3 LOP3.LUT R3, R3, R2, RZ, 0x3c, !PT ;  /* 0x0000000203033212 */ /* 0x004fc800078e3cff */
[----:B------:R-:W-:-:S04]  /*5730*/  @P3 LOP3.LUT R2, R3, R2, RZ, 0x3c, !PT ;  /* 0x0000000203023212 */ /* 0x000fc800078e3cff */
[----:B------:R-:W-:-:S05]  /*5740*/  @P3 LOP3.LUT R3, R3, R2, RZ, 0x3c, !PT ;  /* 0x0000000203033212 */ /* 0x000fca00078e3cff */
[----:B------:R-:W2:Y:S01]  /*5750*/  @P3 LDG.E.U16 R10, [R2.64] ;  /* 0x00000006020a3981 */ /* 0x000ea2000c1e1500 */
[----:B------:R-:W-:-:S03]  /*5760*/  ISETP.GT.AND P4, PT, R4, 0x4, PT ;  /* 0x000000040400780c */ /* 0x000fc60003f84270 */
[----:B--2---:R0:W-:Y:S04]  /*5770*/  STL [R1+0x2cc], R10 ;  /* 0x0002cc0a01007387 */ /* 0x0041e80000100800 */
[----:B0-----:R-:W2:Y:S04]  /*5780*/  LDL.LU R10, [R1+0x1280] ;  /* 0x00128000010a7983 */ /* 0x001ea80000300800 */
[----:B------:R-:W3:Y:S04]  /*5790*/  LDL R2, [R1+0x6b8] ;  /* 0x0006b80001027983 */ /* 0x000ee80000100800 */
[----:B------:R-:W3:Y:S01]  /*57a0*/  LDL R3, [R1+0x6bc] ;  /* 0x0006bc0001037983 */ /* 0x000ee20000100800 */
[----:B------:R-:W-:-:S02]  /*57b0*/  PRMT R6, RZ, 0x7610, R6 ;  /* 0x00007610ff067816 */ /* 0x000fc40000000006 */
[----:B---3--:R-:W-:-:S04]  /*57c0*/  @P4 LOP3.LUT R3, R3, R2, RZ, 0x3c, !PT ;  /* 0x0000000203034212 */ /* 0x008fc800078e3cff */
[----:B------:R-:W-:-:S04]  /*57d0*/  @P4 LOP3.LUT R2, R3, R2, RZ, 0x3c, !PT ;  /* 0x0000000203024212 */ /* 0x000fc800078e3cff */
[----:B------:R-:W-:-:S05]  /*57e0*/  @P4 LOP3.LUT R3, R3, R2, RZ, 0x3c, !PT ;  /* 0x0000000203034212 */ /* 0x000fca00078e3cff */
[----:B------:R-:W3:Y:S01]  /*57f0*/  @P4 LDG.E.U16 R6, [R2.64] ;  /* 0x0000000602064981 */ /* 0x000ee2000c1e1500 */
[----:B------:R-:W-:-:S03]  /*5800*/  ISETP.GT.AND P5, PT, R4, 0x5, PT ;  /* 0x000000050400780c */ /* 0x000fc60003fa4270 */
[----:B---3--:R0:W-:Y:S04]  /*5810*/  STL [R1+0x2c8], R6 ;  /* 0x0002c80601007387 */ /* 0x0081e80000100800 */
[----:B0-----:R-:W3:Y:S04]  /*5820*/  LDL.LU R6, [R1+0x127c] ;  /* 0x00127c0001067983 */ /* 0x001ee80000300800 */
[----:B------:R-:W2:Y:S04]  /*5830*/  LDL R2, [R1+0x6b0] ;  /* 0x0006b00001027983 */ /* 0x000ea80000100800 */
[----:B------:R-:W2:Y:S01]  /*5840*/  LDL R3, [R1+0x6b4] ;  /* 0x0006b40001037983 */ /* 0x000ea20000100800 */
[----:B----4-:R-:W-:-:S02]  /*5850*/  PRMT R8, RZ, 0x7610, R8 ;  /* 0x00007610ff087816 */ /* 0x010fc40000000008 */
[----:B--2---:R-:W-:-:S04]  /*5860*/  @P5 LOP3.LUT R3, R3, R2, RZ, 0x3c, !PT ;  /* 0x0000000203035212 */ /* 0x004fc800078e3cff */
[----:B------:R-:W-:-:S04]  /*5870*/  @P5 LOP3.LUT R2, R3, R2, RZ, 0x3c, !PT ;  /* 0x0000000203025212 */ /* 0x000fc800078e3cff */
[----:B------:R-:W-:-:S05]  /*5880*/  @P5 LOP3.LUT R3, R3, R2, RZ, 0x3c, !PT ;  /* 0x0000000203035212 */ /* 0x000fca00078e3cff */
[----:B------:R-:W2:Y:S01]  /*5890*/  @P5 LDG.E.U16 R8, [R2.64] ;  /* 0x0000000602085981 */ /* 0x000ea2000c1e1500 */
[----:B------:R-:W-:-:S03]  /*58a0*/  ISETP.GT.AND P6, PT, R4, 0x6, PT ;  /* 0x000000060400780c */ /* 0x000fc60003fc4270 */
[----:B--2---:R0:W-:Y:S04]  /*58b0*/  STL [R1+0x2c4], R8 ;  /* 0x0002c40801007387 */ /* 0x0041e80000100800 */
[----:B0-----:R-:W2:Y:S04]  /*58c0*/  LDL.LU R8, [R1+0x1278] ;  /* 0x0012780001087983 */ /* 0x001ea80000300800 */
        /* <DEDUP_REMOVED lines=10> */
[----:B------:R-:W3:Y:S04]  /*5970*/  LDL R2, [R1+0x6a0] ;  /* 0x0006a00001027983 */ /* 0x000ee80000100800 */
[----:B------:R-:W3:Y:S01]  /*5980*/  LDL R3, [R1+0x6a4] ;  /* 0x0006a40001037983 */ /* 0x000ee20000100800 */
[----:B--2---:R-:W-:-:S02]  /*5990*/  PRMT R8, RZ, 0x7610, R8 ;  /* 0x00007610ff087816 */ /* 0x004fc40000000008 */
[----:B---3--:R-:W-:-:S04]  /*59a0*/  @P1 LOP3.LUT R3, R3, R2, RZ, 0x3c, !PT ;  /* 0x0000000203031212 */ /* 0x008fc800078e3cff */
        /* <DEDUP_REMOVED lines=8> */
[----:B----4-:R-:W-:-:S02]  /*5a30*/  PRMT R10, RZ, 0x7610, R10 ;  /* 0x00007610ff0a7816 */ /* 0x010fc4000000000a */
[----:B---3--:R-:W-:-:S04]  /*5a40*/  @P0 LOP3.LUT R3, R3, R2, RZ, 0x3c, !PT ;  /* 0x0000000203030212 */ /* 0x008fc800078e3cff */
[----:B------:R-:W-:-:S04]  /*5a50*/  @P0 LOP3.LUT R2, R3, R2, RZ, 0x3c, !PT ;  /* 0x0000000203020212 */ /* 0x000fc800078e3cff */
[----:B------:R-:W-:-:S05]  /*5a60*/  @P0 LOP3.LUT R3, R3, R2, RZ, 0x3c, !PT ;  /* 0x0000000203030212 */ /* 0x000fca00078e3cff */
[----:B------:R0:W3:Y:S04]  /*5a70*/  @P0 LDG.E.U16 R10, [R2.64] ;  /* 0x00000006020a0981 */ /* 0x0000e8000c1e1500 */
[----:B0-----:R-:W4:Y:S04]  /*5a80*/  LDL R2, [R1+0x690] ;  /* 0x0006900001027983 */ /* 0x001f280000100800 */
[----:B------:R-:W4:Y:S01]  /*5a90*/  LDL R3, [R1+0x694] ;  /* 0x0006940001037983 */ /* 0x000f220000100800 */
[----:B------:R-:W-:Y:S02]  /*5aa0*/  ISETP.GT.AND P2, PT, R4, 0x9, PT ;  /* 0x000000090400780c */ /* 0x000fe40003f44270 */
[----:B------:R-:W-:-:S11]  /*5ab0*/  PRMT R5, RZ, 0x7610, R5 ;  /* 0x00007610ff057816 */ /* 0x000fd60000000005 */
        /* <DEDUP_REMOVED lines=9> */
[----:B------:R-:W-:-:S02]  /*5b50*/  PRMT R6, RZ, 0x7610, R6 ;  /* 0x00007610ff067816 */ /* 0x000fc40000000006 */
[----:B--2---:R-:W-:-:S04]  /*5b60*/  @P3 LOP3.LUT R3, R3, R2, RZ, 0x3c, !PT ;  /* 0x0000000203033212 */ /* 0x004fc800078e3cff */
[----:B------:R-:W-:-:S04]  /*5b70*/  @P3 LOP3.LUT R2, R3, R2, RZ, 0x3c, !PT ;  /* 0x0000000203023212 */ /* 0x000fc800078e3cff */
[----:B------:R-:W-:-:S05]  /*5b80*/  @P3 LOP3.LUT R3, R3, R2, RZ, 0x3c, !PT ;  /* 0x0000000203033212 */ /* 0x000fca00078e3cff */
[----:B------:R-:W2:Y:S01]  /*5b90*/  @P3 LDG.E.U16 R6, [R2.64] ;  /* 0x0000000602063981 */ /* 0x000ea2000c1e1500 */
[----:B------:R-:W-:-:S03]  /*5ba0*/  ISETP.GT.AND P4, PT, R4, 0xb, PT ;  /* 0x0000000b0400780c */ /* 0x000fc60003f84270 */
[----:B--2---:R0:W-:Y:S04]  /*5bb0*/  STL [R1+0x2b4], R6 ;  /* 0x0002b40601007387 */ /* 0x0041e80000100800 */
[----:B0-----:R-:W2:Y:S04]  /*5bc0*/  LDL.LU R6, [R1+0x1268] ;  /* 0x0012680001067983 */ /* 0x001ea80000300800 */
        /* <DEDUP_REMOVED lines=56> */
[----:B------:R0:W2:Y:S04]  /*5f50*/  @P4 LDG.E.U16 R8, [R2.64] ;  /* 0x0000000602084981 */ /* 0x0000a8000c1e1500 */
[----:B0-----:R-:W2:Y:S04]  /*5f60*/  LDL R2, [R1+0x650] ;  /* 0x0006500001027983 */ /* 0x001ea80000100800 */
[----:B------:R-:W2:Y:S01]  /*5f70*/  LDL R3, [R1+0x654] ;  /* 0x0006540001037983 */ /* 0x000ea20000100800 */
[----:B------:R-:W-:Y:S02]  /*5f80*/  ISETP.GT.AND P1, PT, R4, 0x11, PT ;  /* 0x000000110400780c */ /* 0x000fe40003f24270 */
[----:B------:R-:W-:-:S11]  /*5f90*/  PRMT R5, RZ, 0x7610, R5 ;  /* 0x00007610ff057816 */ /* 0x000fd60000000005 */
        /* <DEDUP_REMOVED lines=69> */
[----:B--2---:R-:W-:-:S02]  /*63f0*/  PRMT R6, RZ, 0x7610, R6 ;  /* 0x00007610ff067816 */ /* 0x004fc40000000006 */
[----:B---3--:R-:W-:-:S04]  /*6400*/  @P2 LOP3.LUT R3, R3, R2, RZ, 0x3c, !PT ;  /* 0x0000000203032212 */ /* 0x008fc800078e3cff */
[----:B------:R-:W-:-:S04]  /*6410*/  @P2 LOP3.LUT R2, R3, R2, RZ, 0x3c, !PT ;  /* 0x0000000203022212 */ /* 0x000fc800078e3cff */
[----:B------:R-:W-:-:S05]  /*6420*/  @P2 LOP3.LUT R3, R3, R2, RZ, 0x3c, !PT ;  /* 0x0000000203032212 */ /* 0x000fca00078e3cff */
[----:B------:R0:W2:Y:S04]  /*6430*/  @P2 LDG.E.U16 R6, [R2.64] ;  /* 0x0000000602062981 */ /* 0x0000a8000c1e1500 */
[----:B0-----:R-:W3:Y:S04]  /*6440*/  LDL R2, [R1+0x610] ;  /* 0x0006100001027983 */ /* 0x001ee80000100800 */
[----:B------:R-:W3:Y:S01]  /*6450*/  LDL R3, [R1+0x614] ;  /* 0x0006140001037983 */ /* 0x000ee20000100800 */
[----:B------:R-:W-:Y:S02]  /*6460*/  ISETP.GT.AND P3, PT, R4, 0x19, PT ;  /* 0x000000190400780c */ /* 0x000fe40003f64270 */
[----:B----4-:R-:W-:-:S11]  /*6470*/  PRMT R7, RZ, 0x7610, R7 ;  /* 0x00007610ff077816 */ /* 0x010fd60000000007 */
        /* <DEDUP_REMOVED lines=69> */
[----:B---3--:R-:W-:-:S02]  /*68d0*/  PRMT R5, RZ, 0x7610, R5 ;  /* 0x00007610ff057816 */ /* 0x008fc40000000005 */
[----:B--2---:R-:W-:-:S04]  /*68e0*/  @P1 LOP3.LUT R3, R3, R2, RZ, 0x3c, !PT ;  /* 0x0000000203031212 */ /* 0x004fc800078e3cff */
[----:B------:R-:W-:-:S04]  /*68f0*/  @P1 LOP3.LUT R2, R3, R2, RZ, 0x3c, !PT ;  /* 0x0000000203021212 */ /* 0x000fc800078e3cff */
[----:B------:R-:W-:-:S05]  /*6900*/  @P1 LOP3.LUT R3, R3, R2, RZ, 0x3c, !PT ;  /* 0x0000000203031212 */ /* 0x000fca00078e3cff */
[----:B------:R0:W2:Y:S04]  /*6910*/  @P1 LDG.E.U16 R5, [R2.64] ;  /* 0x0000000602051981 */ /* 0x0000a8000c1e1500 */
[----:B0-----:R-:W3:Y:S04]  /*6920*/  LDL R2, [R1+0x5d0] ;  /* 0x0005d00001027983 */ /* 0x001ee80000100800 */
[----:B------:R-:W3:Y:S01]  /*6930*/  LDL R3, [R1+0x5d4] ;  /* 0x0005d40001037983 */ /* 0x000ee20000100800 */
[----:B------:R-:W-:Y:S02]  /*6940*/  ISETP.GT.AND P0, PT, R4, 0x21, PT ;  /* 0x000000210400780c */ /* 0x000fe40003f04270 */
[----:B------:R-:W-:-:S11]  /*6950*/  PRMT R7, RZ, 0x7610, R7 ;  /* 0x00007610ff077816 */ /* 0x000fd60000000007 */
        /* <DEDUP_REMOVED lines=29> */
[----:B---3--:R-:W-:-:S02]  /*6b30*/  PRMT R7, RZ, 0x7610, R7 ;  /* 0x00007610ff077816 */ /* 0x008fc40000000007 */
[----:B----4-:R-:W-:-:S04]  /*6b40*/  @P4 LOP3.LUT R3, R3, R2, RZ, 0x3c, !PT ;  /* 0x0000000203034212 */ /* 0x010fc800078e3cff */
        /* <DEDUP_REMOVED lines=8> */
[----:B--2---:R-:W-:-:S02]  /*6bd0*/  PRMT R9, RZ, 0x7610, R9 ;  /* 0x00007610ff097816 */ /* 0x004fc40000000009 */
[----:B----4-:R-:W-:-:S04]  /*6be0*/  @P1 LOP3.LUT R3, R3, R2, RZ, 0x3c, !PT ;  /* 0x0000000203031212 */ /* 0x010fc800078e3cff */
        /* <DEDUP_REMOVED lines=112> */
[----:B------:R0:W2:Y:S04]  /*72f0*/  @P0 LDG.E.U16 R7, [R2.64] ;  /* 0x0000000602070981 */ /* 0x0000a8000c1e1500 */
        /* <DEDUP_REMOVED lines=465> */
[----:B------:R0:W3:Y:S04]  /*9010*/  @P3 LDG.E.U16 R0, [R2.64] ;  /* 0x0000000602003981 */ /* 0x0000e8000c1e1500 */
[----:B0-----:R-:W2:Y:S04]  /*9020*/  LDL R2, [R1+0x3d8] ;  /* 0x0003d80001027983 */ /* 0x001ea80000100800 */
[----:B------:R-:W2:Y:S01]  /*9030*/  LDL R3, [R1+0x3dc] ;  /* 0x0003dc0001037983 */ /* 0x000ea20000100800 */
[----:B------:R-:W-:Y:S02]  /*9040*/  ISETP.GT.AND P4, PT, R4, 0x60, PT ;  /* 0x000000600400780c */ /* 0x000fe40003f84270 */
[----:B------:R-:W-:-:S11]  /*9050*/  PRMT R29, RZ, 0x7610, R29 ;  /* 0x00007610ff1d7816 */ /* 0x000fd6000000001d */
[----:B--2---:R-:W-:-:S04]  /*9060*/  @P4 LOP3.LUT R3, R3, R2, RZ, 0x3c, !PT ;  /* 0x0000000203034212 */ /* 0x004fc800078e3cff */
[----:B------:R-:W-:-:S04]  /*9070*/  @P4 LOP3.LUT R2, R3, R2, RZ, 0x3c, !PT ;  /* 0x0000000203024212 */ /* 0x000fc800078e3cff */
[----:B------:R-:W-:-:S05]  /*9080*/  @P4 LOP3.LUT R3, R3, R2, RZ, 0x3c, !PT ;  /* 0x0000000203034212 */ /* 0x000fca00078e3cff */
[----:B------:R-:W2:Y:S04]  /*9090*/  @P4 LDG.E.U16 R29, [R2.64] ;  /* 0x00000006021d4981 */ /* 0x000ea8000c1e1500 */
[----:B---3--:R-:W-:Y:S01]  /*90a0*/  STL [R1+0x1074], R0 ;  /* 0x0010740001007387 */ /* 0x008fe20000100800 */
        /* <DEDUP_REMOVED lines=138> */
[----:B------:R-:W-:Y:S01]  /*9950*/  STL [R1+0x10c4], R0 ;  /* 0x0010c40001007387 */ /* 0x000fe20000100800 */
        /* <DEDUP_REMOVED lines=18> */
[----:B------:R0:W-:Y:S04]  /*9a80*/  STL [R1+0x1078], R28 ;  /* 0x0010781c01007387 */ /* 0x0001e80000100800 */
[----:B0-----:R-:W3:Y:S04]  /*9a90*/  LDL R28, [R1+0x33c] ;  /* 0x00033c00011c7983 */ /* 0x001ee80000100800 */
[----:B--2---:R0:W-:Y:S04]  /*9aa0*/  STL [R1+0x18], R16 ;  /* 0x0000181001007387 */ /* 0x0041e80000100800 */
[----:B0-----:R-:W2:Y:S04]  /*9ab0*/  LDL.LU R16, [R1+0x10f0] ;  /* 0x0010f00001107983 */ /* 0x001ea80000300800 */
[----:B------:R-:W2:Y:S04]  /*9ac0*/  LDL R2, [R1+0x350] ;  /* 0x0003500001027983 */ /* 0x000ea80000100800 */
[----:B------:R-:W2:Y:S01]  /*9ad0*/  LDL R3, [R1+0x354] ;  /* 0x0003540001037983 */ /* 0x000ea20000100800 */
[----:B------:R-:W-:-:S02]  /*9ae0*/  ISETP.GT.AND P0, PT, R4, 0x71, PT ;  /* 0x000000710400780c */ /* 0x000fc40003f04270 */
        /* <DEDUP_REMOVED lines=25> */
[C---:B------:R-:W-:Y:S02]  /*9c80*/  ISETP.GT.AND P1, PT, R4.reuse, 0x74, PT ;  /* 0x000000740400780c */ /* 0x040fe40003f24270 */
[----:B------:R-:W-:Y:S01]  /*9c90*/  PRMT R0, RZ, 0x7610, R0 ;  /* 0x00007610ff007816 */ /* 0x000fe20000000000 */
[----:B--2---:R0:W-:Y:S04]  /*9ca0*/  STL [R1+0xc], R13 ;  /* 0x00000c0d01007387 */ /* 0x0041e80000100800 */
[----:B0-----:R-:W2:Y:S04]  /*9cb0*/  LDL.LU R13, [R1+0x10e4] ;  /* 0x0010e400010d7983 */ /* 0x001ea80000300800 */
[----:B------:R-:W2:Y:S02]  /*9cc0*/  LDL R3, [R1+0x338] ;  /* 0x0003380001037983 */ /* 0x000ea40000100800 */
[----:B---3--:R-:W-:Y:S01]  /*9cd0*/  @P1 IMAD.MOV.U32 R2, RZ, RZ, R28 ;  /* 0x000000ffff021224 */ /* 0x008fe200078e001c */
[----:B------:R-:W-:-:S02]  /*9ce0*/  ISETP.GT.AND P0, PT, R4, 0x75, PT ;  /* 0x000000750400780c */ /* 0x000fc40003f04270 */
[----:B------:R-:W-:Y:S01]  /*9cf0*/  PRMT R12, RZ, 0x7610, R12 ;  /* 0x00007610ff0c7816 */ /* 0x000fe2000000000c */
[----:B------:R-:W3:Y:S04]  /*9d00*/  LDL R28, [R1+0x31c] ;  /* 0x00031c00011c7983 */ /* 0x000ee80000100800 */
[----:B--2---:R0:W2:Y:S04]  /*9d10*/  @P1 LDG.E.U16 R0, [R2.64] ;  /* 0x0000000602001981 */ /* 0x0040a8000c1e1500 */
[----:B0-----:R-:W2:Y:S04]  /*9d20*/  LDL R2, [R1+0x330] ;  /* 0x0003300001027983 */ /* 0x001ea80000100800 */
[----:B------:R-:W2:Y:S02]  /*9d30*/  LDL R3, [R1+0x334] ;  /* 0x0003340001037983 */ /* 0x000ea40000100800 */
        /* <DEDUP_REMOVED lines=15> */
[----:B0-----:R-:W3:Y:S04]  /*9e30*/  LDL R2, [R1+0x320] ;  /* 0x0003200001027983 */ /* 0x001ee80000100800 */
[----:B------:R-:W3:Y:S01]  /*9e40*/  LDL R3, [R1+0x324] ;  /* 0x0003240001037983 */ /* 0x000ee20000100800 */
[C---:B------:R-:W-:Y:S02]  /*9e50*/  ISETP.GT.AND P0, PT, R4.reuse, 0x77, PT ;  /* 0x000000770400780c */ /* 0x040fe40003f04270 */
[----:B------:R-:W-:Y:S01]  /*9e60*/  PRMT R29, RZ, 0x7610, R29 ;  /* 0x00007610ff1d7816 */ /* 0x000fe2000000001d */
[----:B--2---:R0:W-:Y:S01]  /*9e70*/  STL [R1], R0 ;  /* 0x0000000001007387 */ /* 0x0041e20000100800 */
[----:B------:R-:W-:-:S02]  /*9e80*/  ISETP.GT.AND P1, PT, R4, 0x78, PT ;  /* 0x000000780400780c */ /* 0x000fc40003f24270 */
[----:B------:R-:W-:Y:S01]  /*9e90*/  PRMT R27, RZ, 0x7610, R27 ;  /* 0x00007610ff1b7816 */ /* 0x000fe2000000001b */
[----:B0-----:R-:W2:Y:S06]  /*9ea0*/  LDL R0, [R1+0x30c] ;  /* 0x00030c0001007983 */ /* 0x001eac0000100800 */
[----:B---3--:R-:W-:-:S04]  /*9eb0*/  @P0 LOP3.LUT R3, R3, R2, RZ, 0x3c, !PT ;  /* 0x0000000203030212 */ /* 0x008fc800078e3cff */
[----:B------:R-:W-:-:S04]  /*9ec0*/  @P0 LOP3.LUT R2, R3, R2, RZ, 0x3c, !PT ;  /* 0x0000000203020212 */ /* 0x000fc800078e3cff */
[----:B------:R-:W-:-:S05]  /*9ed0*/  @P0 LOP3.LUT R3, R3, R2, RZ, 0x3c, !PT ;  /* 0x0000000203030212 */ /* 0x000fca00078e3cff */
[----:B------:R0:W3:Y:S04]  /*9ee0*/  @P0 LDG.E.U16 R29, [R2.64] ;  /* 0x00000006021d0981 */ /* 0x0000e8000c1e1500 */
[----:B0-----:R-:W2:Y:S01]  /*9ef0*/  LDL R3, [R1+0x318] ;  /* 0x0003180001037983 */ /* 0x001ea20000100800 */
[----:B------:R-:W-:Y:S01]  /*9f00*/  @P1 IMAD.MOV.U32 R2, RZ, RZ, R28 ;  /* 0x000000ffff021224 */ /* 0x000fe200078e001c */
[C---:B------:R-:W-:Y:S02]  /*9f10*/  ISETP.GT.AND P0, PT, R4.reuse, 0x79, PT ;  /* 0x000000790400780c */ /* 0x040fe40003f04270 */
[----:B---3--:R0:W-:Y:S01]  /*9f20*/  STL [R1+0x107c], R29 ;  /* 0x00107c1d01007387 */ /* 0x0081e20000100800 */
[----:B------:R-:W-:Y:S02]  /*9f30*/  PRMT R26, RZ, 0x7610, R26 ;  /* 0x00007610ff1a7816 */ /* 0x000fe4000000001a */
[----:B----4-:R-:W-:Y:S01]  /*9f40*/  PRMT R25, RZ, 0x7610, R25 ;  /* 0x00007610ff197816 */ /* 0x010fe20000000019 */
[----:B------:R-:W3:Y:S04]  /*9f50*/  LDL R28, [R1+0x2fc] ;  /* 0x0002fc00011c7983 */ /* 0x000ee80000100800 */
[----:B--2---:R1:W2:Y:S04]  /*9f60*/  @P1 LDG.E.U16 R27, [R2.64] ;  /* 0x00000006021b1981 */ /* 0x0042a8000c1e1500 */
[----:B0-----:R-:W4:Y:S04]  /*9f70*/  LDL R29, [R1+0x2f8] ;  /* 0x0002f800011d7983 */ /* 0x001f280000100800 */
[----:B-1----:R-:W2:Y:S04]  /*9f80*/  LDL R2, [R1+0x310] ;  /* 0x0003100001027983 */ /* 0x002ea80000100800 */
[----:B------:R-:W2:Y:S01]  /*9f90*/  LDL R3, [R1+0x314] ;  /* 0x0003140001037983 */ /* 0x000ea20000100800 */
[----:B------:R-:W-:-:S02]  /*9fa0*/  ISETP.GT.AND P1, PT, R4, 0x7a, PT ;  /* 0x0000007a0400780c */ /* 0x000fc40003f24270 */
[----:B--2---:R-:W-:-:S04]  /*9fb0*/  @P0 LOP3.LUT R3, R3, R2, RZ, 0x3c, !PT ;  /* 0x0000000203030212 */ /* 0x004fc800078e3cff */
[----:B------:R-:W-:-:S04]  /*9fc0*/  @P0 LOP3.LUT R2, R3, R2, RZ, 0x3c, !PT ;  /* 0x0000000203020212 */ /* 0x000fc800078e3cff */
[----:B------:R-:W-:-:S05]  /*9fd0*/  @P0 LOP3.LUT R3, R3, R2, RZ, 0x3c, !PT ;  /* 0x0000000203030212 */ /* 0x000fca00078e3cff */
[----:B------:R0:W2:Y:S04]  /*9fe0*/  @P0 LDG.E.U16 R26, [R2.64] ;  /* 0x00000006021a0981 */ /* 0x0000a8000c1e1500 */
[----:B0-----:R-:W2:Y:S01]  /*9ff0*/  LDL R3, [R1+0x308] ;  /* 0x0003080001037983 */ /* 0x001ea20000100800 */
[----:B------:R-:W-:Y:S01]  /*a000*/  @P1 IMAD.MOV.U32 R2, RZ, RZ, R0 ;  /* 0x000000ffff021224 */ /* 0x000fe200078e0000 */
[C---:B------:R-:W-:Y:S02]  /*a010*/  ISETP.GT.AND P0, PT, R4.reuse, 0x7b, PT ;  /* 0x0000007b0400780c */ /* 0x040fe40003f04270 */
[----:B------:R-:W-:Y:S01]  /*a020*/  PRMT R24, RZ, 0x7610, R24 ;  /* 0x00007610ff187816 */ /* 0x000fe20000000018 */
[----:B------:R-:W3:Y:S04]  /*a030*/  LDL R0, [R1+0x2f4] ;  /* 0x0002f40001007983 */ /* 0x000ee80000100800 */
[----:B--2---:R0:W2:Y:S04]  /*a040*/  @P1 LDG.E.U16 R25, [R2.64] ;  /* 0x0000000602191981 */ /* 0x0040a8000c1e1500 */
[----:B0-----:R-:W2:Y:S04]  /*a050*/  LDL R2, [R1+0x300] ;  /* 0x0003000001027983 */ /* 0x001ea80000100800 */
[----:B------:R-:W2:Y:S01]  /*a060*/  LDL R3, [R1+0x304] ;  /* 0x0003040001037983 */ /* 0x000ea20000100800 */
[----:B------:R-:W-:-:S02]  /*a070*/  ISETP.GT.AND P1, PT, R4, 0x7c, PT ;  /* 0x0000007c0400780c */ /* 0x000fc40003f24270 */
[----:B------:R-:W-:Y:S02]  /*a080*/  PRMT R23, RZ, 0x7610, R23 ;  /* 0x00007610ff177816 */ /* 0x000fe40000000017 */
[----:B--2---:R-:W-:-:S04]  /*a090*/  @P0 LOP3.LUT R3, R3, R2, RZ, 0x3c, !PT ;  /* 0x0000000203030212 */ /* 0x004fc800078e3cff */
[----:B------:R-:W-:-:S04]  /*a0a0*/  @P0 LOP3.LUT R2, R3, R2, RZ, 0x3c, !PT ;  /* 0x0000000203020212 */ /* 0x000fc800078e3cff */
[----:B------:R-:W-:-:S05]  /*a0b0*/  @P0 LOP3.LUT R3, R3, R2, RZ, 0x3c, !PT ;  /* 0x0000000203030212 */ /* 0x000fca00078e3cff */
[----:B------:R3:W2:Y:S02]  /*a0c0*/  @P0 LDG.E.U16 R24, [R2.64] ;  /* 0x0000000602180981 */ /* 0x0006a4000c1e1500 */
[----:B---3--:R-:W-:Y:S02]  /*a0d0*/  @P1 IMAD.MOV.U32 R2, RZ, RZ, R28 ;  /* 0x000000ffff021224 */ /* 0x008fe400078e001c */
[----:B----4-:R-:W-:-:S05]  /*a0e0*/  @P1 IMAD.MOV.U32 R3, RZ, RZ, R29 ;  /* 0x000000ffff031224 */ /* 0x010fca00078e001d */
[----:B------:R0:W3:Y:S04]  /*a0f0*/  @P1 LDG.E.U16 R23, [R2.64] ;  /* 0x0000000602171981 */ /* 0x0000e8000c1e1500 */
[----:B------:R1:W-:Y:S04]  /*a100*/  STL [R1+0x10d4], R25 ;  /* 0x0010d41901007387 */ /* 0x0003e80000100800 */
[----:B-1----:R-:W4:Y:S04]  /*a110*/  LDL R25, [R1+0x2ec] ;  /* 0x0002ec0001197983 */ /* 0x002f280000100800 */
[----:B--2---:R1:W-:Y:S04]  /*a120*/  STL [R1+0x10d8], R24 ;  /* 0x0010d81801007387 */ /* 0x0043e80000100800 */
[----:B0-----:R-:W2:Y:S04]  /*a130*/  LDL R3, [R1+0x2f0] ;  /* 0x0002f00001037983 */ /* 0x001ea80000100800 */
[----:B------:R-:W4:Y:S04]  /*a140*/  LDL R29, [R1+0x2e0] ;  /* 0x0002e000011d7983 */ /* 0x000f280000100800 */
[----:B-1----:R-:W4:Y:S04]  /*a150*/  LDL R24, [R1+0x2e4] ;  /* 0x0002e40001187983 */ /* 0x002f280000100800 */
[----:B---3--:R0:W-:Y:S01]  /*a160*/  STL [R1+0x10cc], R23 ;  /* 0x0010cc1701007387 */ /* 0x0081e20000100800 */
[----:B------:R-:W-:-:S03]  /*a170*/  ISETP.GT.AND P0, PT, R4, 0x7d, PT ;  /* 0x0000007d0400780c */ /* 0x000fc60003f04270 */
[----:B0-----:R-:W3:Y:S01]  /*a180*/  LDL R23, [R1+0x2e8] ;  /* 0x0002e80001177983 */ /* 0x001ee20000100800 */
[----:B------:R-:W-:-:S09]  /*a190*/  PRMT R22, RZ, 0x7610, R22 ;  /* 0x00007610ff167816 */ /* 0x000fd20000000016 */
[----:B------:R-:W-:Y:S01]  /*a1a0*/  @P0 IMAD.MOV.U32 R2, RZ, RZ, R0 ;  /* 0x000000ffff020224 */ /* 0x000fe200078e0000 */
[----:B------:R-:W-:Y:S01]  /*a1b0*/  ISETP.GT.AND P1, PT, R4, 0x7e, PT ;  /* 0x0000007e0400780c */ /* 0x000fe20003f24270 */
[----:B------:R-:W0:Y:S04]  /*a1c0*/  S2R R28, SR_TID.X ;  /* 0x00000000001c7919 */ /* 0x000e280000002100 */
[----:B--2---:R4:W2:Y:S01]  /*a1d0*/  @P0 LDG.E.U16 R22, [R2.64] ;  /* 0x0000000602160981 */ /* 0x0048a2000c1e1500 */
[----:B------:R-:W-:-:S07]  /*a1e0*/  PRMT R21, RZ, 0x7610, R21 ;  /* 0x00007610ff157816 */ /* 0x000fce0000000015 */
[----:B----4-:R-:W-:Y:S02]  /*a1f0*/  @P1 IMAD.MOV.U32 R2, RZ, RZ, R25 ;  /* 0x000000ffff021224 */ /* 0x010fe400078e0019 */
[----:B---3--:R-:W-:-:S05]  /*a200*/  @P1 IMAD.MOV.U32 R3, RZ, RZ, R23 ;  /* 0x000000ffff031224 */ /* 0x008fca00078e0017 */
[----:B------:R1:W3:Y:S01]  /*a210*/  @P1 LDG.E.U16 R21, [R2.64] ;  /* 0x0000000602151981 */ /* 0x0002e2000c1e1500 */
[----:B0-----:R-:W-:-:S04]  /*a220*/  LOP3.LUT R0, R28, 0x7f, RZ, 0xc0, !PT ;  /* 0x0000007f1c007812 */ /* 0x001fc800078ec0ff */
[----:B------:R-:W-:Y:S02]  /*a230*/  ISETP.GE.AND P0, PT, R0, R4, PT ;  /* 0x000000040000720c */ /* 0x000fe40003f06270 */
[----:B------:R-:W-:Y:S01]  /*a240*/  ISETP.GT.AND P2, PT, R4, 0x7f, PT ;  /* 0x0000007f0400780c */ /* 0x000fe20003f44270 */
[----:B--2---:R0:W-:Y:S04]  /*a250*/  STL [R1+0x10d0], R22 ;  /* 0x0010d01601007387 */ /* 0x0041e80000100800 */
[----:B------:R-:W2:Y:S04]  /*a260*/  LDL R28, [R1+0x72c] ;  /* 0x00072c00011c7983 */ /* 0x000ea80000100800 */
[----:B------:R-:W4:Y:S01]  /*a270*/  LDL R0, [R1+0x730] ;  /* 0x0007300001007983 */ /* 0x000f220000100800 */
[----:B------:R-:W-:-:S03]  /*a280*/  PRMT R20, RZ, 0x7610, R20 ;  /* 0x00007610ff147816 */ /* 0x000fc60000000014 */
[----:B-1----:R-:W-:Y:S01]  /*a290*/  @P2 IMAD.MOV.U32 R2, RZ, RZ, R24 ;  /* 0x000000ffff022224 */ /* 0x002fe200078e0018 */
[----:B------:R-:W4:Y:S01]  /*a2a0*/  LDL R25, [R1+0x724] ;  /* 0x0007240001197983 */ /* 0x000f220000100800 */
[----:B------:R-:W-:-:S03]  /*a2b0*/  @P2 IMAD.MOV.U32 R3, RZ, RZ, R29 ;  /* 0x000000ffff032224 */ /* 0x000fc600078e001d */
[----:B------:R-:W4:Y:S04]  /*a2c0*/  LDL R4, [R1+0x728] ;  /* 0x0007280001047983 */ /* 0x000f280000100800 */
[----:B------:R2:W4:Y:S04]  /*a2d0*/  @P2 LDG.E.U16 R20, [R2.64] ;  /* 0x0000000602142981 */ /* 0x000528000c1e1500 */
[----:B---3--:R1:W-:Y:S04]  /*a2e0*/  STL [R1+0x1088], R21 ;  /* 0x0010881501007387 */ /* 0x0083e80000100800 */
[----:B------:R-:W3:Y:S04]  /*a2f0*/  LDL R24, [R1+0x71c] ;  /* 0x00071c0001187983 */ /* 0x000ee80000100800 */
[----:B------:R-:W3:Y:S01]  /*a300*/  LDL R23, [R1+0x720] ;  /* 0x0007200001177983 */ /* 0x000ee20000100800 */
[----:B------:R-:W-:-:S02]  /*a310*/  PRMT R19, RZ, 0x7610, R19 ;  /* 0x00007610ff137816 */ /* 0x000fc40000000013 */
[----:B------:R-:W-:Y:S01]  /*a320*/  PRMT R18, RZ, 0x7610, R18 ;  /* 0x00007610ff127816 */ /* 0x000fe20000000012 */
[----:B0-----:R-:W3:Y:S01]  /*a330*/  LDL R22, [R1+0x714] ;  /* 0x0007140001167983 */ /* 0x001ee20000100800 */
[----:B------:R-:W-:-:S03]  /*a340*/  PRMT R17, RZ, 0x7610, R17 ;  /* 0x00007610ff117816 */ /* 0x000fc60000000011 */
[----:B-1----:R-:W3:Y:S04]  /*a350*/  LDL R21, [R1+0x718] ;  /* 0x0007180001157983 */ /* 0x002ee80000100800 */
[----:B------:R-:W-:Y:S01]  /*a360*/  BAR.SYNC.DEFER_BLOCKING 0x0 ;  /* 0x0000000000007b1d */ /* 0x000fe20000010000 */
[----:B--2---:R-:W-:Y:S02]  /*a370*/  @!P0 IMAD.MOV.U32 R3, RZ, RZ, R28 ;  /* 0x000000ffff038224 */ /* 0x004fe400078e001c */
[----:B----4-:R-:W-:-:S05]  /*a380*/  @!P0 IMAD.MOV.U32 R2, RZ, RZ, R0 ;  /* 0x000000ffff028224 */ /* 0x010fca00078e0000 */
[----:B------:R0:W2:Y:S02]  /*a390*/  @!P0 LDG.E.U16 R19, [R2.64] ;  /* 0x0000000602138981 */ /* 0x0000a4000c1e1500 */
[----:B0-----:R-:W-:Y:S02]  /*a3a0*/  @!P0 IMAD.MOV.U32 R2, RZ, RZ, R4 ;  /* 0x000000ffff028224 */ /* 0x001fe400078e0004 */
[----:B------:R-:W-:-:S05]  /*a3b0*/  @!P0 IMAD.MOV.U32 R3, RZ, RZ, R25 ;  /* 0x000000ffff038224 */ /* 0x000fca00078e0019 */
[----:B------:R3:W4:Y:S02]  /*a3c0*/  @!P0 LDG.E.U16 R18, [R2.64] ;  /* 0x0000000602128981 */ /* 0x000724000c1e1500 */
[----:B---3--:R-:W-:Y:S02]  /*a3d0*/  @!P0 IMAD.MOV.U32 R2, RZ, RZ, R23 ;  /* 0x000000ffff028224 */ /* 0x008fe400078e0017 */
[----:B------:R-:W-:-:S05]  /*a3e0*/  @!P0 IMAD.MOV.U32 R3, RZ, RZ, R24 ;  /* 0x000000ffff038224 */ /* 0x000fca00078e0018 */
[----:B------:R0:W3:Y:S04]  /*a3f0*/  @!P0 LDG.E.U16 R17, [R2.64] ;  /* 0x0000000602118981 */ /* 0x0000e8000c1e1500 */
[----:B------:R1:W-:Y:S04]  /*a400*/  STL [R1+0x1080], R20 ;  /* 0x0010801401007387 */ /* 0x0003e80000100800 */
[----:B------:R-:W3:Y:S04]  /*a410*/  LDL R0, [R1+0x710] ;  /* 0x0007100001007983 */ /* 0x000ee80000100800 */
[----:B-1----:R-:W3:Y:S04]  /*a420*/  LDL R20, [R1+0x70c] ;  /* 0x00070c0001147983 */ /* 0x002ee80000100800 */
[----:B--2---:R1:W-:Y:S04]  /*a430*/  STL [R1+0x1084], R19 ;  /* 0x0010841301007387 */ /* 0x0043e80000100800 */
[----:B------:R-:W2:Y:S04]  /*a440*/  LDL R4, [R1+0x708] ;  /* 0x0007080001047983 */ /* 0x000ea80000100800 */
[----:B-1----:R-:W2:Y:S01]  /*a450*/  LDL R19, [R1+0x704] ;  /* 0x0007040001137983 */ /* 0x002ea20000100800 */
[----:B------:R-:W-:Y:S01]  /*a460*/  PRMT R16, RZ, 0x7610, R16 ;  /* 0x00007610ff107816 */ /* 0x000fe20000000010 */
[----:B0-----:R-:W-:-:S02]  /*a470*/  @!P0 IMAD.MOV.U32 R2, RZ, RZ, R21 ;  /* 0x000000ffff028224 */ /* 0x001fc400078e0015 */
[----:B------:R-:W-:Y:S01]  /*a480*/  @!P0 IMAD.MOV.U32 R3, RZ, RZ, R22 ;  /* 0x000000ffff038224 */ /* 0x000fe200078e0016 */
[----:B----4-:R0:W-:Y:S04]  /*a490*/  STL [R1+0x108c], R18 ;  /* 0x00108c1201007387 */ /* 0x0101e80000100800 */
[----:B------:R1:W4:Y:S04]  /*a4a0*/  @!P0 LDG.E.U16 R16, [R2.64] ;  /* 0x0000000602108981 */ /* 0x000328000c1e1500 */
[----:B---3--:R3:W-:Y:S04]  /*a4b0*/  STL [R1+0x1090], R17 ;  /* 0x0010901101007387 */ /* 0x0087e80000100800 */
[----:B0-----:R-:W4:Y:S04]  /*a4c0*/  LDL R18, [R1+0x6fc] ;  /* 0x0006fc0001127983 */ /* 0x001f280000100800 */
[----:B---3--:R-:W3:Y:S01]  /*a4d0*/  LDL R17, [R1+0x700] ;  /* 0x0007000001117983 */ /* 0x008ee20000100800 */
[----:B------:R-:W-:Y:S01]  /*a4e0*/  PRMT R15, RZ, 0x7610, R15 ;  /* 0x00007610ff0f7816 */ /* 0x000fe2000000000f */
[----:B-1----:R-:W-:-:S02]  /*a4f0*/  @!P0 IMAD.MOV.U32 R2, RZ, RZ, R0 ;  /* 0x000000ffff028224 */ /* 0x002fc400078e0000 */
[----:B------:R-:W-:Y:S01]  /*a500*/  @!P0 IMAD.MOV.U32 R3, RZ, RZ, R20 ;  /* 0x000000ffff038224 */ /* 0x000fe200078e0014 */
[----:B------:R-:W-:-:S04]  /*a510*/  PRMT R14, RZ, 0x7610, R14 ;  /* 0x00007610ff0e7816 */ /* 0x000fc8000000000e */
[----:B------:R2:W3:Y:S02]  /*a520*/  @!P0 LDG.E.U16 R15, [R2.64] ;  /* 0x00000006020f8981 */ /* 0x0004e4000c1e1500 */
[----:B--2---:R-:W-:Y:S02]  /*a530*/  @!P0 IMAD.MOV.U32 R2, RZ, RZ, R4 ;  /* 0x000000ffff028224 */ /* 0x004fe400078e0004 */
[----:B------:R-:W-:-:S05]  /*a540*/  @!P0 IMAD.MOV.U32 R3, RZ, RZ, R19 ;  /* 0x000000ffff038224 */ /* 0x000fca00078e0013 */
[----:B------:R0:W2:Y:S01]  /*a550*/  @!P0 LDG.E.U16 R14, [R2.64] ;  /* 0x00000006020e8981 */ /* 0x0000a2000c1e1500 */
[----:B------:R-:W-:-:S03]  /*a560*/  PRMT R13, RZ, 0x7610, R13 ;  /* 0x00007610ff0d7816 */ /* 0x000fc6000000000d */
[----:B----4-:R1:W-:Y:S04]  /*a570*/  STL [R1+0x1094], R16 ;  /* 0x0010941001007387 */ /* 0x0103e80000100800 */
[----:B------:R-:W4:Y:S04]  /*a580*/  LDL R0, [R1+0x6f8] ;  /* 0x0006f80001007983 */ /* 0x000f280000100800 */
[----:B-1----:R-:W4:Y:S01]  /*a590*/  LDL R16, [R1+0x6f4] ;  /* 0x0006f40001107983 */ /* 0x002f220000100800 */
[----:B0-----:R-:W-:Y:S02]  /*a5a0*/  @!P0 IMAD.MOV.U32 R3, RZ, RZ, R18 ;  /* 0x000000ffff038224 */ /* 0x001fe400078e0012 */
[----:B---3--:R-:W-:-:S05]  /*a5b0*/  @!P0 IMAD.MOV.U32 R2, RZ, RZ, R17 ;  /* 0x000000ffff028224 */ /* 0x008fca00078e0011 */
[----:B------:R4:W3:Y:S04]  /*a5c0*/  @!P0 LDG.E.U16 R13, [R2.64] ;  /* 0x00000006020d8981 */ /* 0x0008e8000c1e1500 */
[----:B------:R0:W-:Y:S04]  /*a5d0*/  STL [R1+0x1098], R15 ;  /* 0x0010980f01007387 */ /* 0x0001e80000100800 */
[----:B------:R-:W3:Y:S04]  /*a5e0*/  LDL R4, [R1+0x738] ;  /* 0x0007380001047983 */ /* 0x000ee80000100800 */
[----:B0-----:R-:W3:Y:S04]  /*a5f0*/  LDL R15, [R1+0x6f0] ;  /* 0x0006f000010f7983 */ /* 0x001ee80000100800 */
[----:B--2---:R-:W-:Y:S04]  /*a600*/  STL [R1+0x109c], R14 ;  /* 0x00109c0e01007387 */ /* 0x004fe80000100800 */
[----:B------:R-:W2:Y:S04]  /*a610*/  LDL R18, [R1+0x6ec] ;  /* 0x0006ec0001127983 */ /* 0x000ea80000100800 */
[----:B------:R-:W2:Y:S04]  /*a620*/  LDL R17, [R1+0x754] ;  /* 0x0007540001117983 */ /* 0x000ea80000100800 */
[----:B------:R-:W0:Y:S01]  /*a630*/  S2R R28, SR_TID.X ;  /* 0x00000000001c7919 */ /* 0x000e220000002100 */
[----:B----4-:R-:W-:-:S02]  /*a640*/  @!P0 IMAD.MOV.U32 R2, RZ, RZ, R0 ;  /* 0x000000ffff028224 */ /* 0x010fc400078e0000 */
[----:B------:R-:W-:Y:S01]  /*a650*/  @!P0 IMAD.MOV.U32 R3, RZ, RZ, R16 ;  /* 0x000000ffff038224 */ /* 0x000fe200078e0010 */
[----:B------:R-:W-:-:S06]  /*a660*/  PRMT R12, RZ, 0x7610, R12 ;  /* 0x00007610ff0c7816 */ /* 0x000fcc000000000c */
[----:B------:R1:W4:Y:S04]  /*a670*/  @!P0 LDG.E.U16 R12, [R2.64] ;  /* 0x00000006020c8981 */ /* 0x000328000c1e1500 */
[----:B---3--:R-:W-:Y:S01]  /*a680*/  STL [R1+0x10a0], R13 ;  /* 0x0010a00d01007387 */ /* 0x008fe20000100800 */
[----:B0-----:R-:W-:-:S03]  /*a690*/  LOP3.LUT R29, R28, 0x1ff, RZ, 0xc0, !PT ;  /* 0x000001ff1c1d7812 */ /* 0x001fc600078ec0ff */
[----:B------:R-:W3:Y:S04]  /*a6a0*/  LDL R16, [R1+0x6e8] ;  /* 0x0006e80001107983 */ /* 0x000ee80000100800 */
[----:B------:R-:W4:Y:S01]  /*a6b0*/  LDL R0, [R1+0x750] ;  /* 0x0007500001007983 */ /* 0x000f220000100800 */
[----:B------:R-:W-:Y:S02]  /*a6c0*/  IMAD.SHL.U32 R21, R29, 0x2, RZ ;  /* 0x000000021d157824 */ /* 0x000fe400078e00ff */
[----:B-1----:R-:W-:Y:S01]  /*a6d0*/  @!P0 IMAD.MOV.U32 R2, RZ, RZ, R4 ;  /* 0x000000ffff028224 */ /* 0x002fe200078e0004 */
[----:B------:R-:W4:Y:S01]  /*a6e0*/  LDL.LU R28, [R1+0x23c] ;  /* 0x00023c00011c7983 */ /* 0x000f220000300800 */
[----:B------:R-:W-:-:S03]  /*a6f0*/  @!P0 IMAD.MOV.U32 R3, RZ, RZ, R15 ;  /* 0x000000ffff038224 */ /* 0x000fc600078e000f */
[----:B------:R0:W-:Y:S04]  /*a700*/  STS.U16 [R21], R11 ;  /* 0x0000000b15007388 */ /* 0x0001e80000000400 */
[----:B------:R1:W-:Y:S01]  /*a710*/  STS.U16 [R21+0x2000], R10 ;  /* 0x0020000a15007388 */ /* 0x0003e20000000400 */
[----:B0-----:R-:W-:Y:S02]  /*a720*/  PRMT R11, RZ, 0x7610, R11 ;  /* 0x00007610ff0b7816 */ /* 0x001fe4000000000b */
[----:B-1----:R-:W-:-:S04]  /*a730*/  PRMT R10, RZ, 0x7610, R10 ;  /* 0x00007610ff0a7816 */ /* 0x002fc8000000000a */
[----:B------:R2:W4:Y:S02]  /*a740*/  @!P0 LDG.E.U16 R11, [R2.64] ;  /* 0x00000006020b8981 */ /* 0x000524000c1e1500 */
[----:B--2---:R-:W-:Y:S02]  /*a750*/  @!P0 IMAD.MOV.U32 R3, RZ, RZ, R18 ;  /* 0x000000ffff038224 */ /* 0x004fe400078e0012 */
[----:B------:R-:W-:-:S05]  /*a760*/  @!P0 IMAD.MOV.U32 R2, RZ, RZ, R17 ;  /* 0x000000ffff028224 */ /* 0x000fca00078e0011 */
[----:B------:R3:W2:Y:S04]  /*a770*/  @!P0 LDG.E.U16 R10, [R2.64] ;  /* 0x00000006020a8981 */ /* 0x0006a8000c1e1500 */
[----:B------:R0:W-:Y:S02]  /*a780*/  STS.U16 [R21+0x4000], R8 ;  /* 0x0040000815007388 */ /* 0x0001e40000000400 */
[----:B0-----:R-:W-:Y:S01]  /*a790*/  PRMT R8, RZ, 0x7610, R8 ;  /* 0x00007610ff087816 */ /* 0x001fe20000000008 */
[----:B---3--:R-:W-:Y:S02]  /*a7a0*/  @!P0 IMAD.MOV.U32 R3, RZ, RZ, R16 ;  /* 0x000000ffff038224 */ /* 0x008fe400078e0010 */
[----:B----4-:R-:W-:-:S05]  /*a7b0*/  @!P0 IMAD.MOV.U32 R2, RZ, RZ, R0 ;  /* 0x000000ffff028224 */ /* 0x010fca00078e0000 */
[----:B------:R-:W3:Y:S04]  /*a7c0*/  @!P0 LDG.E.U16 R8, [R2.64] ;  /* 0x0000000602088981 */ /* 0x000ee8000c1e1500 */
[----:B------:R0:W-:Y:S04]  /*a7d0*/  STL [R1+0x10a4], R12 ;  /* 0x0010a40c01007387 */ /* 0x0001e80000100800 */
[----:B------:R-:W4:Y:S04]  /*a7e0*/  LDL R15, [R1+0x6e4] ;  /* 0x0006e400010f7983 */ /* 0x000f280000100800 */
[----:B------:R-:W4:Y:S04]  /*a7f0*/  LDL R14, [R1+0x74c] ;  /* 0x00074c00010e7983 */ /* 0x000f280000100800 */
[----:B------:R-:W4:Y:S04]  /*a800*/  LDL R4, [R1+0x748] ;  /* 0x0007480001047983 */ /* 0x000f280000100800 */
[----:B------:R-:W-:Y:S04]  /*a810*/  STL [R1+0x10a8], R11 ;  /* 0x0010a80b01007387 */ /* 0x000fe80000100800 */
[----:B------:R-:W4:Y:S04]  /*a820*/  LDL R13, [R1+0x6e0] ;  /* 0x0006e000010d7983 */ /* 0x000f280000100800 */
[----:B0-----:R-:W4:Y:S04]  /*a830*/  LDL R12, [R1+0x744] ;  /* 0x00074400010c7983 */ /* 0x001f280000100800 */
[----:B--2---:R0:W-:Y:S04]  /*a840*/  STL [R1+0x10ac], R10 ;  /* 0x0010ac0a01007387 */ /* 0x0041e80000100800 */
[----:B------:R-:W2:Y:S04]  /*a850*/  LDL R0, [R1+0x740] ;  /* 0x0007400001007983 */ /* 0x000ea80000100800 */
[----:B0-----:R-:W2:Y:S04]  /*a860*/  LDL R10, [R1+0x6dc] ;  /* 0x0006dc00010a7983 */ /* 0x001ea80000100800 */
[----:B---3--:R0:W-:Y:S04]  /*a870*/  STL [R1+0x10b0], R8 ;  /* 0x0010b00801007387 */ /* 0x0081e80000100800 */
[----:B------:R-:W3:Y:S01]  /*a880*/  LDL R11, [R1+0x6d8] ;  /* 0x0006d800010b7983 */ /* 0x000ee20000100800 */
[----:B0-----:R-:W-:-:S02]  /*a890*/  IMAD.SHL.U32 R8, R29, 0x2, RZ ;  /* 0x000000021d087824 */ /* 0x001fc400078e00ff */
[----:B----4-:R-:W-:-:S03]  /*a8a0*/  @!P0 IMAD.MOV.U32 R2, RZ, RZ, R14 ;  /* 0x000000ffff028224 */ /* 0x010fc600078e000e */
[----:B------:R0:W-:Y:S01]  /*a8b0*/  STS.U16 [R8+0x6000], R6 ;  /* 0x0060000608007388 */ /* 0x0001e20000000400 */
[----:B------:R-:W-:Y:S01]  /*a8c0*/  @!P0 IMAD.MOV.U32 R3, RZ, RZ, R15 ;  /* 0x000000ffff038224 */ /* 0x000fe200078e000f */
[----:B0-----:R-:W-:Y:S02]  /*a8d0*/  PRMT R6, RZ, 0x7610, R6 ;  /* 0x00007610ff067816 */ /* 0x001fe40000000006 */
[----:B------:R0:W-:Y:S04]  /*a8e0*/  STS.U16 [R8+0x8000], R5 ;  /* 0x0080000508007388 */ /* 0x0001e80000000400 */
[----:B------:R1:W4:Y:S01]  /*a8f0*/  @!P0 LDG.E.U16 R6, [R2.64] ;  /* 0x0000000602068981 */ /* 0x000322000c1e1500 */
[----:B0-----:R-:W-:Y:S01]  /*a900*/  @!P0 IMAD.MOV.U32 R5, RZ, RZ, R13 ;  /* 0x000000ffff058224 */ /* 0x001fe200078e000d */
[----:B-1----:R-:W-:-:S02]  /*a910*/  PRMT R2, RZ, 0x7610, R2 ;  /* 0x00007610ff027816 */ /* 0x002fc40000000002 */
[----:B------:R-:W-:-:S04]  /*a920*/  PRMT R3, RZ, 0x7610, R3 ;  /* 0x00007610ff037816 */ /* 0x000fc80000000003 */
[----:B------:R0:W4:Y:S02]  /*a930*/  @!P0 LDG.E.U16 R2, [R4.64] ;  /* 0x0000000604028981 */ /* 0x000124000c1e1500 */
[----:B0-----:R-:W-:Y:S02]  /*a940*/  @!P0 IMAD.MOV.U32 R4, RZ, RZ, R12 ;  /* 0x000000ffff048224 */ /* 0x001fe400078e000c */
[----:B--2---:R-:W-:-:S05]  /*a950*/  @!P0 IMAD.MOV.U32 R5, RZ, RZ, R10 ;  /* 0x000000ffff058224 */ /* 0x004fca00078e000a */
[----:B------:R0:W2:Y:S04]  /*a960*/  @!P0 LDG.E.U16 R3, [R4.64] ;  /* 0x0000000604038981 */ /* 0x0000a8000c1e1500 */
[----:B------:R-:W-:Y:S01]  /*a970*/  STS.U16 [R8+0xa000], R28 ;  /* 0x00a0001c08007388 */ /* 0x000fe20000000400 */
[----:B0-----:R-:W-:-:S03]  /*a980*/  @!P0 IMAD.MOV.U32 R4, RZ, RZ, R0 ;  /* 0x000000ffff048224 */ /* 0x001fc600078e0000 */
[----:B------:R0:W-:Y:S01]  /*a990*/  STS.U16 [R8+0xc000], R7 ;  /* 0x00c0000708007388 */ /* 0x0001e20000000400 */
[----:B---3--:R-:W-:Y:S01]  /*a9a0*/  @!P0 IMAD.MOV.U32 R5, RZ, RZ, R11 ;  /* 0x000000ffff058224 */ /* 0x008fe200078e000b */
[----:B0-----:R-:W-:-:S06]  /*a9b0*/  PRMT R7, RZ, 0x7610, R7 ;  /* 0x00007610ff077816 */ /* 0x001fcc0000000007 */
[----:B------:R0:W3:Y:S04]  /*a9c0*/  @!P0 LDG.E.U16 R7, [R4.64] ;  /* 0x0000000604078981 */ /* 0x0000e8000c1e1500 */
[----:B----4-:R-:W-:Y:S04]  /*a9d0*/  STL [R1+0x10b4], R6 ;  /* 0x0010b40601007387 */ /* 0x010fe80000100800 */
[----:B------:R1:W-:Y:S04]  /*a9e0*/  STL [R1+0x10b8], R2 ;  /* 0x0010b80201007387 */ /* 0x0003e80000100800 */
[----:B-1----:R-:W4:Y:S04]  /*a9f0*/  LDL.LU R2, [R1+0xc8] ;  /* 0x0000c80001027983 */ /* 0x002f280000300800 */
[----:B------:R-:W3:Y:S04]  /*aa00*/  LDL.LU R6, [R1+0xa8] ;  /* 0x0000a80001067983 */ /* 0x000ee80000300800 */
[----:B------:R-:W3:Y:S04]  /*aa10*/  LDL.LU R10, [R1+0x88] ;  /* 0x00008800010a7983 */ /* 0x000ee80000300800 */
[----:B------:R-:W3:Y:S04]  /*aa20*/  LDL.LU R23, [R1+0x68] ;  /* 0x0000680001177983 */ /* 0x000ee80000300800 */
[----:B--2---:R1:W-:Y:S04]  /*aa30*/  STL [R1+0x10bc], R3 ;  /* 0x0010bc0301007387 */ /* 0x0043e80000100800 */
[----:B-1----:R-:W2:Y:S04]  /*aa40*/  LDL.LU R3, [R1+0x1d8] ;  /* 0x0001d80001037983 */ /* 0x002ea80000300800 */
[----:B------:R-:W2:Y:S04]  /*aa50*/  LDL.LU R11, [R1+0x38] ;  /* 0x00003800010b7983 */ /* 0x000ea80000300800 */
        /* <DEDUP_REMOVED lines=14> */
[----:B0-----:R-:W2:Y:S04]  /*ab40*/  LDL R4, [R1+0x734] ;  /* 0x0007340001047983 */ /* 0x001ea80000100800 */
[----:B------:R-:W2:Y:S04]  /*ab50*/  LDL R5, [R1+0x73c] ;  /* 0x00073c0001057983 */ /* 0x000ea80000100800 */
[----:B------:R0:W-:Y:S02]  /*ab60*/  STS.U16 [R8+0xe000], R9 ;  /* 0x00e0000908007388 */ /* 0x0001e40000000400 */
[----:B0-----:R-:W-:-:S02]  /*ab70*/  PRMT R9, RZ, 0x7610, R9 ;  /* 0x00007610ff097816 */ /* 0x001fc40000000009 */
[----:B---3--:R-:W-:Y:S04]  /*ab80*/  STL [R1+0x10c0], R7 ;  /* 0x0010c00701007387 */ /* 0x008fe80000100800 */
[----:B------:R-:W-:Y:S01]  /*ab90*/  STL [R1+0x10dc], R8 ;  /* 0x0010dc0801007387 */ /* 0x000fe20000100800 */
[----:B--2---:R-:W-:-:S04]  /*aba0*/  @!P0 LOP3.LUT R5, R5, R4, RZ, 0x3c, !PT ;  /* 0x0000000405058212 */ /* 0x004fc800078e3cff */
[----:B------:R-:W-:-:S04]  /*abb0*/  @!P0 LOP3.LUT R4, R5, R4, RZ, 0x3c, !PT ;  /* 0x0000000405048212 */ /* 0x000fc800078e3cff */
[----:B------:R-:W-:-:S05]  /*abc0*/  @!P0 LOP3.LUT R5, R5, R4, RZ, 0x3c, !PT ;  /* 0x0000000405058212 */ /* 0x000fca00078e3cff */
[----:B------:R0:W2:Y:S02]  /*abd0*/  @!P0 LDG.E.U16 R9, [R4.64] ;  /* 0x0000000604098981 */ /* 0x0000a4000c1e1500 */
[C---:B0-----:R-:W-:Y:S02]  /*abe0*/  IMAD.SHL.U32 R4, R29.reuse, 0x2, RZ ;  /* 0x000000021d047824 */ /* 0x041fe400078e00ff */
[----:B------:R-:W-:-:S03]  /*abf0*/  IMAD.SHL.U32 R29, R29, 0x2, RZ ;  /* 0x000000021d1d7824 */ /* 0x000fc600078e00ff */
[----:B------:R-:W-:Y:S04]  /*ac00*/  STS.U16 [R4+0x10000], R3 ;  /* 0x0100000304007388 */ /* 0x000fe80000000400 */
[----:B----4-:R-:W-:Y:S04]  /*ac10*/  STS.U16 [R4+0x12000], R2 ;  /* 0x0120000204007388 */ /* 0x010fe80000000400 */
[----:B------:R-:W-:Y:S04]  /*ac20*/  STS.U16 [R4+0x14000], R6 ;  /* 0x0140000604007388 */ /* 0x000fe80000000400 */
[----:B------:R0:W-:Y:S04]  /*ac30*/  STS.U16 [R4+0x16000], R10 ;  /* 0x0160000a04007388 */ /* 0x0001e80000000400 */
[----:B------:R1:W-:Y:S04]  /*ac40*/  STS.U16 [R4+0x18000], R23 ;  /* 0x0180001704007388 */ /* 0x0003e80000000400 */
[----:B------:R-:W-:Y:S01]  /*ac50*/  STS.U16 [R4+0x1a000], R11 ;  /* 0x01a0000b04007388 */ /* 0x000fe20000000400 */
[----:B0-----:R-:W-:-:S03]  /*ac60*/  LOP3.LUT R10, R29, 0x10, RZ, 0x3c, !PT ;  /* 0x000000101d0a7812 */ /* 0x001fc600078e3cff */
[----:B------:R-:W-:Y:S04]  /*ac70*/  STS.U16 [R4+0x1c000], R12 ;  /* 0x01c0000c04007388 */ /* 0x000fe80000000400 */
[----:B-1----:R-:W3:Y:S04]  /*ac80*/  LDL.LU R23, [R1+0x34] ;  /* 0x0000340001177983 */ /* 0x002ee80000300800 */
[----:B------:R-:W4:Y:S04]  /*ac90*/  LDL.LU R29, [R1+0x14] ;  /* 0x00001400011d7983 */ /* 0x000f280000300800 */
[----:B------:R-:W-:Y:S04]  /*aca0*/  STS.U16 [R4+0x1e000], R27 ;  /* 0x01e0001b04007388 */ /* 0x000fe80000000400 */
[----:B------:R0:W-:Y:S04]  /*acb0*/  STS.U16 [R10+0x400], R0 ;  /* 0x000400000a007388 */ /* 0x0001e80000000400 */
[----:B------:R-:W-:Y:S04]  /*acc0*/  STS.U16 [R10+0x2400], R13 ;  /* 0x0024000d0a007388 */ /* 0x000fe80000000400 */
        /* <DEDUP_REMOVED lines=9> */
[----:B0-----:R-:W2:Y:S04]  /*ad60*/  LDL.LU R0, [R1+0x2d0] ;  /* 0x0002d00001007983 */ /* 0x001ea80000300800 */
[----:B------:R0:W-:Y:S04]  /*ad70*/  STS.U16 [R10+0x16400], R28 ;  /* 0x0164001c0a007388 */ /* 0x0001e80000000400 */
[----:B------:R1:W-:Y:S04]  /*ad80*/  STS.U16 [R10+0x18400], R25 ;  /* 0x018400190a007388 */ /* 0x0003e80000000400 */
[----:B0-----:R-:W2:Y:S04]  /*ad90*/  LDL.LU R28, [R1+0x2b4] ;  /* 0x0002b400011c7983 */ /* 0x001ea80000300800 */
[----:B------:R-:W2:Y:S04]  /*ada0*/  LDL.LU R8, [R1+0x298] ;  /* 0x0002980001087983 */ /* 0x000ea80000300800 */
[----:B------:R-:W2:Y:S04]  /*adb0*/  LDL.LU R24, [R1+0x27c] ;  /* 0x00027c0001187983 */ /* 0x000ea80000300800 */
[----:B-1----:R-:W2:Y:S04]  /*adc0*/  LDL.LU R25, [R1+0x260] ;  /* 0x0002600001197983 */ /* 0x002ea80000300800 */
[----:B------:R-:W2:Y:S04]  /*add0*/  LDL.LU R27, [R1+0x224] ;  /* 0x00022400011b7983 */ /* 0x000ea80000300800 */
[----:B------:R-:W2:Y:S04]  /*ade0*/  LDL.LU R5, [R1+0x208] ;  /* 0x0002080001057983 */ /* 0x000ea80000300800 */
[----:B------:R-:W2:Y:S04]  /*adf0*/  LDL.LU R7, [R1+0x1d0] ;  /* 0x0001d00001077983 */ /* 0x000ea80000300800 */
[----:B------:R-:W2:Y:S04]  /*ae00*/  LDL.LU R2, [R1+0xc0] ;  /* 0x0000c00001027983 */ /* 0x000ea80000300800 */
[----:B------:R-:W2:Y:S04]  /*ae10*/  LDL.LU R6, [R1+0xa0] ;  /* 0x0000a00001067983 */ /* 0x000ea80000300800 */
[----:B------:R-:W2:Y:S04]  /*ae20*/  LDL.LU R19, [R1+0x80] ;  /* 0x0000800001137983 */ /* 0x000ea80000300800 */
[----:B------:R-:W2:Y:S01]  /*ae30*/  LDL.LU R20, [R1+0x60] ;  /* 0x0000600001147983 */ /* 0x000ea20000300800 */
[----:B------:R-:W-:-:S03]  /*ae40*/  LOP3.LUT R3, R21, 0x20, RZ, 0x3c, !PT ;  /* 0x0000002015037812 */ /* 0x000fc600078e3cff */
[----:B---3--:R-:W-:Y:S04]  /*ae50*/  STS.U16 [R10+0x1a400], R23 ;  /* 0x01a400170a007388 */ /* 0x008fe80000000400 */
[----:B----4-:R-:W-:Y:S04]  /*ae60*/  STS.U16 [R10+0x1c400], R29 ;  /* 0x01c4001d0a007388 */ /* 0x010fe80000000400 */
[----:B------:R0:W-:Y:S04]  /*ae70*/  STS.U16 [R10+0x1e400], R26 ;  /* 0x01e4001a0a007388 */ /* 0x0001e80000000400 */
[----:B0-----:R-:W3:Y:S04]  /*ae80*/  LDL.LU R26, [R1+0x244] ;  /* 0x00024400011a7983 */ /* 0x001ee80000300800 */
[----:B------:R-:W4:Y:S04]  /*ae90*/  LDL.LU R10, [R1+0x30] ;  /* 0x00003000010a7983 */ /* 0x000f280000300800 */
        /* <DEDUP_REMOVED lines=10> */
[----:B--2---:R0:W-:Y:S04]  /*af40*/  STS.U16 [R3+0x800], R0 ;  /* 0x0008000003007388 */ /* 0x0041e80000000400 */
[----:B------:R-:W2:Y:S04]  /*af50*/  LDL.LU R29, [R1+0xbc] ;  /* 0x0000bc00011d7983 */ /* 0x000ea80000300800 */
[----:B------:R1:W-:Y:S04]  /*af60*/  STS.U16 [R3+0x2800], R28 ;  /* 0x0028001c03007388 */ /* 0x0003e80000000400 */
[----:B0-----:R-:W2:Y:S04]  /*af70*/  LDL.LU R0, [R1+0x9c] ;  /* 0x00009c0001007983 */ /* 0x001ea80000300800 */
[----:B------:R0:W-:Y:S04]  /*af80*/  STS.U16 [R3+0x4800], R8 ;  /* 0x0048000803007388 */ /* 0x0001e80000000400 */
[----:B-1----:R-:W2:Y:S04]  /*af90*/  LDL.LU R28, [R1+0x7c] ;  /* 0x00007c00011c7983 */ /* 0x002ea80000300800 */
[----:B------:R1:W-:Y:S04]  /*afa0*/  STS.U16 [R3+0x6800], R24 ;  /* 0x0068001803007388 */ /* 0x0003e80000000400 */
[----:B0-----:R-:W2:Y:S04]  /*afb0*/  LDL.LU R8, [R1+0x10dc] ;  /* 0x0010dc0001087983 */ /* 0x001ea80000300800 */
[----:B------:R0:W-:Y:S04]  /*afc0*/  STS.U16 [R3+0x8800], R25 ;  /* 0x0088001903007388 */ /* 0x0001e80000000400 */
[----:B-1----:R-:W2:Y:S04]  /*afd0*/  LDL.LU R24, [R1+0x10d8] ;  /* 0x0010d80001187983 */ /* 0x002ea80000300800 */
[----:B0-----:R-:W2:Y:S04]  /*afe0*/  LDL.LU R25, [R1+0x10d4] ;  /* 0x0010d40001197983 */ /* 0x001ea80000300800 */
[----:B---3--:R-:W-:Y:S04]  /*aff0*/  STS.U16 [R3+0xa800], R26 ;  /* 0x00a8001a03007388 */ /* 0x008fe80000000400 */
[----:B------:R-:W-:Y:S04]  /*b000*/  STS.U16 [R3+0xc800], R27 ;  /* 0x00c8001b03007388 */ /* 0x000fe80000000400 */
[----:B------:R-:W-:Y:S04]  /*b010*/  STS.U16 [R3+0xe800], R5 ;  /* 0x00e8000503007388 */ /* 0x000fe80000000400 */
[----:B------:R-:W-:Y:S04]  /*b020*/  STS.U16 [R3+0x10800], R7 ;  /* 0x0108000703007388 */ /* 0x000fe80000000400 */
[----:B------:R0:W-:Y:S04]  /*b030*/  STS.U16 [R3+0x12800], R2 ;  /* 0x0128000203007388 */ /* 0x0001e80000000400 */
[----:B------:R-:W-:Y:S04]  /*b040*/  STS.U16 [R3+0x14800], R6 ;  /* 0x0148000603007388 */ /* 0x000fe80000000400 */
[----:B------:R1:W-:Y:S01]  /*b050*/  STS.U16 [R3+0x16800], R19 ;  /* 0x0168001303007388 */ /* 0x0003e20000000400 */
[----:B0-----:R-:W-:-:S03]  /*b060*/  LOP3.LUT R2, R21, 0x30, RZ, 0x3c, !PT ;  /* 0x0000003015027812 */ /* 0x001fc600078e3cff */
[----:B------:R0:W-:Y:S04]  /*b070*/  STS.U16 [R3+0x18800], R20 ;  /* 0x0188001403007388 */ /* 0x0001e80000000400 */
[----:B----4-:R-:W-:Y:S04]  /*b080*/  STS.U16 [R3+0x1a800], R10 ;  /* 0x01a8000a03007388 */ /* 0x010fe80000000400 */
[----:B------:R-:W-:Y:S04]  /*b090*/  STS.U16 [R3+0x1c800], R11 ;  /* 0x01c8000b03007388 */ /* 0x000fe80000000400 */
[----:B-1----:R-:W3:Y:S04]  /*b0a0*/  LDL.LU R19, [R1+0x4c] ;  /* 0x00004c0001137983 */ /* 0x002ee80000300800 */
[----:B0-----:R-:W4:Y:S04]  /*b0b0*/  LDL.LU R20, [R1+0x2c] ;  /* 0x00002c0001147983 */ /* 0x001f280000300800 */
[----:B------:R-:W4:Y:S04]  /*b0c0*/  LDL.LU R21, [R1+0xc] ;  /* 0x00000c0001157983 */ /* 0x000f280000300800 */
[----:B--2---:R-:W-:Y:S04]  /*b0d0*/  STS.U16 [R3+0x1e800], R25 ;  /* 0x01e8001903007388 */ /* 0x004fe80000000400 */
        /* <DEDUP_REMOVED lines=21> */
[----:B------:R0:W-:Y:S04]  /*b230*/  STS.U16 [R2+0x16c00], R28 ;  /* 0x016c001c02007388 */ /* 0x0001e80000000400 */
[----:B------:R-:W2:Y:S04]  /*b240*/  LDL.LU R6, [R1+0x78] ;  /* 0x0000780001067983 */ /* 0x000ea80000300800 */
[----:B0-----:R-:W2:Y:S04]  /*b250*/  LDL.LU R28, [R1+0x48] ;  /* 0x00004800011c7983 */ /* 0x001ea80000300800 */
[----:B------:R-:W2:Y:S04]  /*b260*/  LDL.LU R10, [R1+0x28] ;  /* 0x00002800010a7983 */ /* 0x000ea80000300800 */
[----:B------:R-:W2:Y:S04]  /*b270*/  LDL.LU R11, [R1+0x2c4] ;  /* 0x0002c400010b7983 */ /* 0x000ea80000300800 */
[----:B------:R-:W2:Y:S04]  /*b280*/  LDL.LU R12, [R1+0x2a8] ;  /* 0x0002a800010c7983 */ /* 0x000ea80000300800 */
[----:B------:R-:W2:Y:S04]  /*b290*/  LDL.LU R13, [R1+0x28c] ;  /* 0x00028c00010d7983 */ /* 0x000ea80000300800 */
[----:B------:R-:W2:Y:S04]  /*b2a0*/  LDL.LU R14, [R1+0x270] ;  /* 0x00027000010e7983 */ /* 0x000ea80000300800 */
[----:B---3--:R0:W-:Y:S04]  /*b2b0*/  STS.U16 [R2+0x18c00], R19 ;  /* 0x018c001302007388 */ /* 0x0081e80000000400 */
[----:B----4-:R-:W-:Y:S04]  /*b2c0*/  STS.U16 [R2+0x1ac00], R20 ;  /* 0x01ac001402007388 */ /* 0x010fe80000000400 */
[----:B------:R-:W-:Y:S04]  /*b2d0*/  STS.U16 [R2+0x1cc00], R21 ;  /* 0x01cc001502007388 */ /* 0x000fe80000000400 */
[----:B0-----:R-:W3:Y:S04]  /*b2e0*/  LDL.LU R19, [R1+0x254] ;  /* 0x0002540001137983 */ /* 0x001ee80000300800 */
[----:B------:R0:W-:Y:S04]  /*b2f0*/  STS.U16 [R2+0x1ec00], R24 ;  /* 0x01ec001802007388 */ /* 0x0001e80000000400 */
[----:B0-----:R-:W4:Y:S01]  /*b300*/  LDL.LU R24, [R1+0x258] ;  /* 0x0002580001187983 */ /* 0x001f220000300800 */
[----:B------:R-:W-:-:S03]  /*b310*/  LOP3.LUT R2, R8, 0x40, RZ, 0x3c, !PT ;  /* 0x0000004008027812 */ /* 0x000fc600078e3cff */
[----:B------:R-:W3:Y:S04]  /*b320*/  LDL.LU R15, [R1+0x234] ;  /* 0x00023400010f7983 */ /* 0x000ee80000300800 */
[----:B------:R-:W3:Y:S04]  /*b330*/  LDL.LU R16, [R1+0x218] ;  /* 0x0002180001107983 */ /* 0x000ee80000300800 */
[----:B------:R-:W3:Y:S04]  /*b340*/  LDL.LU R17, [R1+0x1e4] ;  /* 0x0001e40001117983 */ /* 0x000ee80000300800 */
[----:B------:R-:W3:Y:S04]  /*b350*/  LDL.LU R18, [R1+0x1c4] ;  /* 0x0001c40001127983 */ /* 0x000ee80000300800 */
[----:B------:R-:W3:Y:S04]  /*b360*/  LDL.LU R20, [R1+0xb4] ;  /* 0x0000b40001147983 */ /* 0x000ee80000300800 */
[----:B------:R-:W3:Y:S04]  /*b370*/  LDL.LU R21, [R1+0x94] ;  /* 0x0000940001157983 */ /* 0x000ee80000300800 */
[----:B--2---:R0:W-:Y:S04]  /*b380*/  STS.U16 [R2+0x1000], R29 ;  /* 0x0010001d02007388 */ /* 0x0041e80000000400 */
[----:B------:R1:W-:Y:S04]  /*b390*/  STS.U16 [R2+0x3000], R22 ;  /* 0x0030001602007388 */ /* 0x0003e80000000400 */
[----:B------:R2:W-:Y:S04]  /*b3a0*/  STS.U16 [R2+0x5000], R23 ;  /* 0x0050001702007388 */ /* 0x0005e80000000400 */
[----:B0-----:R-:W3:Y:S04]  /*b3b0*/  LDL.LU R29, [R1+0x74] ;  /* 0x00007400011d7983 */ /* 0x001ee80000300800 */
[----:B-1----:R-:W3:Y:S04]  /*b3c0*/  LDL.LU R22, [R1+0x10d0] ;  /* 0x0010d00001167983 */ /* 0x002ee80000300800 */
[----:B--2---:R-:W2:Y:S04]  /*b3d0*/  LDL.LU R23, [R1+0x10cc] ;  /* 0x0010cc0001177983 */ /* 0x004ea80000300800 */
[----:B------:R0:W-:Y:S04]  /*b3e0*/  STS.U16 [R2+0x7000], R0 ;  /* 0x0070000002007388 */ /* 0x0001e80000000400 */
[----:B0-----:R-:W2:Y:S04]  /*b3f0*/  LDL.LU R0, [R1+0x10c8] ;  /* 0x0010c80001007983 */ /* 0x001ea80000300800 */
[----:B----4-:R-:W-:Y:S04]  /*b400*/  STS.U16 [R2+0x9000], R24 ;  /* 0x0090001802007388 */ /* 0x010fe80000000400 */
[----:B------:R-:W-:Y:S04]  /*b410*/  STS.U16 [R2+0xb000], R25 ;  /* 0x00b0001902007388 */ /* 0x000fe80000000400 */
[----:B------:R-:W-:Y:S04]  /*b420*/  STS.U16 [R2+0xd000], R26 ;  /* 0x00d0001a02007388 */ /* 0x000fe80000000400 */
[----:B------:R-:W-:Y:S04]  /*b430*/  STS.U16 [R2+0xf000], R27 ;  /* 0x00f0001b02007388 */ /* 0x000fe80000000400 */
[----:B------:R-:W-:Y:S04]  /*b440*/  STS.U16 [R2+0x11000], R5 ;  /* 0x0110000502007388 */ /* 0x000fe80000000400 */
[----:B------:R0:W-:Y:S04]  /*b450*/  STS.U16 [R2+0x13000], R7 ;  /* 0x0130000702007388 */ /* 0x0001e80000000400 */
[----:B------:R-:W-:Y:S04]  /*b460*/  STS.U16 [R2+0x15000], R3 ;  /* 0x0150000302007388 */ /* 0x000fe80000000400 */
[----:B------:R-:W-:Y:S01]  /*b470*/  STS.U16 [R2+0x17000], R6 ;  /* 0x0170000602007388 */ /* 0x000fe20000000400 */
[----:B0-----:R-:W-:-:S03]  /*b480*/  LOP3.LUT R7, R8, 0x50, RZ, 0x3c, !PT ;  /* 0x0000005008077812 */ /* 0x001fc600078e3cff */
[----:B------:R0:W-:Y:S04]  /*b490*/  STS.U16 [R2+0x19000], R28 ;  /* 0x0190001c02007388 */ /* 0x0001e80000000400 */
[----:B------:R-:W-:Y:S04]  /*b4a0*/  STS.U16 [R2+0x1b000], R10 ;  /* 0x01b0000a02007388 */ /* 0x000fe80000000400 */
[----:B0-----:R-:W4:Y:S04]  /*b4b0*/  LDL.LU R28, [R1+0x44] ;  /* 0x00004400011c7983 */ /* 0x001f280000300800 */
[----:B--2---:R0:W-:Y:S04]  /*b4c0*/  STS.U16 [R2+0x1d000], R0 ;  /* 0x01d0000002007388 */ /* 0x0041e80000000400 */
[----:B------:R-:W-:Y:S04]  /*b4d0*/  STS.U16 [R2+0x1f000], R23 ;  /* 0x01f0001702007388 */ /* 0x000fe80000000400 */
[----:B------:R-:W-:Y:S04]  /*b4e0*/  STS.U16 [R7+0x1400], R11 ;  /* 0x0014000b07007388 */ /* 0x000fe80000000400 */
[----:B------:R-:W-:Y:S04]  /*b4f0*/  STS.U16 [R7+0x3400], R12 ;  /* 0x0034000c07007388 */ /* 0x000fe80000000400 */
[----:B------:R-:W-:Y:S04]  /*b500*/  STS.U16 [R7+0x5400], R13 ;  /* 0x0054000d07007388 */ /* 0x000fe80000000400 */
[----:B0-----:R-:W2:Y:S04]  /*b510*/  LDL.LU R0, [R1+0x10c4] ;  /* 0x0010c40001007983 */ /* 0x001ea80000300800 */
[----:B------:R-:W-:Y:S04]  /*b520*/  STS.U16 [R7+0x7400], R14 ;  /* 0x0074000e07007388 */ /* 0x000fe80000000400 */
[----:B---3--:R0:W-:Y:S04]  /*b530*/  STS.U16 [R7+0x9400], R19 ;  /* 0x0094001307007388 */ /* 0x0081e80000000400 */
[----:B0-----:R-:W3:Y:S04]  /*b540*/  LDL.LU R19, [R1+0x4] ;  /* 0x0000040001137983 */ /* 0x001ee80000300800 */
[----:B------:R-:W3:Y:S04]  /*b550*/  LDL.LU R27, [R1+0x2c0] ;  /* 0x0002c000011b7983 */ /* 0x000ee80000300800 */
[----:B------:R-:W3:Y:S04]  /*b560*/  LDL.LU R3, [R1+0x2a4] ;  /* 0x0002a40001037983 */ /* 0x000ee80000300800 */
[----:B------:R-:W3:Y:S04]  /*b570*/  LDL.LU R2, [R1+0x288] ;  /* 0x0002880001027983 */ /* 0x000ee80000300800 */
[----:B------:R-:W3:Y:S04]  /*b580*/  LDL.LU R6, [R1+0x26c] ;  /* 0x00026c0001067983 */ /* 0x000ee80000300800 */
[----:B------:R-:W3:Y:S04]  /*b590*/  LDL.LU R8, [R1+0x250] ;  /* 0x0002500001087983 */ /* 0x000ee80000300800 */
[----:B------:R-:W3:Y:S04]  /*b5a0*/  LDL.LU R10, [R1+0x230] ;  /* 0x00023000010a7983 */ /* 0x000ee80000300800 */
[----:B------:R-:W3:Y:S04]  /*b5b0*/  LDL.LU R11, [R1+0x214] ;  /* 0x00021400010b7983 */ /* 0x000ee80000300800 */
[----:B------:R-:W3:Y:S04]  /*b5c0*/  LDL.LU R12, [R1+0x1e0] ;  /* 0x0001e000010c7983 */ /* 0x000ee80000300800 */
[----:B------:R0:W-:Y:S04]  /*b5d0*/  STS.U16 [R7+0xb400], R15 ;  /* 0x00b4000f07007388 */ /* 0x0001e80000000400 */
[----:B------:R-:W3:Y:S04]  /*b5e0*/  LDL.LU R13, [R1+0x1c0] ;  /* 0x0001c000010d7983 */ /* 0x000ee80000300800 */
[----:B------:R1:W-:Y:S04]  /*b5f0*/  STS.U16 [R7+0xd400], R16 ;  /* 0x00d4001007007388 */ /* 0x0003e80000000400 */
[----:B------:R-:W3:Y:S04]  /*b600*/  LDL.LU R14, [R1+0xb0] ;  /* 0x0000b000010e7983 */ /* 0x000ee80000300800 */
[----:B------:R1:W-:Y:S04]  /*b610*/  STS.U16 [R7+0xf400], R17 ;  /* 0x00f4001107007388 */ /* 0x0003e80000000400 */
[----:B0-----:R-:W3:Y:S04]  /*b620*/  LDL.LU R15, [R1+0x90] ;  /* 0x00009000010f7983 */ /* 0x001ee80000300800 */
[----:B------:R0:W-:Y:S04]  /*b630*/  STS.U16 [R7+0x11400], R18 ;  /* 0x0114001207007388 */ /* 0x0001e80000000400 */
[----:B-1----:R-:W3:Y:S04]  /*b640*/  LDL.LU R16, [R1+0x70] ;  /* 0x0000700001107983 */ /* 0x002ee80000300800 */
[----:B------:R-:W-:Y:S04]  /*b650*/  STS.U16 [R7+0x13400], R20 ;  /* 0x0134001407007388 */ /* 0x000fe80000000400 */
[----:B------:R-:W3:Y:S04]  /*b660*/  LDL.LU R17, [R1+0x40] ;  /* 0x0000400001117983 */ /* 0x000ee80000300800 */
[----:B------:R1:W-:Y:S04]  /*b670*/  STS.U16 [R7+0x15400], R21 ;  /* 0x0154001507007388 */ /* 0x0003e80000000400 */
[----:B0-----:R-:W3:Y:S04]  /*b680*/  LDL.LU R18, [R1+0x20] ;  /* 0x0000200001127983 */ /* 0x001ee80000300800 */
[----:B-1----:R-:W3:Y:S04]  /*b690*/  LDL.LU R21, [R1] ;  /* 0x0000000001157983 */ /* 0x002ee80000300800 */
[----:B------:R0:W-:Y:S04]  /*b6a0*/  STS.U16 [R7+0x17400], R29 ;  /* 0x0174001d07007388 */ /* 0x0001e80000000400 */
[----:B------:R-:W3:Y:S04]  /*b6b0*/  LDL.LU R20, [R1+0x2bc] ;  /* 0x0002bc0001147983 */ /* 0x000ee80000300800 */
[----:B0-----:R-:W3:Y:S04]  /*b6c0*/  LDL.LU R29, [R1+0x2a0] ;  /* 0x0002a000011d7983 */ /* 0x001ee80000300800 */
[----:B----4-:R0:W-:Y:S04]  /*b6d0*/  STS.U16 [R7+0x19400], R28 ;  /* 0x0194001c07007388 */ /* 0x0101e80000000400 */
[----:B0-----:R-:W4:Y:S04]  /*b6e0*/  LDL.LU R28, [R1+0x284] ;  /* 0x00028400011c7983 */ /* 0x001f280000300800 */
[----:B--2---:R0:W-:Y:S04]  /*b6f0*/  STS.U16 [R7+0x1b400], R0 ;  /* 0x01b4000007007388 */ /* 0x0041e80000000400 */
[----:B0-----:R-:W2:Y:S04]  /*b700*/  LDL.LU R0, [R1+0x268] ;  /* 0x0002680001007983 */ /* 0x001ea80000300800 */
[----:B------:R-:W2:Y:S04]  /*b710*/  LDL.LU R23, [R1+0x210] ;  /* 0x0002100001177983 */ /* 0x000ea80000300800 */
[----:B---3--:R0:W-:Y:S04]  /*b720*/  STS.U16 [R7+0x1d400], R19 ;  /* 0x01d4001307007388 */ /* 0x0081e80000000400 */
[----:B------:R-:W3:Y:S04]  /*b730*/  LDL.LU R5, [R1+0x1dc] ;  /* 0x0001dc0001057983 */ /* 0x000ee80000300800 */
[----:B------:R-:W2:Y:S01]  /*b740*/  LDL.LU R24, [R1+0xcc] ;  /* 0x0000cc0001187983 */ /* 0x000ea20000300800 */
[----:B0-----:R-:W-:-:S03]  /*b750*/  LOP3.LUT R19, R4, 0x60, RZ, 0x3c, !PT ;  /* 0x0000006004137812 */ /* 0x001fc600078e3cff */
[----:B------:R-:W2:Y:S04]  /*b760*/  LDL.LU R25, [R1+0xac] ;  /* 0x0000ac0001197983 */ /* 0x000ea80000300800 */
[----:B------:R-:W2:Y:S04]  /*b770*/  LDL.LU R26, [R1+0x8c] ;  /* 0x00008c00011a7983 */ /* 0x000ea80000300800 */
[----:B------:R0:W-:Y:S04]  /*b780*/  STS.U16 [R7+0x1f400], R22 ;  /* 0x01f4001607007388 */ /* 0x0001e80000000400 */
[----:B------:R1:W-:Y:S04]  /*b790*/  STS.U16 [R19+0x1800], R27 ;  /* 0x0018001b13007388 */ /* 0x0003e80000000400 */
[----:B------:R1:W-:Y:S04]  /*b7a0*/  STS.U16 [R19+0x3800], R3 ;  /* 0x0038000313007388 */ /* 0x0003e80000000400 */
[----:B0-----:R-:W2:Y:S04]  /*b7b0*/  LDL.LU R7, [R1+0x10c0] ;  /* 0x0010c00001077983 */ /* 0x001ea80000300800 */
[----:B------:R-:W2:Y:S04]  /*b7c0*/  LDL.LU R22, [R1+0x22c] ;  /* 0x00022c0001167983 */ /* 0x000ea80000300800 */
[----:B-1----:R-:W2:Y:S04]  /*b7d0*/  LDL.LU R27, [R1+0x3c] ;  /* 0x00003c00011b7983 */ /* 0x002ea80000300800 */
[----:B------:R-:W2:Y:S04]  /*b7e0*/  LDL.LU R3, [R1+0x10bc] ;  /* 0x0010bc0001037983 */ /* 0x000ea80000300800 */
[----:B------:R0:W-:Y:S04]  /*b7f0*/  STS.U16 [R19+0x5800], R2 ;  /* 0x0058000213007388 */ /* 0x0001e80000000400 */
[----:B------:R1:W-:Y:S04]  /*b800*/  STS.U16 [R19+0x7800], R6 ;  /* 0x0078000613007388 */ /* 0x0003e80000000400 */
[----:B------:R1:W-:Y:S04]  /*b810*/  STS.U16 [R19+0x9800], R8 ;  /* 0x0098000813007388 */ /* 0x0003e80000000400 */
[----:B0-----:R-:W2:Y:S04]  /*b820*/  LDL.LU R2, [R1+0x10b8] ;  /* 0x0010b80001027983 */ /* 0x001ea80000300800 */
        /* <DEDUP_REMOVED lines=21> */
[----:B0-----:R-:W2:Y:S01]  /*b980*/  LDL.LU R21, [R1+0x1088] ;  /* 0x0010880001157983 */ /* 0x001ea20000300800 */
[----:B------:R-:W-:-:S03]  /*b990*/  LOP3.LUT R4, R4, 0x70, RZ, 0x3c, !PT ;  /* 0x0000007004047812 */ /* 0x000fc600078e3cff */
[----:B--2---:R0:W-:Y:S04]  /*b9a0*/  STS.U16 [R19+0x1f800], R21 ;  /* 0x01f8001513007388 */ /* 0x0041e80000000400 */
[----:B------:R1:W-:Y:S04]  /*b9b0*/  STS.U16 [R4+0x1c00], R20 ;  /* 0x001c001404007388 */ /* 0x0003e80000000400 */
[----:B0-----:R-:W2:Y:S04]  /*b9c0*/  LDL.LU R19, [R1+0x1084] ;  /* 0x0010840001137983 */ /* 0x001ea80000300800 */
[----:B------:R-:W2:Y:S04]  /*b9d0*/  LDL.LU R21, [R1+0x24c] ;  /* 0x00024c0001157983 */ /* 0x000ea80000300800 */
[----:B-1----:R-:W3:Y:S04]  /*b9e0*/  LDL.LU R20, [R1+0x1080] ;  /* 0x0010800001147983 */ /* 0x002ee80000300800 */
[----:B------:R0:W-:Y:S04]  /*b9f0*/  STS.U16 [R4+0x3c00], R29 ;  /* 0x003c001d04007388 */ /* 0x0001e80000000400 */
[----:B----4-:R1:W-:Y:S04]  /*ba00*/  STS.U16 [R4+0x5c00], R28 ;  /* 0x005c001c04007388 */ /* 0x0103e80000000400 */
[----:B------:R4:W-:Y:S04]  /*ba10*/  STS.U16 [R4+0x7c00], R0 ;  /* 0x007c000004007388 */ /* 0x0009e80000000400 */
[----:B0-----:R-:W3:Y:S04]  /*ba20*/  LDL.LU R29, [R1+0x107c] ;  /* 0x00107c00011d7983 */ /* 0x001ee80000300800 */
[----:B-1----:R-:W3:Y:S04]  /*ba30*/  LDL.LU R28, [R1+0x1078] ;  /* 0x00107800011c7983 */ /* 0x002ee80000300800 */
[----:B----4-:R-:W4:Y:S04]  /*ba40*/  LDL.LU R0, [R1+0x1074] ;  /* 0x0010740001007983 */ /* 0x010f280000300800 */
[----:B--2---:R-:W-:Y:S04]  /*ba50*/  STS.U16 [R4+0x9c00], R21 ;  /* 0x009c001504007388 */ /* 0x004fe80000000400 */
[----:B------:R-:W-:Y:S04]  /*ba60*/  STS.U16 [R4+0xbc00], R22 ;  /* 0x00bc001604007388 */ /* 0x000fe80000000400 */
[----:B------:R-:W-:Y:S04]  /*ba70*/  STS.U16 [R4+0xdc00], R23 ;  /* 0x00dc001704007388 */ /* 0x000fe80000000400 */
[----:B---3--:R-:W-:Y:S04]  /*ba80*/  STS.U16 [R4+0xfc00], R5 ;  /* 0x00fc000504007388 */ /* 0x008fe80000000400 */
[----:B------:R-:W-:Y:S04]  /*ba90*/  STS.U16 [R4+0x11c00], R24 ;  /* 0x011c001804007388 */ /* 0x000fe80000000400 */
[----:B------:R-:W-:Y:S04]  /*baa0*/  STS.U16 [R4+0x13c00], R25 ;  /* 0x013c001904007388 */ /* 0x000fe80000000400 */
[----:B------:R-:W-:Y:S04]  /*bab0*/  STS.U16 [R4+0x15c00], R26 ;  /* 0x015c001a04007388 */ /* 0x000fe80000000400 */
[----:B----4-:R-:W-:Y:S04]  /*bac0*/  STS.U16 [R4+0x17c00], R0 ;  /* 0x017c000004007388 */ /* 0x010fe80000000400 */
[----:B------:R-:W-:Y:S04]  /*bad0*/  STS.U16 [R4+0x19c00], R27 ;  /* 0x019c001b04007388 */ /* 0x000fe80000000400 */
[----:B------:R0:W-:Y:S04]  /*bae0*/  STS.U16 [R4+0x1bc00], R28 ;  /* 0x01bc001c04007388 */ /* 0x0001e80000000400 */
[----:B------:R-:W-:Y:S04]  /*baf0*/  STS.U16 [R4+0x1dc00], R29 ;  /* 0x01dc001d04007388 */ /* 0x000fe80000000400 */
[----:B------:R1:W-:Y:S04]  /*bb00*/  STS.U16 [R4+0x1fc00], R20 ;  /* 0x01fc001404007388 */ /* 0x0003e80000000400 */
[----:B0-----:R-:W2:Y:S04]  /*bb10*/  LDL.LU R28, [R1+0x1070] ;  /* 0x00107000011c7983 */ /* 0x001ea80000300800 */
[----:B-1----:R-:W3:Y:S04]  /*bb20*/  LDL R4, [R1+0x200] ;  /* 0x0002000001047983 */ /* 0x002ee80000100800 */
[----:B------:R-:W0:Y:S04]  /*bb30*/  S2R R5, SR_TID.X ;  /* 0x0000000000057919 */ /* 0x000e280000002100 */
[----:B------:R-:W1:Y:S01]  /*bb40*/  S2R R0, SR_TID.X ;  /* 0x0000000000007919 */ /* 0x000e620000002100 */
[----:B0-----:R-:W-:-:S05]  /*bb50*/  LOP3.LUT R5, R5, 0x1ff, RZ, 0xc0, !PT ;  /* 0x000001ff05057812 */ /* 0x001fca00078ec0ff */
[----:B------:R-:W-:Y:S01]  /*bb60*/  IMAD.SHL.U32 R27, R5, 0x2, RZ ;  /* 0x00000002051b7824 */ /* 0x000fe200078e00ff */
[C---:B-1----:R-:W-:Y:S02]  /*bb70*/  LOP3.LUT R5, R0.reuse, 0x180, RZ, 0xc0, !PT ;  /* 0x0000018000057812 */ /* 0x042fe400078ec0ff */
[----:B------:R-:W-:Y:S02]  /*bb80*/  LOP3.LUT R0, R0, 0x180, RZ, 0xc0, !PT ;  /* 0x0000018000007812 */ /* 0x000fe400078ec0ff */
[----:B------:R-:W-:Y:S02]  /*bb90*/  SHF.R.U32.HI R5, RZ, 0x3, R5 ;  /* 0x00000003ff057819 */ /* 0x000fe40000011605 */
[----:B------:R-:W-:Y:S02]  /*bba0*/  SHF.R.U32.HI R0, RZ, 0x3, R0 ;  /* 0x00000003ff007819 */ /* 0x000fe40000011600 */
[C---:B------:R-:W-:Y:S02]  /*bbb0*/  LOP3.LUT R5, R27.reuse, R5, RZ, 0x3c, !PT ;  /* 0x000000051b057212 */ /* 0x040fe400078e3cff */
[----:B------:R-:W-:-:S03]  /*bbc0*/  LOP3.LUT R0, R27, R0, RZ, 0x3c, !PT ;  /* 0x000000001b007212 */ /* 0x000fc600078e3cff */
[----:B------:R-:W-:Y:S01]  /*bbd0*/  STS.U16 [R5+0x20000], R19 ;  /* 0x0200001305007388 */ /* 0x000fe20000000400 */
[----:B------:R-:W-:-:S03]  /*bbe0*/  LOP3.LUT R0, R0, 0x40, RZ, 0x3c, !PT ;  /* 0x0000004000007812 */ /* 0x000fc600078e3cff */
        /* <DEDUP_REMOVED lines=15> */
[----:B------:R-:W-:Y:S06]  /*bce0*/  BAR.SYNC.DEFER_BLOCKING 0x0 ;  /* 0x0000000000007b1d */ /* 0x000fec0000010000 */
[----:B--2---:R-:W-:Y:S04]  /*bcf0*/  LDSM.16.MT88.4 R24, [R28] ;  /* 0x000000001c18783b */ /* 0x004fe80000004200 */
[----:B------:R-:W-:Y:S04]  /*bd00*/  LDSM.16.MT88.4 R16, [R28+0x4000] ;  /* 0x004000001c10783b */ /* 0x000fe80000004200 */
[----:B---3--:R-:W0:Y:S04]  /*bd10*/  LDSM.16.M88.4 R12, [R4+0x20000] ;  /* 0x02000000040c783b */ /* 0x008e280000000200 */
[----:B------:R-:W1:Y:S04]  /*bd20*/  LDSM.16.M88.4 R8, [R4+0x21000] ;  /* 0x021000000408783b */ /* 0x000e680000000200 */
[----:B------:R-:W-:Y:S04]  /*bd30*/  LDSM.16.M88.4 R20, [R4+0x22000] ;  /* 0x022000000414783b */ /* 0x000fe80000000200 */
[----:B0-----:R-:W-:Y:S04]  /*bd40*/  STL.64 [R1], R12 ;  /* 0x0000000c01007387 */ /* 0x001fe80000100a00 */
[----:B------:R-:W-:Y:S01]  /*bd50*/  STL.64 [R1+0x8], R14 ;  /* 0x0000080e01007387 */ /* 0x000fe20000100a00 */
[----:B-1----:R-:W-:-:S02]  /*bd60*/  IMAD.MOV.U32 R2, RZ, RZ, R8 ;  /* 0x000000ffff027224 */ /* 0x002fc400078e0008 */
[----:B------:R-:W-:Y:S01]  /*bd70*/  IMAD.MOV.U32 R0, RZ, RZ, R9 ;  /* 0x000000ffff007224 */ /* 0x000fe200078e0009 */
[----:B------:R-:W-:Y:S04]  /*bd80*/  STL.64 [R1+0x30], R8 ;  /* 0x0000300801007387 */ /* 0x000fe80000100a00 */
[----:B------:R-:W-:Y:S04]  /*bd90*/  STL.64 [R1+0x38], R10 ;  /* 0x0000380a01007387 */ /* 0x000fe80000100a00 */
[----:B------:R-:W-:Y:S04]  /*bda0*/  LDSM.16.M88.4 R8, [R4+0x23000] ;  /* 0x023000000408783b */ /* 0x000fe80000000200 */
[----:B------:R-:W0:Y:S04]  /*bdb0*/  LDSM.16.MT88.4 R4, [R28+0x100] ;  /* 0x000100001c04783b */ /* 0x000e280000004200 */
[----:B------:R-:W-:Y:S04]  /*bdc0*/  LDSM.16.MT88.4 R12, [R28+0x300] ;  /* 0x000300001c0c783b */ /* 0x000fe80000004200 */
[----:B0-----:R-:W-:Y:S04]  /*bdd0*/  STL.64 [R1+0x1040], R6 ;  /* 0x0010400601007387 */ /* 0x001fe80000100a00 */
[----:B------:R-:W-:Y:S04]  /*bde0*/  STL.64 [R1+0x10], R8 ;  /* 0x0000100801007387 */ /* 0x000fe80000100a00 */
[----:B------:R-:W-:Y:S04]  /*bdf0*/  STL.64 [R1+0x18], R10 ;  /* 0x0000180a01007387 */ /* 0x000fe80000100a00 */
[----:B------:R-:W-:Y:S04]  /*be00*/  STL.64 [R1+0x20], R20 ;  /* 0x0000201401007387 */ /* 0x000fe80000100a00 */
[----:B------:R-:W-:Y:S04]  /*be10*/  STL.64 [R1+0x28], R22 ;  /* 0x0000281601007387 */ /* 0x000fe80000100a00 */
[----:B------:R0:W-:Y:S04]  /*be20*/  STL.64 [R1+0x1048], R20 ;  /* 0x0010481401007387 */ /* 0x0001e80000100a00 */
[----:B------:R-:W1:Y:S04]  /*be30*/  LDSM.16.MT88.4 R8, [R28+0x200] ;  /* 0x000200001c08783b */ /* 0x000e680000004200 */
[----:B0-----:R-:W2:Y:S04]  /*be40*/  LDL.LU.64 R20, [R1+0x1a0] ;  /* 0x0001a00001147983 */ /* 0x001ea80000300a00 */
[----:B------:R-:W3:Y:S04]  /*be50*/  LDL.LU.64 R22, [R1+0x1a8] ;  /* 0x0001a80001167983 */ /* 0x000ee80000300a00 */
[----:B---3--:R-:W-:Y:S04]  /*be60*/  STL.64 [R1+0x1058], R22 ;  /* 0x0010581601007387 */ /* 0x008fe80000100a00 */
[----:B--2---:R0:W-:Y:S04]  /*be70*/  STL.64 [R1+0x1050], R20 ;  /* 0x0010501401007387 */ /* 0x0041e80000100a00 */
[----:B0-----:R-:W2:Y:S04]  /*be80*/  LDL.64 R20, [R1] ;  /* 0x0000000001147983 */ /* 0x001ea80000100a00 */
[----:B------:R0:W-:Y:S04]  /*be90*/  STL.64 [R1+0x1038], R4 ;  /* 0x0010380401007387 */ /* 0x0001e80000100a00 */
[----:B0-----:R-:W3:Y:S04]  /*bea0*/  LDL.LU.64 R4, [R1+0x190] ;  /* 0x0001900001047983 */ /* 0x001ee80000300a00 */
[----:B------:R-:W4:Y:S04]  /*beb0*/  LDL.LU.64 R6, [R1+0x198] ;  /* 0x0001980001067983 */ /* 0x000f280000300a00 */
[----:B----4-:R-:W-:Y:S04]  /*bec0*/  STL.64 [R1+0x1068], R6 ;  /* 0x0010680601007387 */ /* 0x010fe80000100a00 */
[----:B---3--:R0:W-:Y:S04]  /*bed0*/  STL.64 [R1+0x1060], R4 ;  /* 0x0010600401007387 */ /* 0x0081e80000100a00 */
[----:B0-----:R-:W3:Y:S04]  /*bee0*/  LDL.LU.64 R4, [R1+0x1b0] ;  /* 0x0001b00001047983 */ /* 0x001ee80000300a00 */
[----:B------:R-:W3:Y:S04]  /*bef0*/  LDL.LU.64 R6, [R1+0x1b8] ;  /* 0x0001b80001067983 */ /* 0x000ee80000300a00 */
[----:B-1----:R-:W-:Y:S04]  /*bf00*/  STL.64 [R1+0x1020], R10 ;  /* 0x0010200a01007387 */ /* 0x002fe80000100a00 */
[----:B------:R-:W-:Y:S04]  /*bf10*/  STL.64 [R1+0x1018], R8 ;  /* 0x0010180801007387 */ /* 0x000fe80000100a00 */
[----:B------:R-:W-:Y:S04]  /*bf20*/  STL [R1+0xff4], R12 ;  /* 0x000ff40c01007387 */ /* 0x000fe80000100800 */
[----:B------:R0:W-:Y:S04]  /*bf30*/  STL [R1+0xff0], R13 ;  /* 0x000ff00d01007387 */ /* 0x0001e80000100800 */
[----:B------:R-:W-:Y:S04]  /*bf40*/  STL [R1+0xfdc], R14 ;  /* 0x000fdc0e01007387 */ /* 0x000fe80000100800 */
[----:B------:R-:W-:Y:S04]  /*bf50*/  STL [R1+0xfd8], R15 ;  /* 0x000fd80f01007387 */ /* 0x000fe80000100800 */
[----:B0-----:R-:W4:Y:S04]  /*bf60*/  LDL.64 R12, [R1+0x10] ;  /* 0x00001000010c7983 */ /* 0x001f280000100a00 */
[----:B------:R-:W-:Y:S04]  /*bf70*/  STL [R1+0xf80], R17 ;  /* 0x000f801101007387 */ /* 0x000fe80000100800 */
[----:B------:R-:W-:Y:S04]  /*bf80*/  STL [R1+0xf7c], R18 ;  /* 0x000f7c1201007387 */ /* 0x000fe80000100800 */
[----:B------:R-:W-:Y:S01]  /*bf90*/  STL [R1+0xf78], R19 ;  /* 0x000f781301007387 */ /* 0x000fe20000100800 */
[----:B------:R-:W-:-:S02]  /*bfa0*/  IMAD.MOV.U32 R8, RZ, RZ, R2 ;  /* 0x000000ffff087224 */ /* 0x000fc400078e0002 */
[----:B------:R-:W-:Y:S02]  /*bfb0*/  IMAD.MOV.U32 R9, RZ, RZ, R0 ;  /* 0x000000ffff097224 */ /* 0x000fe400078e0000 */
[----:B--2---:R-:W-:Y:S02]  /*bfc0*/  IMAD.MOV.U32 R2, RZ, RZ, R20 ;  /* 0x000000ffff027224 */ /* 0x004fe400078e0014 */
[----:B------:R-:W-:Y:S01]  /*bfd0*/  IMAD.MOV.U32 R0, RZ, RZ, R21 ;  /* 0x000000ffff007224 */ /* 0x000fe200078e0015 */
[C---:B---3--:R-:W-:Y:S11]  /*bfe0*/  HMMA.16816.F32.BF16 R4, R24.reuse, R20, R4 ;  /* 0x000000141804723c */ /* 0x048ff60000041804 */
[----:B------:R-:W-:Y:S11]  /*bff0*/  @!UPT UIADD3 URZ, URZ, URZ, URZ ;  /* 0x0000003f3f3ff290 */ /* 0x000ff6000fffe03f */
[----:B------:R-:W-:Y:S01]  /*c000*/  @!UPT UIADD3 URZ, URZ, URZ, URZ ;  /* 0x0000003f3f3ff290 */ /* 0x000fe2000fffe03f */
[----:B------:R-:W-:Y:S04]  /*c010*/  STL.64 [R1+0xc0], R4 ;  /* 0x0000c00401007387 */ /* 0x000fe80000100a00 */
[----:B------:R0:W-:Y:S04]  /*c020*/  STL.64 [R1+0xc8], R6 ;  /* 0x0000c80601007387 */ /* 0x0001e80000100a00 */
[----:B0-----:R-:W2:Y:S04]  /*c030*/  LDL.LU.64 R6, [R1+0x1068] ;  /* 0x0010680001067983 */ /* 0x001ea80000300a00 */
[----:B------:R-:W2:Y:S04]  /*c040*/  LDL.LU.64 R4, [R1+0x1060] ;  /* 0x0010600001047983 */ /* 0x000ea80000300a00 */
[----:B------:R-:W3:Y:S04]  /*c050*/  LDL.LU.64 R22, [R1+0x1058] ;  /* 0x0010580001167983 */ /* 0x000ee80000300a00 */
[----:B------:R-:W3:Y:S02]  /*c060*/  LDL.LU.64 R20, [R1+0x1050] ;  /* 0x0010500001147983 */ /* 0x000ee40000300a00 */
[C---:B---3--:R-:W-:Y:S02]  /*c070*/  HMMA.16816.F32.BF16 R8, R24.reuse, R8, R20 ;  /* 0x000000081808723c */ /* 0x048fe40000041814 */
[----:B------:R-:W2:Y:S11]  /*c080*/  LDL.LU.64 R20, [R1+0x1048] ;  /* 0x0010480001147983 */ /* 0x000eb60000300a00 */
[----:B------:R-:W-:Y:S10]  /*c090*/  @!UPT UIADD3 URZ, URZ, URZ, URZ ;  /* 0x0000003f3f3ff290 */ /* 0x000ff4000fffe03f */
[----:B------:R-:W-:Y:S04]  /*c0a0*/  STL.64 [R1+0xb0], R8 ;  /* 0x0000b00801007387 */ /* 0x000fe80000100a00 */
[----:B------:R-:W-:Y:S01]  /*c0b0*/  STL.64 [R1+0xb8], R10 ;  /* 0x0000b80a01007387 */ /* 0x000fe20000100a00 */
[C---:B--2---:R-:W-:Y:S03]  /*c0c0*/  HMMA.16816.F32.BF16 R4, R24.reuse, R20, R4 ;  /* 0x000000141804723c */ /* 0x044fe60000041804 */
[----:B------:R-:W0:Y:S11]  /*c0d0*/  LDSM.16.MT88.4 R20, [R28+0x4100] ;  /* 0x004100001c14783b */ /* 0x000e360000004200 */
[----:B------:R-:W-:Y:S09]  /*c0e0*/  @!UPT UIADD3 URZ, URZ, URZ, URZ ;  /* 0x0000003f3f3ff290 */ /* 0x000ff2000fffe03f */
[----:B------:R1:W-:Y:S01]  /*c0f0*/  STL [R1+0xac], R7 ;  /* 0x0000ac0701007387 */ /* 0x0003e20000100800 */
[----:B------:R-:W-:Y:S02]  /*c100*/  IMAD.MOV.U32 R17, RZ, RZ, R4 ;  /* 0x000000ffff117224 */ /* 0x000fe400078e0004 */
[----:B------:R-:W-:Y:S02]  /*c110*/  IMAD.MOV.U32 R18, RZ, RZ, R5 ;  /* 0x000000ffff127224 */ /* 0x000fe400078e0005 */
[----:B------:R-:W-:Y:S01]  /*c120*/  IMAD.MOV.U32 R19, RZ, RZ, R6 ;  /* 0x000000ffff137224 */ /* 0x000fe200078e0006 */
[----:B------:R-:W4:Y:S04]  /*c130*/  LDL.LU.64 R4, [R1+0x180] ;  /* 0x0001800001047983 */ /* 0x000f280000300a00 */
[----:B-1----:R-:W4:Y:S04]  /*c140*/  LDL.LU.64 R6, [R1+0x188] ;  /* 0x0001880001067983 */ /* 0x002f280000300a00 */
[----:B------:R-:W2:Y:S04]  /*c150*/  LDL.LU.64 R8, [R1+0x160] ;  /* 0x0001600001087983 */ /* 0x000ea80000300a00 */
[----:B------:R-:W3:Y:S01]  /*c160*/  LDL.LU.64 R10, [R1+0x168] ;  /* 0x00016800010a7983 */ /* 0x000ee20000300a00 */
[----:B----4-:R-:W-:Y:S03]  /*c170*/  HMMA.16816.F32.BF16 R24, R24, R12, R4 ;  /* 0x0000000c1818723c */ /* 0x010fe60000041804 */
[----:B---3--:R-:W-:Y:S04]  /*c180*/  STL.64 [R1+0x1030], R10 ;  /* 0x0010300a01007387 */ /* 0x008fe80000100a00 */
[----:B--2---:R1:W-:Y:S04]  /*c190*/  STL.64 [R1+0x1028], R8 ;  /* 0x0010280801007387 */ /* 0x0043e80000100a00 */
[----:B-1----:R-:W2:Y:S04]  /*c1a0*/  LDL.LU.64 R8, [R1+0x170] ;  /* 0x0001700001087983 */ /* 0x002ea80000300a00 */
[----:B------:R-:W2:Y:S04]  /*c1b0*/  LDL.LU.64 R10, [R1+0x178] ;  /* 0x00017800010a7983 */ /* 0x000ea80000300a00 */
[----:B------:R-:W-:Y:S04]  /*c1c0*/  STL.64 [R1+0xf90], R18 ;  /* 0x000f901201007387 */ /* 0x000fe80000100a00 */
[----:B------:R1:W-:Y:S04]  /*c1d0*/  STL.64 [R1+0xf88], R16 ;  /* 0x000f881001007387 */ /* 0x0003e80000100a00 */
[----:B0-----:R-:W-:Y:S04]  /*c1e0*/  STL [R1+0xf4c], R22 ;  /* 0x000f4c1601007387 */ /* 0x001fe80000100800 */
[----:B------:R-:W-:Y:S04]  /*c1f0*/  STL [R1+0xf48], R23 ;  /* 0x000f481701007387 */ /* 0x000fe80000100800 */
[----:B------:R-:W2:Y:S04]  /*c200*/  LDL.LU.64 R6, [R1+0x1040] ;  /* 0x0010400001067983 */ /* 0x000ea80000300a00 */
[----:B------:R-:W2:Y:S04]  /*c210*/  LDL.LU.64 R4, [R1+0x1038] ;  /* 0x0010380001047983 */ /* 0x000ea80000300a00 */
[----:B------:R-:W-:Y:S04]  /*c220*/  STL.64 [R1+0x60], R24 ;  /* 0x0000601801007387 */ /* 0x000fe80000100a00 */
[----:B------:R-:W-:Y:S04]  /*c230*/  STL.64 [R1+0x68], R26 ;  /* 0x0000681a01007387 */ /* 0x000fe80000100a00 */
[----:B------:R-:W0:Y:S01]  /*c240*/  LDSM.16.MT88.4 R24, [R28+0x4200] ;  /* 0x004200001c18783b */ /* 0x000e220000004200 */
[----:B-1----:R-:W-:-:S02]  /*c250*/  IMAD.MOV.U32 R16, RZ, RZ, R2 ;  /* 0x000000ffff107224 */ /* 0x002fc400078e0002 */
[----:B------:R-:W-:Y:S02]  /*c260*/  IMAD.MOV.U32 R17, RZ, RZ, R0 ;  /* 0x000000ffff117224 */ /* 0x000fe400078e0000 */
[----:B------:R-:W-:Y:S02]  /*c270*/  IMAD.MOV.U32 R2, RZ, RZ, R12 ;  /* 0x000000ffff027224 */ /* 0x000fe400078e000c */
[----:B------:R-:W-:Y:S02]  /*c280*/  IMAD.MOV.U32 R0, RZ, RZ, R13 ;  /* 0x000000ffff007224 */ /* 0x000fe400078e000d */
[----:B------:R-:W3:Y:S04]  /*c290*/  LDL.LU.64 R12, [R1+0x150] ;  /* 0x00015000010c7983 */ /* 0x000ee80000300a00 */
[----:B------:R-:W3:Y:S04]  /*c2a0*/  LDL.LU.64 R14, [R1+0x158] ;  /* 0x00015800010e7983 */ /* 0x000ee80000300a00 */
[----:B0-----:R-:W-:Y:S04]  /*c2b0*/  STL.64 [R1+0xef0], R26 ;  /* 0x000ef01a01007387 */ /* 0x001fe80000100a00 */
[----:B------:R0:W-:Y:S04]  /*c2c0*/  STL.64 [R1+0xee8], R24 ;  /* 0x000ee81801007387 */ /* 0x0001e80000100a00 */
[----:B0-----:R-:W4:Y:S01]  /*c2d0*/  LDL.LU.64 R24, [R1+0x30] ;  /* 0x0000300001187983 */ /* 0x001f220000300a00 */
[C---:B--2---:R-:W-:Y:S03]  /*c2e0*/  HMMA.16816.F32.BF16 R16, R4.reuse, R16, R8 ;  /* 0x000000100410723c */ /* 0x044fe60000041808 */
[----:B------:R-:W4:Y:S04]  /*c2f0*/  LDL.LU.64 R10, [R1+0x1030] ;  /* 0x00103000010a7983 */ /* 0x000f280000300a00 */
[----:B------:R-:W4:Y:S11]  /*c300*/  LDL.LU.64 R8, [R1+0x1028] ;  /* 0x0010280001087983 */ /* 0x000f360000300a00 */
[----:B------:R-:W-:Y:S05]  /*c310*/  @!UPT UIADD3 URZ, URZ, URZ, URZ ;  /* 0x0000003f3f3ff290 */ /* 0x000fea000fffe03f */
[----:B------:R-:W-:Y:S04]  /*c320*/  STL.64 [R1+0x90], R16 ;  /* 0x0000901001007387 */ /* 0x000fe80000100a00 */
[----:B------:R-:W-:Y:S01]  /*c330*/  STL [R1+0x98], R18 ;  /* 0x0000981201007387 */ /* 0x000fe20000100800 */
[----:B----4-:R-:W-:Y:S11]  /*c340*/  HMMA.16816.F32.BF16 R8, R4, R24, R8 ;  /* 0x000000180408723c */ /* 0x010ff60000041808 */
[----:B------:R-:W-:Y:S11]  /*c350*/  @!UPT UIADD3 URZ, URZ, URZ, URZ ;  /* 0x0000003f3f3ff290 */ /* 0x000ff6000fffe03f */
[----:B------:R-:W-:Y:S02]  /*c360*/  @!UPT UIADD3 URZ, URZ, URZ, URZ ;  /* 0x0000003f3f3ff290 */ /* 0x000fe4000fffe03f */
[----:B------:R-:W-:Y:S02]  /*c370*/  IMAD.MOV.U32 R22, RZ, RZ, R8 ;  /* 0x000000ffff167224 */ /* 0x000fe400078e0008 */
[----:B------:R-:W-:Y:S01]  /*c380*/  IMAD.MOV.U32 R23, RZ, RZ, R9 ;  /* 0x000000ffff177224 */ /* 0x000fe200078e0009 */
[----:B------:R0:W-:Y:S01]  /*c390*/  STL [R1+0x88], R10 ;  /* 0x0000880a01007387 */ /* 0x0001e20000100800 */
[----:B------:R-:W-:-:S03]  /*c3a0*/  IMAD.MOV.U32 R29, RZ, RZ, R11 ;  /* 0x000000ffff1d7224 */ /* 0x000fc600078e000b */
[----:B------:R-:W2:Y:S04]  /*c3b0*/  LDL.LU.64 R8, [R1+0x140] ;  /* 0x0001400001087983 */ /* 0x000ea80000300a00 */
[----:B0-----:R-:W2:Y:S04]  /*c3c0*/  LDL.LU.64 R10, [R1+0x148] ;  /* 0x00014800010a7983 */ /* 0x001ea80000300a00 */
[----:B------:R-:W-:Y:S04]  /*c3d0*/  STL.64 [R1+0xf58], R22 ;  /* 0x000f581601007387 */ /* 0x000fe80000100a00 */
[----:B------:R0:W-:Y:S04]  /*c3e0*/  STL.64 [R1+0xf50], R20 ;  /* 0x000f501401007387 */ /* 0x0001e80000100a00 */
[----:B0-----:R-:W3:Y:S04]  /*c3f0*/  LDL.LU R20, [R1+0x20] ;  /* 0x0000200001147983 */ /* 0x001ee80000300800 */
[----:B------:R-:W3:Y:S04]  /*c400*/  LDL.LU R21, [R1+0x24] ;  /* 0x0000240001157983 */ /* 0x000ee80000300800 */
[----:B------:R-:W4:Y:S04]  /*c410*/  LDL R22, [R1+0x28] ;  /* 0x0000280001167983 */ /* 0x000f280000100800 */
[----:B------:R-:W4:Y:S01]  /*c420*/  LDL R23, [R1+0x2c] ;  /* 0x00002c0001177983 */ /* 0x000f220000100800 */
[----:B------:R-:W-:Y:S01]  /*c430*/  IMAD.MOV.U32 R3, RZ, RZ, R19 ;  /* 0x000000ffff037224 */ /* 0x000fe200078e0013 */
[----:B---3--:R-:W-:Y:S11]  /*c440*/  HMMA.16816.F32.BF16 R12, R4, R20, R12 ;  /* 0x00000014040c723c */ /* 0x008ff6000004180c */
[----:B------:R-:W-:Y:S11]  /*c450*/  @!UPT UIADD3 URZ, URZ, URZ, URZ ;  /* 0x0000003f3f3ff290 */ /* 0x000ff6000fffe03f */
[----:B------:R-:W-:Y:S02]  /*c460*/  @!UPT UIADD3 URZ, URZ, URZ, URZ ;  /* 0x0000003f3f3ff290 */ /* 0x000fe4000fffe03f */
[----:B------:R-:W-:Y:S02]  /*c470*/  IMAD.MOV.U32 R19, RZ, RZ, R12 ;  /* 0x000000ffff137224 */ /* 0x000fe400078e000c */
[----:B------:R-:W-:Y:S02]  /*c480*/  IMAD.MOV.U32 R18, RZ, RZ, R13 ;  /* 0x000000ffff127224 */ /* 0x000fe400078e000d */
[----:B------:R-:W-:Y:S01]  /*c490*/  IMAD.MOV.U32 R17, RZ, RZ, R14 ;  /* 0x000000ffff117224 */ /* 0x000fe200078e000e */
[----:B------:R-:W3:Y:S01]  /*c4a0*/  LDL.LU.64 R12, [R1+0xd0] ;  /* 0x0000d000010c7983 */ /* 0x000ee20000300a00 */
[----:B------:R-:W-:-:S03]  /*c4b0*/  IMAD.MOV.U32 R16, RZ, RZ, R15 ;  /* 0x000000ffff107224 */ /* 0x000fc600078e000f */
[----:B------:R-:W3:Y:S04]  /*c4c0*/  LDL.LU.64 R14, [R1+0xd8] ;  /* 0x0000d800010e7983 */ /* 0x000ee80000300a00 */
[----:B----4-:R-:W-:Y:S04]  /*c4d0*/  STL.64 [R1+0x1010], R22 ;  /* 0x0010101601007387 */ /* 0x010fe80000100a00 */
[----:B------:R0:W-:Y:S04]  /*c4e0*/  STL.64 [R1+0x1008], R20 ;  /* 0x0010081401007387 */ /* 0x0001e80000100a00 */
[----:B0-----:R-:W4:Y:S04]  /*c4f0*/  LDL.LU.64 R20, [R1+0xf0] ;  /* 0x0000f00001147983 */ /* 0x001f280000300a00 */
[----:B------:R-:W4:Y:S04]  /*c500*/  LDL.LU.64 R22, [R1+0xf8] ;  /* 0x0000f80001167983 */ /* 0x000f280000300a00 */
[----:B------:R-:W-:Y:S04]  /*c510*/  STL.64 [R1+0xfe8], R18 ;  /* 0x000fe81201007387 */ /* 0x000fe80000100a00 */
[----:B------:R0:W-:Y:S02]  /*c520*/  STL.64 [R1+0xfe0], R16 ;  /* 0x000fe01001007387 */ /* 0x0001e40000100a00 */
[----:B0-----:R-:W-:-:S02]  /*c530*/  IMAD.MOV.U32 R16, RZ, RZ, R2 ;  /* 0x000000ffff107224 */ /* 0x001fc400078e0002 */
[----:B------:R-:W-:-:S07]  /*c540*/  IMAD.MOV.U32 R17, RZ, RZ, R0 ;  /* 0x000000ffff117224 */ /* 0x000fce00078e0000 */
[----:B--2---:R-:W-:Y:S01]  /*c550*/  HMMA.16816.F32.BF16 R16, R4, R16, R8 ;  /* 0x000000100410723c */ /* 0x004fe20000041808 */
[----:B------:R-:W4:Y:S04]  /*c560*/  LDL.LU.64 R10, [R1+0x1020] ;  /* 0x00102000010a7983 */ /* 0x000f280000300a00 */
[----:B------:R-:W4:Y:S11]  /*c570*/  LDL.LU.64 R8, [R1+0x1018] ;  /* 0x0010180001087983 */ /* 0x000f360000300a00 */
[----:B------:R-:W-:Y:S08]  /*c580*/  @!UPT UIADD3 URZ, URZ, URZ, URZ ;  /* 0x0000003f3f3ff290 */ /* 0x000ff0000fffe03f */
[----:B------:R-:W-:Y:S02]  /*c590*/  IMAD.MOV.U32 R7, RZ, RZ, R16 ;  /* 0x000000ffff077224 */ /* 0x000fe400078e0010 */
[----:B------:R-:W-:Y:S02]  /*c5a0*/  IMAD.MOV.U32 R6, RZ, RZ, R17 ;  /* 0x000000ffff067224 */ /* 0x000fe400078e0011 */
[----:B------:R-:W-:Y:S02]  /*c5b0*/  IMAD.MOV.U32 R5, RZ, RZ, R18 ;  /* 0x000000ffff057224 */ /* 0x000fe400078e0012 */
[----:B------:R-:W-:Y:S01]  /*c5c0*/  IMAD.MOV.U32 R4, RZ, RZ, R19 ;  /* 0x000000ffff047224 */ /* 0x000fe200078e0013 */
[----:B------:R-:W-:Y:S04]  /*c5d0*/  STL.64 [R1+0x1000], R6 ;  /* 0x0010000601007387 */ /* 0x000fe80000100a00 */
[----:B------:R0:W-:Y:S04]  /*c5e0*/  STL.64 [R1+0xff8], R4 ;  /* 0x000ff80401007387 */ /* 0x0001e80000100a00 */
[----:B0-----:R-:W3:Y:S01]  /*c5f0*/  LDL.LU.64 R4, [R1] ;  /* 0x0000000001047983 */ /* 0x001ee20000300a00 */
[C---:B----4-:R-:W-:Y:S08]  /*c600*/  HMMA.16816.F32.BF16 R20, R8.reuse, R24, R20 ;  /* 0x000000180814723c */ /* 0x050ff00000041814 */
[----:B---3--:R-:W-:Y:S11]  /*c610*/  HMMA.16816.F32.BF16 R16, R8, R4, R12 ;  /* 0x000000040810723c */ /* 0x008ff6000004180c */
[----:B------:R-:W-:Y:S05]  /*c620*/  @!UPT UIADD3 URZ, URZ, URZ, URZ ;  /* 0x0000003f3f3ff290 */ /* 0x000fea000fffe03f */
[----:B------:R-:W-:Y:S02]  /*c630*/  IMAD.MOV.U32 R27, RZ, RZ, R20 ;  /* 0x000000ffff1b7224 */ /* 0x000fe400078e0014 */
[----:B------:R-:W-:Y:S02]  /*c640*/  IMAD.MOV.U32 R14, RZ, RZ, R4 ;  /* 0x000000ffff0e7224 */ /* 0x000fe400078e0004 */
[----:B------:R-:W-:Y:S02]  /*c650*/  IMAD.MOV.U32 R15, RZ, RZ, R5 ;  /* 0x000000ffff0f7224 */ /* 0x000fe400078e0005 */
[----:B------:R-:W-:Y:S02]  /*c660*/  IMAD.MOV.U32 R12, RZ, RZ, R24 ;  /* 0x000000ffff0c7224 */ /* 0x000fe400078e0018 */
[----:B------:R-:W-:Y:S02]  /*c670*/  IMAD.MOV.U32 R13, RZ, RZ, R25 ;  /* 0x000000ffff0d7224 */ /* 0x000fe400078e0019 */
[----:B------:R-:W-:-:S02]  /*c680*/  IMAD.MOV.U32 R25, RZ, RZ, R22 ;  /* 0x000000ffff197224 */ /* 0x000fc400078e0016 */
[----:B------:R-:W-:Y:S01]  /*c690*/  IMAD.MOV.U32 R24, RZ, RZ, R23 ;  /* 0x000000ffff187224 */ /* 0x000fe200078e0017 */
[----:B------:R0:W-:Y:S01]  /*c6a0*/  STL.64 [R1+0xd0], R16 ;  /* 0x0000d01001007387 */ /* 0x0001e20000100a00 */
[----:B------:R-:W-:-:S03]  /*c6b0*/  IMAD.MOV.U32 R2, RZ, RZ, R18 ;  /* 0x000000ffff027224 */ /* 0x000fc600078e0012 */
[----:B------:R-:W2:Y:S01]  /*c6c0*/  LDL.LU.64 R4, [R1+0x110] ;  /* 0x0001100001047983 */ /* 0x000ea20000300a00 */
[----:B------:R-:W-:-:S03]  /*c6d0*/  IMAD.MOV.U32 R0, RZ, RZ, R19 ;  /* 0x000000ffff007224 */ /* 0x000fc600078e0013 */
[----:B------:R-:W2:Y:S01]  /*c6e0*/  LDL.LU.64 R6, [R1+0x118] ;  /* 0x0001180001067983 */ /* 0x000ea20000300a00 */
[----:B------:R-:W-:-:S03]  /*c6f0*/  IMAD.MOV.U32 R26, RZ, RZ, R21 ;  /* 0x000000ffff1a7224 */ /* 0x000fc600078e0015 */
[----:B0-----:R-:W3:Y:S04]  /*c700*/  LDL.LU.64 R16, [R1+0x100] ;  /* 0x0001000001107983 */ /* 0x001ee80000300a00 */
[----:B------:R-:W3:Y:S04]  /*c710*/  LDL.LU.64 R18, [R1+0x108] ;  /* 0x0001080001127983 */ /* 0x000ee80000300a00 */
[----:B------:R-:W4:Y:S04]  /*c720*/  LDL.LU.64 R22, [R1+0x1010] ;  /* 0x0010100001167983 */ /* 0x000f280000300a00 */
[----:B------:R-:W2:Y:S04]  /*c730*/  LDL.LU.64 R20, [R1+0x1008] ;  /* 0x0010080001147983 */ /* 0x000ea80000300a00 */
[----:B------:R-:W-:Y:S04]  /*c740*/  STL.64 [R1+0xf00], R26 ;  /* 0x000f001a01007387 */ /* 0x000fe80000100a00 */
[----:B------:R0:W-:Y:S04]  /*c750*/  STL.64 [R1+0xef8], R24 ;  /* 0x000ef81801007387 */ /* 0x0001e80000100a00 */
[----:B0-----:R-:W3:Y:S04]  /*c760*/  LDL.LU.64 R24, [R1+0x10] ;  /* 0x0000100001187983 */ /* 0x001ee80000300a00 */
[----:B------:R-:W3:Y:S01]  /*c770*/  LDL.LU.64 R26, [R1+0x18] ;  /* 0x00001800011a7983 */ /* 0x000ee20000300a00 */
[C---:B--2---:R-:W-:Y:S11]  /*c780*/  HMMA.16816.F32.BF16 R4, R8.reuse, R20, R4 ;  /* 0x000000140804723c */ /* 0x044ff60000041804 */
[----:B------:R-:W-:Y:S11]  /*c790*/  @!UPT UIADD3 URZ, URZ, URZ, URZ ;  /* 0x0000003f3f3ff290 */ /* 0x000ff6000fffe03f */
[----:B------:R-:W-:Y:S01]  /*c7a0*/  @!UPT UIADD3 URZ, URZ, URZ, URZ ;  /* 0x0000003f3f3ff290 */ /* 0x000fe2000fffe03f */
[----:B------:R-:W-:Y:S04]  /*c7b0*/  STL.64 [R1+0x110], R4 ;  /* 0x0001100401007387 */ /* 0x000fe80000100a00 */
[----:B------:R0:W-:Y:S04]  /*c7c0*/  STL.64 [R1+0x118], R6 ;  /* 0x0001180601007387 */ /* 0x0001e80000100a00 */
[----:B0-----:R-:W2:Y:S04]  /*c7d0*/  LDL.LU.64 R6, [R1+0x1000] ;  /* 0x0010000001067983 */ /* 0x001ea80000300a00 */
[----:B------:R-:W2:Y:S01]  /*c7e0*/  LDL.LU.64 R4, [R1+0xff8] ;  /* 0x000ff80001047983 */ /* 0x000ea20000300a00 */
[----:B---3--:R-:W-:Y:S03]  /*c7f0*/  HMMA.16816.F32.BF16 R16, R8, R24, R16 ;  /* 0x000000180810723c */ /* 0x008fe60000041810 */
[----:B----4-:R0:W-:Y:S02]  /*c800*/  STL.64 [R1+0xfb0], R22 ;  /* 0x000fb01601007387 */ /* 0x0101e40000100a00 */
[----:B0-----:R-:W-:-:S02]  /*c810*/  IMAD.MOV.U32 R22, RZ, RZ, R12 ;  /* 0x000000ffff167224 */ /* 0x001fc400078e000c */
[----:B------:R-:W3:Y:S01]  /*c820*/  LDL.LU R12, [R1+0xff4] ;  /* 0x000ff400010c7983 */ /* 0x000ee20000300800 */
[----:B------:R-:W-:-:S03]  /*c830*/  IMAD.MOV.U32 R23, RZ, RZ, R13 ;  /* 0x000000ffff177224 */ /* 0x000fc600078e000d */
[----:B------:R-:W3:Y:S11]  /*c840*/  LDL.LU R13, [R1+0xff0] ;  /* 0x000ff000010d7983 */ /* 0x000ef60000300800 */
[----:B------:R-:W-:Y:S02]  /*c850*/  @!UPT UIADD3 URZ, URZ, URZ, URZ ;  /* 0x0000003f3f3ff290 */ /* 0x000fe4000fffe03f */
[----:B------:R-:W-:Y:S01]  /*c860*/  IMAD.MOV.U32 R11, RZ, RZ, R16 ;  /* 0x000000ffff0b7224 */ /* 0x000fe200078e0010 */
[----:B------:R-:W-:Y:S01]  /*c870*/  STL.64 [R1+0xfa8], R20 ;  /* 0x000fa81401007387 */ /* 0x000fe20000100a00 */
[----:B------:R-:W-:Y:S02]  /*c880*/  IMAD.MOV.U32 R10, RZ, RZ, R17 ;  /* 0x000000ffff0a7224 */ /* 0x000fe400078e0011 */
[----:B------:R-:W-:Y:S02]  /*c890*/  IMAD.MOV.U32 R9, RZ, RZ, R18 ;  /* 0x000000ffff097224 */ /* 0x000fe400078e0012 */
[----:B------:R-:W-:Y:S02]  /*c8a0*/  IMAD.MOV.U32 R8, RZ, RZ, R19 ;  /* 0x000000ffff087224 */ /* 0x000fe400078e0013 */
[----:B------:R-:W4:Y:S04]  /*c8b0*/  LDL.LU.64 R18, [R1+0xfe8] ;  /* 0x000fe80001127983 */ /* 0x000f280000300a00 */
[----:B------:R-:W3:Y:S04]  /*c8c0*/  LDL.LU.64 R16, [R1+0xfe0] ;  /* 0x000fe00001107983 */ /* 0x000ee80000300a00 */
[----:B------:R-:W-:Y:S04]  /*c8d0*/  STL.64 [R1+0xfa0], R26 ;  /* 0x000fa01a01007387 */ /* 0x000fe80000100a00 */
[----:B------:R-:W-:Y:S04]  /*c8e0*/  STL.64 [R1+0xf98], R24 ;  /* 0x000f981801007387 */ /* 0x000fe80000100a00 */
[----:B------:R-:W-:Y:S04]  /*c8f0*/  STL.64 [R1+0xf10], R10 ;  /* 0x000f100a01007387 */ /* 0x000fe80000100a00 */
[----:B------:R2:W-:Y:S02]  /*c900*/  STL.64 [R1+0xf08], R8 ;  /* 0x000f080801007387 */ /* 0x0005e40000100a00 */
[----:B--2---:R-:W-:-:S02]  /*c910*/  IMAD.MOV.U32 R9, RZ, RZ, R6 ;  /* 0x000000ffff097224 */ /* 0x004fc400078e0006 */
[----:B------:R-:W-:Y:S02]  /*c920*/  IMAD.MOV.U32 R11, RZ, RZ, R4 ;  /* 0x000000ffff0b7224 */ /* 0x000fe400078e0004 */
[----:B------:R-:W-:Y:S01]  /*c930*/  IMAD.MOV.U32 R10, RZ, RZ, R5 ;  /* 0x000000ffff0a7224 */ /* 0x000fe200078e0005 */
[----:B------:R-:W2:Y:S01]  /*c940*/  LDL.LU R4, [R1+0xc0] ;  /* 0x0000c00001047983 */ /* 0x000ea20000300800 */
[----:B------:R-:W-:-:S03]  /*c950*/  IMAD.MOV.U32 R8, RZ, RZ, R7 ;  /* 0x000000ffff087224 */ /* 0x000fc600078e0007 */
[----:B------:R-:W2:Y:S04]  /*c960*/  LDL.LU R5, [R1+0xc4] ;  /* 0x0000c40001057983 */ /* 0x000ea80000300800 */
[----:B------:R-:W2:Y:S04]  /*c970*/  LDL.LU R6, [R1+0xc8] ;  /* 0x0000c80001067983 */ /* 0x000ea80000300800 */
[----:B------:R-:W2:Y:S04]  /*c980*/  LDL.LU R7, [R1+0xcc] ;  /* 0x0000cc0001077983 */ /* 0x000ea80000300800 */
[----:B--2---:R0:W-:Y:S04]  /*c990*/  STL.64 [R1+0xfc0], R6 ;  /* 0x000fc00601007387 */ /* 0x0041e80000100a00 */
[----:B------:R1:W-:Y:S01]  /*c9a0*/  STL.64 [R1+0xfb8], R4 ;  /* 0x000fb80401007387 */ /* 0x0003e20000100a00 */
[----:B0-----:R-:W-:-:S02]  /*c9b0*/  IMAD.MOV.U32 R6, RZ, RZ, R22 ;  /* 0x000000ffff067224 */ /* 0x001fc400078e0016 */
[----:B-1----:R-:W-:Y:S02]  /*c9c0*/  IMAD.MOV.U32 R4, RZ, RZ, R14 ;  /* 0x000000ffff047224 */ /* 0x002fe400078e000e */
[----:B------:R-:W2:Y:S01]  /*c9d0*/  LDL.LU R14, [R1+0xfdc] ;  /* 0x000fdc00010e7983 */ /* 0x000ea20000300800 */
[----:B------:R-:W-:Y:S02]  /*c9e0*/  IMAD.MOV.U32 R5, RZ, RZ, R15 ;  /* 0x000000ffff057224 */ /* 0x000fe400078e000f */
[----:B------:R-:W-:Y:S01]  /*c9f0*/  IMAD.MOV.U32 R7, RZ, RZ, R23 ;  /* 0x000000ffff077224 */ /* 0x000fe200078e0017 */
[----:B------:R-:W2:Y:S04]  /*ca00*/  LDL.LU R15, [R1+0xfd8] ;  /* 0x000fd800010f7983 */ /* 0x000ea80000300800 */
[----:B------:R-:W2:Y:S04]  /*ca10*/  LDL.LU.64 R20, [R1+0x120] ;  /* 0x0001200001147983 */ /* 0x000ea80000300a00 */
[----:B------:R-:W2:Y:S04]  /*ca20*/  LDL.LU.64 R22, [R1+0x128] ;  /* 0x0001280001167983 */ /* 0x000ea80000300a00 */
[----:B--2---:R-:W-:Y:S04]  /*ca30*/  STL.64 [R1+0xfd0], R22 ;  /* 0x000fd01601007387 */ /* 0x004fe80000100a00 */
[----:B------:R0:W-:Y:S04]  /*ca40*/  STL.64 [R1+0xfc8], R20 ;  /* 0x000fc81401007387 */ /* 0x0001e80000100a00 */
[----:B0-----:R-:W2:Y:S04]  /*ca50*/  LDL.LU.64 R20, [R1+0x130] ;  /* 0x0001300001147983 */ /* 0x001ea80000300a00 */
[----:B------:R-:W2:Y:S04]  /*ca60*/  LDL.LU.64 R22, [R1+0x138] ;  /* 0x0001380001167983 */ /* 0x000ea80000300a00 */
[----:B------:R-:W2:Y:S04]  /*ca70*/  LDL.LU.64 R24, [R1+0xe0] ;  /* 0x0000e00001187983 */ /* 0x000ea80000300a00 */
[----:B------:R-:W2:Y:S04]  /*ca80*/  LDL.LU.64 R26, [R1+0xe8] ;  /* 0x0000e800011a7983 */ /* 0x000ea80000300a00 */
[----:B------:R3:W-:Y:S04]  /*ca90*/  STL.64 [R1+0xf20], R10 ;  /* 0x000f200a01007387 */ /* 0x0007e80000100a00 */
[----:B------:R4:W-:Y:S01]  /*caa0*/  STL.64 [R1+0xf18], R8 ;  /* 0x000f180801007387 */ /* 0x0009e20000100a00 */
[----:B---3--:R-:W-:-:S02]  /*cab0*/  IMAD.MOV.U32 R10, RZ, RZ, R17 ;  /* 0x000000ffff0a7224 */ /* 0x008fc400078e0011 */
[----:B------:R-:W-:Y:S02]  /*cac0*/  IMAD.MOV.U32 R11, RZ, RZ, R16 ;  /* 0x000000ffff0b7224 */ /* 0x000fe400078e0010 */
[----:B----4-:R-:W-:Y:S01]  /*cad0*/  IMAD.MOV.U32 R8, RZ, RZ, R19 ;  /* 0x000000ffff087224 */ /* 0x010fe200078e0013 */
[----:B------:R-:W3:Y:S01]  /*cae0*/  LDL.LU.64 R16, [R1+0x50] ;  /* 0x0000500001107983 */ /* 0x000ee20000300a00 */
[----:B------:R-:W-:-:S03]  /*caf0*/  IMAD.MOV.U32 R9, RZ, RZ, R18 ;  /* 0x000000ffff097224 */ /* 0x000fc600078e0012 */
[----:B------:R-:W3:Y:S04]  /*cb00*/  LDL.LU.64 R18, [R1+0x58] ;  /* 0x0000580001127983 */ /* 0x000ee80000300a00 */
[----:B------:R0:W-:Y:S04]  /*cb10*/  STL.64 [R1+0xf30], R10 ;  /* 0x000f300a01007387 */ /* 0x0001e80000100a00 */
[----:B------:R1:W-:Y:S04]  /*cb20*/  STL.64 [R1+0xf28], R8 ;  /* 0x000f280801007387 */ /* 0x0003e80000100a00 */
[----:B0-----:R-:W4:Y:S01]  /*cb30*/  LDL R10, [R1+0x38] ;  /* 0x00003800010a7983 */ /* 0x001f220000100800 */
[----:B-1----:R-:W-:-:S03]  /*cb40*/  IMAD.MOV.U32 R8, RZ, RZ, R6 ;  /* 0x000000ffff087224 */ /* 0x002fc600078e0006 */
[----:B------:R-:W4:Y:S01]  /*cb50*/  LDL R11, [R1+0x3c] ;  /* 0x00003c00010b7983 */ /* 0x000f220000100800 */
[----:B------:R-:W-:Y:S02]  /*cb60*/  IMAD.MOV.U32 R9, RZ, RZ, R7 ;  /* 0x000000ffff097224 */ /* 0x000fe400078e0007 */
[C---:B--2---:R-:W-:Y:S01]  /*cb70*/  HMMA.16816.F32.BF16 R4, R12.reuse, R4, R20 ;  /* 0x000000040c04723c */ /* 0x044fe20000041814 */
[----:B------:R-:W2:Y:S04]  /*cb80*/  LDL.LU.64 R22, [R1+0xfd0] ;  /* 0x000fd00001167983 */ /* 0x000ea80000300a00 */
[----:B------:R-:W2:Y:S11]  /*cb90*/  LDL.LU.64 R20, [R1+0xfc8] ;  /* 0x000fc80001147983 */ /* 0x000eb60000300a00 */
[----:B------:R-:W-:Y:S07]  /*cba0*/  @!UPT UIADD3 URZ, URZ, URZ, URZ ;  /* 0x0000003f3f3ff290 */ /* 0x000fee000fffe03f */
        /* <DEDUP_REMOVED lines=10> */
[----:B------:R-:W2:Y:S04]  /*cc50*/  LDL.LU.64 R20, [R1+0xfa8] ;  /* 0x000fa80001147983 */ /* 0x000ea80000300a00 */
[----:B----4-:R0:W-:Y:S04]  /*cc60*/  STL.64 [R1+0xf70], R10 ;  /* 0x000f700a01007387 */ /* 0x0101e80000100a00 */
[----:B0-----:R-:W4:Y:S01]  /*cc70*/  LDL.LU.64 R10, [R1+0x8] ;  /* 0x00000800010a7983 */ /* 0x001f220000300a00 */
[C---:B--2---:R-:W-:Y:S11]  /*cc80*/  HMMA.16816.F32.BF16 R24, R12.reuse, R20, R24 ;  /* 0x000000140c18723c */ /* 0x044ff60000041818 */
[----:B------:R-:W-:Y:S11]  /*cc90*/  @!UPT UIADD3 URZ, URZ, URZ, URZ ;  /* 0x0000003f3f3ff290 */ /* 0x000ff6000fffe03f */
[----:B------:R-:W-:Y:S01]  /*cca0*/  @!UPT UIADD3 URZ, URZ, URZ, URZ ;  /* 0x0000003f3f3ff290 */ /* 0x000fe2000fffe03f */
[----:B------:R-:W-:Y:S04]  /*ccb0*/  STL.64 [R1+0x190], R24 ;  /* 0x0001901801007387 */ /* 0x000fe80000100a00 */
[----:B------:R0:W-:Y:S04]  /*ccc0*/  STL.64 [R1+0x198], R26 ;  /* 0x0001981a01007387 */ /* 0x0001e80000100a00 */
[----:B0-----:R-:W2:Y:S04]  /*ccd0*/  LDL.LU.64 R26, [R1+0xfa0] ;  /* 0x000fa000011a7983 */ /* 0x001ea80000300a00 */
[----:B------:R-:W3:Y:S04]  /*cce0*/  LDL.LU.64 R24, [R1+0xf98] ;  /* 0x000f980001187983 */ /* 0x000ee80000300a00 */
[----:B------:R0:W-:Y:S04]  /*ccf0*/  STL.64 [R1+0xf68], R22 ;  /* 0x000f681601007387 */ /* 0x0001e80000100a00 */
[----:B------:R-:W2:Y:S04]  /*cd00*/  LDL.LU R20, [R1+0xb0] ;  /* 0x0000b00001147983 */ /* 0x000ea80000300800 */
[----:B------:R-:W4:Y:S04]  /*cd10*/  LDL.LU R21, [R1+0xb4] ;  /* 0x0000b40001157983 */ /* 0x000f280000300800 */
[----:B0-----:R-:W4:Y:S04]  /*cd20*/  LDL.LU R22, [R1+0xb8] ;  /* 0x0000b80001167983 */ /* 0x001f280000300800 */
[----:B------:R-:W4:Y:S01]  /*cd30*/  LDL.LU R23, [R1+0xbc] ;  /* 0x0000bc0001177983 */ /* 0x000f220000300800 */
[----:B---3--:R-:W-:Y:S03]  /*cd40*/  HMMA.16816.F32.BF16 R12, R12, R24, R16 ;  /* 0x000000180c0c723c */ /* 0x008fe60000041810 */
[----:B------:R-:W3:Y:S04]  /*cd50*/  LDL.LU.64 R18, [R1+0xf90] ;  /* 0x000f900001127983 */ /* 0x000ee80000300a00 */
[----:B------:R-:W4:Y:S04]  /*cd60*/  LDL.LU.64 R16, [R1+0xf88] ;  /* 0x000f880001107983 */ /* 0x000f280000300a00 */
[----:B--2---:R0:W-:Y:S11]  /*cd70*/  STL.64 [R1+0xf60], R26 ;  /* 0x000f601a01007387 */ /* 0x0041f60000100a00 */
[----:B------:R-:W-:Y:S01]  /*cd80*/  @!UPT UIADD3 URZ, URZ, URZ, URZ ;  /* 0x0000003f3f3ff290 */ /* 0x000fe2000fffe03f */
[----:B------:R1:W-:Y:S04]  /*cd90*/  STL.64 [R1+0x120], R12 ;  /* 0x0001200c01007387 */ /* 0x0003e80000100a00 */
[----:B------:R2:W-:Y:S01]  /*cda0*/  STL.64 [R1+0x128], R14 ;  /* 0x0001280e01007387 */ /* 0x0005e20000100a00 */
[----:B---3--:R-:W-:Y:S02]  /*cdb0*/  IMAD.MOV.U32 R25, RZ, RZ, R18 ;  /* 0x000000ffff197224 */ /* 0x008fe400078e0012 */
[----:B0-----:R-:W-:Y:S02]  /*cdc0*/  IMAD.MOV.U32 R26, RZ, RZ, R19 ;  /* 0x000000ffff1a7224 */ /* 0x001fe400078e0013 */
[----:B----4-:R-:W-:Y:S02]  /*cdd0*/  IMAD.MOV.U32 R24, RZ, RZ, R17 ;  /* 0x000000ffff187224 */ /* 0x010fe400078e0011 */
[----:B------:R-:W3:Y:S04]  /*cde0*/  LDL.LU R17, [R1+0xf80] ;  /* 0x000f800001117983 */ /* 0x000ee80000300800 */
[----:B------:R-:W3:Y:S04]  /*cdf0*/  LDL.LU R18, [R1+0xf7c] ;  /* 0x000f7c0001127983 */ /* 0x000ee80000300800 */
[----:B------:R-:W3:Y:S04]  /*ce00*/  LDL.LU R19, [R1+0xf78] ;  /* 0x000f780001137983 */ /* 0x000ee80000300800 */
[----:B------:R-:W4:Y:S04]  /*ce10*/  LDL.LU R27, [R1+0xac] ;  /* 0x0000ac00011b7983 */ /* 0x000f280000300800 */
[----:B-1----:R-:W4:Y:S04]  /*ce20*/  LDL.LU R12, [R1+0x60] ;  /* 0x00006000010c7983 */ /* 0x002f280000300800 */
[----:B------:R-:W4:Y:S04]  /*ce30*/  LDL.LU R13, [R1+0x64] ;  /* 0x00006400010d7983 */ /* 0x000f280000300800 */
[----:B--2---:R-:W2:Y:S04]  /*ce40*/  LDL.LU R14, [R1+0x68] ;  /* 0x00006800010e7983 */ /* 0x004ea80000300800 */
[----:B------:R-:W2:Y:S01]  /*ce50*/  LDL.LU R15, [R1+0x6c] ;  /* 0x00006c00010f7983 */ /* 0x000ea20000300800 */
[C---:B---3--:R-:W-:Y:S11]  /*ce60*/  HMMA.16816.F32.BF16 R4, R16.reuse, R10, R4 ;  /* 0x0000000a1004723c */ /* 0x048ff60000041804 */
[----:B------:R-:W-:Y:S11]  /*ce70*/  @!UPT UIADD3 URZ, URZ, URZ, URZ ;  /* 0x0000003f3f3ff290 */ /* 0x000ff6000fffe03f */
[----:B------:R-:W-:Y:S01]  /*ce80*/  @!UPT UIADD3 URZ, URZ, URZ, URZ ;  /* 0x0000003f3f3ff290 */ /* 0x000fe2000fffe03f */
[----:B------:R0:W-:Y:S04]  /*ce90*/  STL.64 [R1+0x50], R4 ;  /* 0x0000500401007387 */ /* 0x0001e80000100a00 */
[----:B------:R-:W-:Y:S01]  /*cea0*/  STL.64 [R1+0x58], R6 ;  /* 0x0000580601007387 */ /* 0x000fe20000100a00 */
[----:B0-----:R-:W-:Y:S02]  /*ceb0*/  IMAD.MOV.U32 R5, RZ, RZ, R10 ;  /* 0x000000ffff057224 */ /* 0x001fe400078e000a */
[----:B------:R-:W-:Y:S02]  /*cec0*/  IMAD.MOV.U32 R4, RZ, RZ, R11 ;  /* 0x000000ffff047224 */ /* 0x000fe400078e000b */
[----:B------:R-:W3:Y:S02]  /*ced0*/  LDL.LU.64 R10, [R1+0xf70] ;  /* 0x000f7000010a7983 */ /* 0x000ee40000300a00 */
[C---:B---3--:R-:W-:Y:S11]  /*cee0*/  HMMA.16816.F32.BF16 R20, R16.reuse, R10, R20 ;  /* 0x0000000a1014723c */ /* 0x048ff60000041814 */
[----:B------:R-:W-:Y:S11]  /*cef0*/  @!UPT UIADD3 URZ, URZ, URZ, URZ ;  /* 0x0000003f3f3ff290 */ /* 0x000ff6000fffe03f */
[----:B------:R-:W-:Y:S01]  /*cf00*/  @!UPT UIADD3 URZ, URZ, URZ, URZ ;  /* 0x0000003f3f3ff290 */ /* 0x000fe2000fffe03f */
[----:B------:R-:W-:Y:S04]  /*cf10*/  STL.64 [R1+0x180], R20 ;  /* 0x0001801401007387 */ /* 0x000fe80000100a00 */
[----:B------:R0:W-:Y:S04]  /*cf20*/  STL.64 [R1+0x188], R22 ;  /* 0x0001881601007387 */ /* 0x0001e80000100a00 */
[----:B0-----:R-:W4:Y:S04]  /*cf30*/  LDL.LU.64 R22, [R1+0xf68] ;  /* 0x000f680001167983 */ /* 0x001f280000300a00 */
[----:B------:R0:W-:Y:S04]  /*cf40*/  STL.64 [R1+0xf40], R10 ;  /* 0x000f400a01007387 */ /* 0x0001e80000100a00 */
[----:B------:R-:W3:Y:S04]  /*cf50*/  LDL.LU R8, [R1+0x90] ;  /* 0x0000900001087983 */ /* 0x000ee80000300800 */
[----:B------:R-:W3:Y:S04]  /*cf60*/  LDL.LU R9, [R1+0x94] ;  /* 0x0000940001097983 */ /* 0x000ee80000300800 */
[----:B0-----:R-:W3:Y:S01]  /*cf70*/  LDL.LU R10, [R1+0x98] ;  /* 0x00009800010a7983 */ /* 0x001ee20000300800 */
[C---:B----4-:R-:W-:Y:S03]  /*cf80*/  HMMA.16816.F32.BF16 R20, R16.reuse, R22, R24 ;  /* 0x000000161014723c */ /* 0x050fe60000041818 */
[----:B------:R-:W2:Y:S11]  /*cf90*/  LDL.LU.64 R26, [R1+0xf60] ;  /* 0x000f6000011a7983 */ /* 0x000eb60000300a00 */
[----:B------:R-:W-:Y:S09]  /*cfa0*/  @!UPT UIADD3 URZ, URZ, URZ, URZ ;  /* 0x0000003f3f3ff290 */ /* 0x000ff2000fffe03f */
[----:B------:R-:W-:Y:S04]  /*cfb0*/  STL.64 [R1+0x1e0], R20 ;  /* 0x0001e01401007387 */ /* 0x000fe80000100a00 */
[----:B------:R0:W-:Y:S04]  /*cfc0*/  STL.64 [R1+0x1e8], R22 ;  /* 0x0001e81601007387 */ /* 0x0001e80000100a00 */
[----:B0-----:R-:W4:Y:S04]  /*cfd0*/  LDL.LU.64 R22, [R1+0xf58] ;  /* 0x000f580001167983 */ /* 0x001f280000300a00 */
[----:B------:R-:W3:Y:S01]  /*cfe0*/  LDL.LU.64 R20, [R1+0xf50] ;  /* 0x000f500001147983 */ /* 0x000ee20000300a00 */
[----:B--2---:R-:W-:Y:S11]  /*cff0*/  HMMA.16816.F32.BF16 R12, R16, R26, R12 ;  /* 0x0000001a100c723c */ /* 0x004ff6000004180c */
[----:B------:R-:W-:Y:S11]  /*d000*/  @!UPT UIADD3 URZ, URZ, URZ, URZ ;  /* 0x0000003f3f3ff290 */ /* 0x000ff6000fffe03f */
[----:B------:R-:W-:Y:S01]  /*d010*/  @!UPT UIADD3 URZ, URZ, URZ, URZ ;  /* 0x0000003f3f3ff290 */ /* 0x000fe2000fffe03f */
[----:B------:R-:W-:Y:S04]  /*d020*/  STL.64 [R1+0x170], R12 ;  /* 0x0001700c01007387 */ /* 0x000fe80000100a00 */
[----:B------:R-:W-:Y:S04]  /*d030*/  STL [R1+0x178], R14 ;  /* 0x0001780e01007387 */ /* 0x000fe80000100800 */
[----:B------:R0:W-:Y:S01]  /*d040*/  STL.64 [R1+0xf38], R26 ;  /* 0x000f381a01007387 */ /* 0x0001e20000100a00 */
[----:B----4-:R-:W-:-:S03]  /*d050*/  IMAD.MOV.U32 R24, RZ, RZ, R22 ;  /* 0x000000ffff187224 */ /* 0x010fc600078e0016 */
[----:B------:R-:W3:Y:S01]  /*d060*/  LDL.LU R22, [R1+0xf4c] ;  /* 0x000f4c0001167983 */ /* 0x000ee20000300800 */
[----:B------:R-:W-:-:S03]  /*d070*/  IMAD.MOV.U32 R25, RZ, RZ, R23 ;  /* 0x000000ffff197224 */ /* 0x000fc600078e0017 */
[----:B------:R-:W3:Y:S01]  /*d080*/  LDL.LU R23, [R1+0xf48] ;  /* 0x000f480001177983 */ /* 0x000ee20000300800 */
[----:B------:R-:W-:Y:S02]  /*d090*/  IMAD.MOV.U32 R18, RZ, RZ, R5 ;  /* 0x000000ffff127224 */ /* 0x000fe400078e0005 */
[----:B------:R-:W-:Y:S01]  /*d0a0*/  IMAD.MOV.U32 R19, RZ, RZ, R4 ;  /* 0x000000ffff137224 */ /* 0x000fe200078e0004 */
[----:B0-----:R-:W2:Y:S04]  /*d0b0*/  LDL.LU R26, [R1+0x88] ;  /* 0x00008800011a7983 */ /* 0x001ea80000300800 */
[----:B------:R-:W0:Y:S01]  /*d0c0*/  LDSM.16.MT88.4 R4, [R28+0x4300] ;  /* 0x004300001c04783b */ /* 0x000e220000004200 */
[----:B------:R-:W-:-:S03]  /*d0d0*/  IMAD.MOV.U32 R11, RZ, RZ, R3 ;  /* 0x000000ffff0b7224 */ /* 0x000fc600078e0003 */
[----:B------:R-:W4:Y:S04]  /*d0e0*/  LDL R14, [R1+0x778] ;  /* 0x00077800010e7983 */ /* 0x000f280000100800 */
[----:B0-----:R0:W-:Y:S04]  /*d0f0*/  STL.64 [R1+0xeb0], R6 ;  /* 0x000eb00601007387 */ /* 0x0011e80000100a00 */
[----:B------:R-:W-:Y:S04]  /*d100*/  STL.64 [R1+0xea8], R4 ;  /* 0x000ea80401007387 */ /* 0x000fe80000100a00 */
[----:B0-----:R-:W2:Y:S01]  /*d110*/  LDL.LU.64 R6, [R1+0x28] ;  /* 0x0000280001067983 */ /* 0x001ea20000300a00 */
[----:B---3--:R-:W-:Y:S11]  /*d120*/  HMMA.16816.F32.BF16 R8, R20, R18, R8 ;  /* 0x000000121408723c */ /* 0x008ff60000041808 */
[----:B------:R-:W-:Y:S11]  /*d130*/  @!UPT UIADD3 URZ, URZ, URZ, URZ ;  /* 0x0000003f3f3ff290 */ /* 0x000ff6000fffe03f */
[----:B------:R-:W-:Y:S01]  /*d140*/  @!UPT UIADD3 URZ, URZ, URZ, URZ ;  /* 0x0000003f3f3ff290 */ /* 0x000fe2000fffe03f */
[----:B------:R-:W-:Y:S04]  /*d150*/  STL.64 [R1+0x1d0], R8 ;  /* 0x0001d00801007387 */ /* 0x000fe80000100a00 */
[----:B------:R0:W-:Y:S04]  /*d160*/  STL.64 [R1+0x1d8], R10 ;  /* 0x0001d80a01007387 */ /* 0x0001e80000100a00 */
[----:B0-----:R-:W2:Y:S01]  /*d170*/  LDL.LU.64 R10, [R1+0xf40] ;  /* 0x000f4000010a7983 */ /* 0x001ea20000300a00 */
[----:B------:R-:W-:-:S07]  /*d180*/  IMAD.MOV.U32 R27, RZ, RZ, R29 ;  /* 0x000000ffff1b7224 */ /* 0x000fce00078e001d */
[C---:B--2---:R-:W-:Y:S01]  /*d190*/  HMMA.16816.F32.BF16 R8, R20.reuse, R10, R24 ;  /* 0x0000000a1408723c */ /* 0x044fe20000041818 */
[----:B------:R-:W2:Y:S11]  /*d1a0*/  LDL.LU.64 R26, [R1+0xf38] ;  /* 0x000f3800011a7983 */ /* 0x000eb60000300a00 */
[----:B------:R-:W-:Y:S11]  /*d1b0*/  @!UPT UIADD3 URZ, URZ, URZ, URZ ;  /* 0x0000003f3f3ff290 */ /* 0x000ff6000fffe03f */
[----:B------:R-:W-:Y:S04]  /*d1c0*/  STL.64 [R1+0x1c0], R8 ;  /* 0x0001c00801007387 */ /* 0x000fe80000100a00 */
[----:B------:R0:W-:Y:S04]  /*d1d0*/  STL.64 [R1+0x1c8], R10 ;  /* 0x0001c80a01007387 */ /* 0x0001e80000100a00 */
[----:B0-----:R-:W3:Y:S04]  /*d1e0*/  LDL.LU.64 R10, [R1+0xf30] ;  /* 0x000f3000010a7983 */ /* 0x001ee80000300a00 */
[----:B------:R-:W3:Y:S02]  /*d1f0*/  LDL.LU.64 R8, [R1+0xf28] ;  /* 0x000f280001087983 */ /* 0x000ee40000300a00 */
[----:B---3--:R-:W-:Y:S11]  /*d200*/  HMMA.16816.F32.BF16 R8, R20, R6, R8 ;  /* 0x000000061408723c */ /* 0x008ff60000041808 */
[----:B------:R-:W-:Y:S11]  /*d210*/  @!UPT UIADD3 URZ, URZ, URZ, URZ ;  /* 0x0000003f3f3ff290 */ /* 0x000ff6000fffe03f */
[----:B------:R-:W-:Y:S01]  /*d220*/  @!UPT UIADD3 URZ, URZ, URZ, URZ ;  /* 0x0000003f3f3ff290 */ /* 0x000fe2000fffe03f */
[----:B------:R-:W-:Y:S01]  /*d230*/  STL.64 [R1+0x1b0], R8 ;  /* 0x0001b00801007387 */ /* 0x000fe20000100a00 */
[----:B------:R-:W-:-:S03]  /*d240*/  IMAD.MOV.U32 R29, RZ, RZ, R11 ;  /* 0x000000ffff1d7224 */ /* 0x000fc600078e000b */
[----:B------:R0:W-:Y:S04]  /*d250*/  STL [R1+0x1b8], R10 ;  /* 0x0001b80a01007387 */ /* 0x0001e80000100800 */
[----:B0-----:R-:W2:Y:S04]  /*d260*/  LDL.LU.64 R10, [R1+0xf20] ;  /* 0x000f2000010a7983 */ /* 0x001ea80000300a00 */
[----:B------:R-:W2:Y:S04]  /*d270*/  LDL.LU.64 R8, [R1+0xf18] ;  /* 0x000f180001087983 */ /* 0x000ea80000300a00 */
[----:B------:R0:W-:Y:S04]  /*d280*/  STL.64 [R1+0xec8], R6 ;  /* 0x000ec80601007387 */ /* 0x0001e80000100a00 */
[----:B0-----:R-:W3:Y:S01]  /*d290*/  LDL.LU.64 R6, [R1+0x38] ;  /* 0x0000380001067983 */ /* 0x001ee20000300a00 */
[----:B--2---:R-:W-:Y:S03]  /*d2a0*/  HMMA.16816.F32.BF16 R20, R20, R26, R8 ;  /* 0x0000001a1414723c */ /* 0x004fe60000041808 */
[----:B---3--:R0:W-:Y:S04]  /*d2b0*/  STL.64 [R1+0xee0], R6 ;  /* 0x000ee00601007387 */ /* 0x0081e80000100a00 */
[----:B------:R-:W2:Y:S04]  /*d2c0*/  LDL.LU R4, [R1+0xd0] ;  /* 0x0000d00001047983 */ /* 0x000ea80000300800 */
[----:B------:R-:W2:Y:S04]  /*d2d0*/  LDL.LU R5, [R1+0xd4] ;  /* 0x0000d40001057983 */ /* 0x000ea80000300800 */
[----:B------:R-:W-:Y:S04]  /*d2e0*/  STL [R1+0xe60], R29 ;  /* 0x000e601d01007387 */ /* 0x000fe80000100800 */
[----:B------:R-:W3:Y:S04]  /*d2f0*/  LDL.LU.64 R10, [R1+0xf10] ;  /* 0x000f1000010a7983 */ /* 0x000ee80000300a00 */
[----:B------:R-:W2:Y:S01]  /*d300*/  LDL.LU.64 R8, [R1+0xf08] ;  /* 0x000f080001087983 */ /* 0x000ea20000300a00 */
[----:B0-----:R-:W-:-:S03]  /*d310*/  IMAD.MOV.U32 R6, RZ, RZ, R2 ;  /* 0x000000ffff067224 */ /* 0x001fc600078e0002 */
[----:B------:R3:W-:Y:S01]  /*d320*/  STL.64 [R1+0x160], R20 ;  /* 0x0001601401007387 */ /* 0x0007e20000100a00 */
[----:B------:R-:W-:-:S03]  /*d330*/  IMAD.MOV.U32 R7, RZ, RZ, R0 ;  /* 0x000000ffff077224 */ /* 0x000fc600078e0000 */
[----:B------:R2:W-:Y:S01]  /*d340*/  STL.64 [R1+0x168], R22 ;  /* 0x0001681601007387 */ /* 0x0005e20000100a00 */
[----:B------:R-:W-:Y:S02]  /*d350*/  IMAD.MOV.U32 R2, RZ, RZ, R26 ;  /* 0x000000ffff027224 */ /* 0x000fe400078e001a */
[----:B------:R-:W-:Y:S02]  /*d360*/  IMAD.MOV.U32 R0, RZ, RZ, R27 ;  /* 0x000000ffff007224 */ /* 0x000fe400078e001b */
[----:B------:R-:W4:Y:S04]  /*d370*/  LDL.LU.64 R26, [R1+0xf00] ;  /* 0x000f0000011a7983 */ /* 0x000f280000300a00 */
[----:B------:R-:W4:Y:S01]  /*d380*/  LDL.LU.64 R24, [R1+0xef8] ;  /* 0x000ef80001187983 */ /* 0x000f220000300a00 */
[----:B---3--:R-:W-:-:S02]  /*d390*/  IMAD.MOV.U32 R20, RZ, RZ, R11 ;  /* 0x000000ffff147224 */ /* 0x008fc400078e000b */
[----:B------:R-:W-:Y:S02]  /*d3a0*/  IMAD.MOV.U32 R21, RZ, RZ, R10 ;  /* 0x000000ffff157224 */ /* 0x000fe400078e000a */
[----:B--2---:R-:W-:Y:S02]  /*d3b0*/  IMAD.MOV.U32 R22, RZ, RZ, R9 ;  /* 0x000000ffff167224 */ /* 0x004fe400078e0009 */
[----:B------:R-:W-:Y:S02]  /*d3c0*/  IMAD.MOV.U32 R23, RZ, RZ, R8 ;  /* 0x000000ffff177224 */ /* 0x000fe400078e0008 */
[----:B------:R-:W0:Y:S04]  /*d3d0*/  LDSM.16.MT88.4 R8, [R28+0x8000] ;  /* 0x008000001c08783b */ /* 0x000e280000004200 */
[----:B------:R-:W-:Y:S04]  /*d3e0*/  STL.64 [R1+0xec0], R22 ;  /* 0x000ec01601007387 */ /* 0x000fe80000100a00 */
[----:B------:R1:W-:Y:S04]  /*d3f0*/  STL.64 [R1+0xeb8], R20 ;  /* 0x000eb81401007387 */ /* 0x0003e80000100a00 */
[----:B-1----:R-:W2:Y:S04]  /*d400*/  LDL.LU R20, [R1+0x110] ;  /* 0x0001100001147983 */ /* 0x002ea80000300800 */
[----:B------:R-:W2:Y:S04]  /*d410*/  LDL.LU R21, [R1+0x114] ;  /* 0x0001140001157983 */ /* 0x000ea80000300800 */
[----:B------:R-:W3:Y:S04]  /*d420*/  LDL.LU R22, [R1+0x118] ;  /* 0x0001180001167983 */ /* 0x000ee80000300800 */
[----:B------:R-:W3:Y:S04]  /*d430*/  LDL.LU R23, [R1+0x11c] ;  /* 0x00011c0001177983 */ /* 0x000ee80000300800 */
[----:B---3--:R4:W-:Y:S04]  /*d440*/  STL.64 [R1+0xed8], R22 ;  /* 0x000ed81601007387 */ /* 0x0089e80000100a00 */
[----:B--2---:R1:W-:Y:S01]  /*d450*/  STL.64 [R1+0xed0], R20 ;  /* 0x000ed01401007387 */ /* 0x0043e20000100a00 */
[----:B----4-:R-:W-:-:S02]  /*d460*/  IMAD.MOV.U32 R22, RZ, RZ, R25 ;  /* 0x000000ffff167224 */ /* 0x010fc400078e0019 */
[----:B------:R-:W-:Y:S02]  /*d470*/  IMAD.MOV.U32 R23, RZ, RZ, R24 ;  /* 0x000000ffff177224 */ /* 0x000fe400078e0018 */
[----:B-1----:R-:W-:Y:S02]  /*d480*/  IMAD.MOV.U32 R20, RZ, RZ, R27 ;  /* 0x000000ffff147224 */ /* 0x002fe400078e001b */
[----:B------:R-:W-:Y:S02]  /*d490*/  IMAD.MOV.U32 R21, RZ, RZ, R26 ;  /* 0x000000ffff157224 */ /* 0x000fe400078e001a */
[----:B------:R-:W1:Y:S04]  /*d4a0*/  LDSM.16.M88.4 R24, [R14+0x20000] ;  /* 0x020000000e18783b */ /* 0x000e680000000200 */
[----:B0-----:R-:W-:Y:S04]  /*d4b0*/  STL.64 [R1+0xe70], R10 ;  /* 0x000e700a01007387 */ /* 0x001fe80000100a00 */
[----:B------:R-:W-:Y:S04]  /*d4c0*/  STL.64 [R1+0xe68], R8 ;  /* 0x000e680801007387 */ /* 0x000fe80000100a00 */
[----:B-1----:R-:W-:Y:S04]  /*d4d0*/  STL.64 [R1+0xa0], R24 ;  /* 0x0000a01801007387 */ /* 0x002fe80000100a00 */
[----:B------:R0:W-:Y:S04]  /*d4e0*/  STL.64 [R1+0xa8], R26 ;  /* 0x0000a81a01007387 */ /* 0x0001e80000100a00 */
[----:B0-----:R-:W2:Y:S04]  /*d4f0*/  LDL.LU.64 R26, [R1+0xef0] ;  /* 0x000ef000011a7983 */ /* 0x001ea80000300a00 */
[----:B------:R-:W2:Y:S02]  /*d500*/  LDL.LU.64 R24, [R1+0xee8] ;  /* 0x000ee80001187983 */ /* 0x000ea40000300a00 */
[C---:B--2---:R-:W-:Y:S11]  /*d510*/  HMMA.16816.F32.BF16 R4, R24.reuse, R18, R4 ;  /* 0x000000121804723c */ /* 0x044ff60000041804 */
[----:B------:R-:W-:Y:S11]  /*d520*/  @!UPT UIADD3 URZ, URZ, URZ, URZ ;  /* 0x0000003f3f3ff290 */ /* 0x000ff6000fffe03f */
[----:B------:R-:W-:Y:S01]  /*d530*/  @!UPT UIADD3 URZ, URZ, URZ, URZ ;  /* 0x0000003f3f3ff290 */ /* 0x000fe2000fffe03f */
[----:B------:R-:W-:Y:S04]  /*d540*/  STL.64 [R1+0x150], R4 ;  /* 0x0001500401007387 */ /* 0x000fe80000100a00 */
[----:B------:R-:W-:Y:S04]  /*d550*/  STL.64 [R1+0x158], R6 ;  /* 0x0001580601007387 */ /* 0x000fe80000100a00 */
[----:B------:R-:W0:Y:S04]  /*d560*/  LDSM.16.M88.4 R4, [R14+0x21000] ;  /* 0x021000000e04783b */ /* 0x000e280000000200 */
[----:B0-----:R-:W-:Y:S04]  /*d570*/  STL [R1+0x90], R4 ;  /* 0x0000900401007387 */ /* 0x001fe80000100800 */
[----:B------:R0:W-:Y:S04]  /*d580*/  STL.64 [R1+0x98], R6 ;  /* 0x0000980601007387 */ /* 0x0001e80000100a00 */
[----:B0-----:R-:W2:Y:S01]  /*d590*/  LDL.LU.64 R6, [R1+0xee0] ;  /* 0x000ee00001067983 */ /* 0x001ea20000300a00 */
[----:B------:R-:W-:Y:S01]  /*d5a0*/  IMAD.MOV.U32 R29, RZ, RZ, R5 ;  /* 0x000000ffff1d7224 */ /* 0x000fe200078e0005 */
[----:B--2---:R-:W-:Y:S01]  /*d5b0*/  HMMA.16816.F32.BF16 R20, R24, R6, R20 ;  /* 0x000000061814723c */ /* 0x004fe20000041814 */
[----:B------:R-:W-:-:S02]  /*d5c0*/  IMAD.MOV.U32 R13, RZ, RZ, R6 ;  /* 0x000000ffff0d7224 */ /* 0x000fc400078e0006 */
[----:B------:R-:W-:Y:S02]  /*d5d0*/  IMAD.MOV.U32 R12, RZ, RZ, R7 ;  /* 0x000000ffff0c7224 */ /* 0x000fe400078e0007 */
[----:B------:R-:W0:Y:S11]  /*d5e0*/  LDSM.16.M88.4 R4, [R14+0x22000] ;  /* 0x022000000e04783b */ /* 0x000e360000000200 */
[----:B------:R-:W-:Y:S07]  /*d5f0*/  @!UPT UIADD3 URZ, URZ, URZ, URZ ;  /* 0x0000003f3f3ff290 */ /* 0x000fee000fffe03f */
[----:B------:R-:W-:Y:S04]  /*d600*/  STL.64 [R1+0x140], R20 ;  /* 0x0001401401007387 */ /* 0x000fe80000100a00 */
[----:B------:R1:W-:Y:S04]  /*d610*/  STL.64 [R1+0x148], R22 ;  /* 0x0001481601007387 */ /* 0x0003e80000100a00 */
[----:B-1----:R-:W2:Y:S04]  /*d620*/  LDL.LU.64 R22, [R1+0xed8] ;  /* 0x000ed80001167983 */ /* 0x002ea80000300a00 */
[----:B------:R-:W2:Y:S04]  /*d630*/  LDL.LU.64 R20, [R1+0xed0] ;  /* 0x000ed00001147983 */ /* 0x000ea80000300a00 */
[----:B0-----:R-:W-:Y:S04]  /*d640*/  STL.64 [R1+0x40], R4 ;  /* 0x0000400401007387 */ /* 0x001fe80000100a00 */
[----:B------:R0:W-:Y:S04]  /*d650*/  STL.64 [R1+0x48], R6 ;  /* 0x0000480601007387 */ /* 0x0001e80000100a00 */
[----:B0-----:R-:W2:Y:S02]  /*d660*/  LDL.LU.64 R6, [R1+0xec8] ;  /* 0x000ec80001067983 */ /* 0x001ea40000300a00 */
[----:B--2---:R-:W-:Y:S11]  /*d670*/  HMMA.16816.F32.BF16 R20, R24, R6, R20 ;  /* 0x000000061814723c */ /* 0x004ff60000041814 */
[----:B------:R-:W-:Y:S11]  /*d680*/  @!UPT UIADD3 URZ, URZ, URZ, URZ ;  /* 0x0000003f3f3ff290 */ /* 0x000ff6000fffe03f */
[----:B------:R-:W-:Y:S01]  /*d690*/  @!UPT UIADD3 URZ, URZ, URZ, URZ ;  /* 0x0000003f3f3ff290 */ /* 0x000fe2000fffe03f */
[----:B------:R-:W-:Y:S04]  /*d6a0*/  STL.64 [R1+0x110], R20 ;  /* 0x0001101401007387 */ /* 0x000fe80000100a00 */
[----:B------:R0:W-:Y:S04]  /*d6b0*/  STL.64 [R1+0x118], R22 ;  /* 0x0001181601007387 */ /* 0x0001e80000100a00 */
[----:B0-----:R-:W2:Y:S04]  /*d6c0*/  LDL.LU.64 R22, [R1+0xec0] ;  /* 0x000ec00001167983 */ /* 0x001ea80000300a00 */
[----:B------:R-:W2:Y:S01]  /*d6d0*/  LDL.LU.64 R20, [R1+0xeb8] ;  /* 0x000eb80001147983 */ /* 0x000ea20000300a00 */
[----:B------:R-:W-:-:S02]  /*d6e0*/  IMAD.MOV.U32 R10, RZ, RZ, R2 ;  /* 0x000000ffff0a7224 */ /* 0x000fc400078e0002 */
[----:B------:R-:W-:Y:S02]  /*d6f0*/  IMAD.MOV.U32 R11, RZ, RZ, R0 ;  /* 0x000000ffff0b7224 */ /* 0x000fe400078e0000 */
[----:B------:R-:W-:Y:S02]  /*d700*/  IMAD.MOV.U32 R2, RZ, RZ, R4 ;  /* 0x000000ffff027224 */ /* 0x000fe400078e0004 */
[----:B------:R-:W-:Y:S02]  /*d710*/  IMAD.MOV.U32 R0, RZ, RZ, R5 ;  /* 0x000000ffff007224 */ /* 0x000fe400078e0005 */
[----:B------:R-:W-:Y:S02]  /*d720*/  IMAD.MOV.U32 R17, RZ, RZ, R6 ;  /* 0x000000ffff117224 */ /* 0x000fe400078e0006 */
[----:B------:R-:W-:Y:S02]  /*d730*/  IMAD.MOV.U32 R16, RZ, RZ, R7 ;  /* 0x000000ffff107224 */ /* 0x000fe400078e0007 */
[----:B------:R-:W0:Y:S04]  /*d740*/  LDSM.16.M88.4 R4, [R14+0x23000] ;  /* 0x023000000e04783b */ /* 0x000e280000000200 */
[----:B0-----:R-:W-:Y:S04]  /*d750*/  STL.64 [R1+0xb0], R4 ;  /* 0x0000b00401007387 */ /* 0x001fe80000100a00 */
[----:B------:R0:W-:Y:S04]  /*d760*/  STL.64 [R1+0xb8], R6 ;  /* 0x0000b80601007387 */ /* 0x0001e80000100a00 */
[----:B0-----:R-:W3:Y:S04]  /*d770*/  LDL.LU.64 R6, [R1+0xeb0] ;  /* 0x000eb00001067983 */ /* 0x001ee80000300a00 */
[----:B------:R-:W3:Y:S01]  /*d780*/  LDL.LU.64 R4, [R1+0xea8] ;  /* 0x000ea80001047983 */ /* 0x000ee20000300a00 */
[----:B--2---:R-:W-:Y:S03]  /*d790*/  HMMA.16816.F32.BF16 R20, R24, R10, R20 ;  /* 0x0000000a1814723c */ /* 0x004fe60000041814 */
[----:B------:R-:W3:Y:S11]  /*d7a0*/  LDL.LU R24, [R1+0x130] ;  /* 0x0001300001187983 */ /* 0x000ef60000300800 */
[----:B------:R-:W-:Y:S09]  /*d7b0*/  @!UPT UIADD3 URZ, URZ, URZ, URZ ;  /* 0x0000003f3f3ff290 */ /* 0x000ff2000fffe03f */
[----:B------:R-:W-:Y:S04]  /*d7c0*/  STL.64 [R1+0x100], R20 ;  /* 0x0001001401007387 */ /* 0x000fe80000100a00 */
[----:B------:R-:W-:Y:S04]  /*d7d0*/  STL.64 [R1+0x108], R22 ;  /* 0x0001081601007387 */ /* 0x000fe80000100a00 */
[----:B------:R-:W3:Y:S04]  /*d7e0*/  LDL.LU R25, [R1+0x134] ;  /* 0x0001340001197983 */ /* 0x000ee80000300800 */
[----:B------:R-:W3:Y:S04]  /*d7f0*/  LDL.LU R26, [R1+0x138] ;  /* 0x00013800011a7983 */ /* 0x000ee80000300800 */
[----:B------:R-:W3:Y:S04]  /*d800*/  LDL.LU R27, [R1+0x13c] ;  /* 0x00013c00011b7983 */ /* 0x000ee80000300800 */
[----:B------:R0:W-:Y:S04]  /*d810*/  STL.64 [R1+0xe88], R10 ;  /* 0x000e880a01007387 */ /* 0x0001e80000100a00 */
[----:B------:R-:W2:Y:S04]  /*d820*/  LDL.LU R8, [R1+0x190] ;  /* 0x0001900001087983 */ /* 0x000ea80000300800 */
[----:B------:R-:W2:Y:S04]  /*d830*/  LDL.LU R9, [R1+0x194] ;  /* 0x0001940001097983 */ /* 0x000ea80000300800 */
[----:B0-----:R-:W4:Y:S04]  /*d840*/  LDL.LU R10, [R1+0x198] ;  /* 0x00019800010a7983 */ /* 0x001f280000300800 */
[----:B------:R-:W4:Y:S01]  /*d850*/  LDL.LU R11, [R1+0x19c] ;  /* 0x00019c00010b7983 */ /* 0x000f220000300800 */
[----:B------:R-:W-:-:S03]  /*d860*/  IMAD.MOV.U32 R3, RZ, RZ, R15 ;  /* 0x000000ffff037224 */ /* 0x000fc600078e000f */
[----:B------:R-:W-:Y:S04]  /*d870*/  LDSM.16.MT88.4 R20, [R28+0x8200] ;  /* 0x008200001c14783b */ /* 0x000fe80000004200 */
[----:B----4-:R0:W-:Y:S02]  /*d880*/  STL.64 [R1+0xe98], R10 ;  /* 0x000e980a01007387 */ /* 0x0101e40000100a00 */
[----:B0-----:R-:W-:Y:S02]  /*d890*/  IMAD.MOV.U32 R10, RZ, RZ, R13 ;  /* 0x000000ffff0a7224 */ /* 0x001fe400078e000d */
[----:B------:R-:W-:Y:S02]  /*d8a0*/  IMAD.MOV.U32 R11, RZ, RZ, R12 ;  /* 0x000000ffff0b7224 */ /* 0x000fe400078e000c */
[----:B------:R-:W0:Y:S04]  /*d8b0*/  LDSM.16.MT88.4 R12, [R28+0x8100] ;  /* 0x008100001c0c783b */ /* 0x000e280000004200 */
[----:B--2---:R-:W-:Y:S04]  /*d8c0*/  STL.64 [R1+0xe90], R8 ;  /* 0x000e900801007387 */ /* 0x004fe80000100a00 */
[----:B0-----:R0:W-:Y:S04]  /*d8d0*/  STL.64 [R1+0xe40], R14 ;  /* 0x000e400e01007387 */ /* 0x0011e80000100a00 */
[----:B------:R1:W-:Y:S01]  /*d8e0*/  STL.64 [R1+0xe38], R12 ;  /* 0x000e380c01007387 */ /* 0x0003e20000100a00 */
[----:B0-----:R-:W-:-:S02]  /*d8f0*/  IMAD.MOV.U32 R14, RZ, RZ, R17 ;  /* 0x000000ffff0e7224 */ /* 0x001fc400078e0011 */
[----:B------:R-:W-:-:S05]  /*d900*/  IMAD.MOV.U32 R15, RZ, RZ, R16 ;  /* 0x000000ffff0f7224 */ /* 0x000fca00078e0010 */
[----:B------:R0:W-:Y:S04]  /*d910*/  STL.64 [R1+0xea0], R14 ;  /* 0x000ea00e01007387 */ /* 0x0001e80000100a00 */
[----:B-1----:R-:W2:Y:S04]  /*d920*/  LDL.LU R12, [R1+0x1a0] ;  /* 0x0001a000010c7983 */ /* 0x002ea80000300800 */
[----:B------:R-:W2:Y:S04]  /*d930*/  LDL.LU R13, [R1+0x1a4] ;  /* 0x0001a400010d7983 */ /* 0x000ea80000300800 */
[----:B0-----:R-:W2:Y:S04]  /*d940*/  LDL.LU R14, [R1+0x1a8] ;  /* 0x0001a800010e7983 */ /* 0x001ea80000300800 */
[----:B------:R-:W2:Y:S04]  /*d950*/  LDL.LU R15, [R1+0x1ac] ;  /* 0x0001ac00010f7983 */ /* 0x000ea80000300800 */
[----:B------:R-:W-:Y:S04]  /*d960*/  STL.64 [R1+0xe10], R22 ;  /* 0x000e101601007387 */ /* 0x000fe80000100a00 */
[----:B------:R0:W-:Y:S04]  /*d970*/  STL.64 [R1+0xe08], R20 ;  /* 0x000e081401007387 */ /* 0x0001e80000100a00 */
[----:B0-----:R-:W4:Y:S04]  /*d980*/  LDL.LU R20, [R1+0x50] ;  /* 0x0000500001147983 */ /* 0x001f280000300800 */
[----:B------:R-:W4:Y:S04]  /*d990*/  LDL.LU R21, [R1+0x54] ;  /* 0x0000540001157983 */ /* 0x000f280000300800 */
[----:B------:R-:W4:Y:S04]  /*d9a0*/  LDL.LU R22, [R1+0x58] ;  /* 0x0000580001167983 */ /* 0x000f280000300800 */
[----:B------:R-:W4:Y:S01]  /*d9b0*/  LDL.LU R23, [R1+0x5c] ;  /* 0x00005c0001177983 */ /* 0x000f220000300800 */
[C---:B---3--:R-:W-:Y:S08]  /*d9c0*/  HMMA.16816.F32.BF16 R16, R4.reuse, R18, R24 ;  /* 0x000000120410723c */ /* 0x048ff00000041818 */
[C---:B--2---:R-:W-:Y:S01]  /*d9d0*/  HMMA.16816.F32.BF16 R8, R4.reuse, R10, R12 ;  /* 0x0000000a0408723c */ /* 0x044fe2000004180c */
[----:B----4-:R-:W-:Y:S04]  /*d9e0*/  STL.64 [R1+0xe80], R22 ;  /* 0x000e801601007387 */ /* 0x010fe80000100a00 */
[----:B------:R0:W-:Y:S04]  /*d9f0*/  STL.64 [R1+0xe78], R20 ;  /* 0x000e781401007387 */ /* 0x0001e80000100a00 */
[----:B0-----:R-:W2:Y:S04]  /*da00*/  LDL.LU R20, [R1+0x120] ;  /* 0x0001200001147983 */ /* 0x001ea80000300800 */
[----:B------:R-:W2:Y:S04]  /*da10*/  LDL.LU R21, [R1+0x124] ;  /* 0x0001240001157983 */ /* 0x000ea80000300800 */
[----:B------:R-:W2:Y:S04]  /*da20*/  LDL.LU R22, [R1+0x128] ;  /* 0x0001280001167983 */ /* 0x000ea80000300800 */
[----:B------:R-:W2:Y:S04]  /*da30*/  LDL.LU R23, [R1+0x12c] ;  /* 0x00012c0001177983 */ /* 0x000ea80000300800 */
[----:B------:R-:W3:Y:S04]  /*da40*/  LDL.LU R24, [R1+0x180] ;  /* 0x0001800001187983 */ /* 0x000ee80000300800 */
[----:B------:R-:W-:Y:S04]  /*da50*/  STL.64 [R1+0xf0], R16 ;  /* 0x0000f01001007387 */ /* 0x000fe80000100a00 */
[----:B------:R-:W-:Y:S04]  /*da60*/  STL.64 [R1+0xf8], R18 ;  /* 0x0000f81201007387 */ /* 0x000fe80000100a00 */
[----:B------:R-:W0:Y:S04]  /*da70*/  LDSM.16.MT88.4 R16, [R28+0x8300] ;  /* 0x008300001c10783b */ /* 0x000e280000004200 */
[----:B------:R-:W3:Y:S04]  /*da80*/  LDL.LU R25, [R1+0x184] ;  /* 0x0001840001197983 */ /* 0x000ee80000300800 */
[----:B------:R-:W3:Y:S04]  /*da90*/  LDL.LU R26, [R1+0x188] ;  /* 0x00018800011a7983 */ /* 0x000ee80000300800 */
[----:B------:R-:W3:Y:S04]  /*daa0*/  LDL.LU R27, [R1+0x18c] ;  /* 0x00018c00011b7983 */ /* 0x000ee80000300800 */
[----:B0-----:R-:W-:Y:S04]  /*dab0*/  STL.64 [R1+0xdd8], R18 ;  /* 0x000dd81201007387 */ /* 0x001fe80000100a00 */
[----:B------:R0:W-:Y:S04]  /*dac0*/  STL.64 [R1+0xdd0], R16 ;  /* 0x000dd01001007387 */ /* 0x0001e80000100a00 */
[----:B0-----:R-:W4:Y:S04]  /*dad0*/  LDL.64 R16, [R1+0xa0] ;  /* 0x0000a00001107983 */ /* 0x001f280000100a00 */
[----:B------:R-:W2:Y:S04]  /*dae0*/  LDL.LU.64 R14, [R1+0xea0] ;  /* 0x000ea000010e7983 */ /* 0x000ea80000300a00 */
[----:B------:R-:W-:Y:S04]  /*daf0*/  STL.64 [R1+0xe0], R8 ;  /* 0x0000e00801007387 */ /* 0x000fe80000100a00 */
[----:B------:R0:W-:Y:S04]  /*db00*/  STL.64 [R1+0xe8], R10 ;  /* 0x0000e80a01007387 */ /* 0x0001e80000100a00 */
[----:B0-----:R-:W2:Y:S04]  /*db10*/  LDL.LU.64 R10, [R1+0xe98] ;  /* 0x000e9800010a7983 */ /* 0x001ea80000300a00 */
[----:B------:R-:W2:Y:S02]  /*db20*/  LDL.LU.64 R8, [R1+0xe90] ;  /* 0x000e900001087983 */ /* 0x000ea40000300a00 */
[C---:B--2---:R-:W-:Y:S02]  /*db30*/  HMMA.16816.F32.BF16 R12, R4.reuse, R14, R8 ;  /* 0x0000000e040c723c */ /* 0x044fe40000041808 */
[----:B------:R-:W2:Y:S11]  /*db40*/  LDL.LU.64 R10, [R1+0xe88] ;  /* 0x000e8800010a7983 */ /* 0x000eb60000300a00 */
[----:B------:R-:W-:Y:S10]  /*db50*/  @!UPT UIADD3 URZ, URZ, URZ, URZ ;  /* 0x0000003f3f3ff290 */ /* 0x000ff4000fffe03f */
[----:B------:R0:W-:Y:S04]  /*db60*/  STL.64 [R1+0xd0], R12 ;  /* 0x0000d00c01007387 */ /* 0x0001e80000100a00 */
[----:B------:R1:W-:Y:S04]  /*db70*/  STL.64 [R1+0xd8], R14 ;  /* 0x0000d80e01007387 */ /* 0x0003e80000100a00 */
[----:B0-----:R-:W3:Y:S04]  /*db80*/  LDL.LU R12, [R1+0x170] ;  /* 0x00017000010c7983 */ /* 0x001ee80000300800 */
[----:B------:R-:W3:Y:S04]  /*db90*/  LDL.LU R13, [R1+0x174] ;  /* 0x00017400010d7983 */ /* 0x000ee80000300800 */
[----:B-1----:R-:W3:Y:S01]  /*dba0*/  LDL.LU R14, [R1+0x178] ;  /* 0x00017800010e7983 */ /* 0x002ee20000300800 */
[----:B------:R-:W-:Y:S01]  /*dbb0*/  IMAD.MOV.U32 R15, RZ, RZ, R3 ;  /* 0x000000ffff0f7224 */ /* 0x000fe200078e0003 */
[----:B--2---:R-:W-:Y:S04]  /*dbc0*/  HMMA.16816.F32.BF16 R4, R4, R10, R20 ;  /* 0x0000000a0404723c */ /* 0x004fe80000041814 */
[----:B---3--:R-:W-:Y:S04]  /*dbd0*/  STL.64 [R1+0xe50], R14 ;  /* 0x000e500e01007387 */ /* 0x008fe80000100a00 */
[----:B------:R0:W-:Y:S04]  /*dbe0*/  STL.64 [R1+0xe48], R12 ;  /* 0x000e480c01007387 */ /* 0x0001e80000100a00 */
[----:B------:R-:W4:Y:S04]  /*dbf0*/  LDL.LU.64 R22, [R1+0xe80] ;  /* 0x000e800001167983 */ /* 0x000f280000300a00 */
[----:B------:R-:W4:Y:S04]  /*dc00*/  LDL.LU.64 R20, [R1+0xe78] ;  /* 0x000e780001147983 */ /* 0x000f280000300a00 */
[----:B------:R-:W4:Y:S04]  /*dc10*/  LDL.LU.64 R10, [R1+0xe70] ;  /* 0x000e7000010a7983 */ /* 0x000f280000300a00 */
[----:B------:R-:W4:Y:S01]  /*dc20*/  LDL.LU.64 R8, [R1+0xe68] ;  /* 0x000e680001087983 */ /* 0x000f220000300a00 */
[----:B0-----:R-:W-:-:S02]  /*dc30*/  IMAD.MOV.U32 R12, RZ, RZ, R2 ;  /* 0x000000ffff0c7224 */ /* 0x001fc400078e0002 */
[----:B------:R-:W-:Y:S01]  /*dc40*/  IMAD.MOV.U32 R13, RZ, RZ, R0 ;  /* 0x000000ffff0d7224 */ /* 0x000fe200078e0000 */
[----:B------:R4:W-:Y:S01]  /*dc50*/  STL [R1+0xc0], R4 ;  /* 0x0000c00401007387 */ /* 0x0009e20000100800 */
[----:B------:R-:W-:Y:S02]  /*dc60*/  IMAD.MOV.U32 R3, RZ, RZ, R5 ;  /* 0x000000ffff037224 */ /* 0x000fe400078e0005 */
[----:B------:R-:W-:Y:S02]  /*dc70*/  IMAD.MOV.U32 R2, RZ, RZ, R6 ;  /* 0x000000ffff027224 */ /* 0x000fe400078e0006 */
[----:B------:R-:W-:Y:S02]  /*dc80*/  IMAD.MOV.U32 R0, RZ, RZ, R7 ;  /* 0x000000ffff007224 */ /* 0x000fe400078e0007 */
[----:B----4-:R-:W-:Y:S11]  /*dc90*/  HMMA.16816.F32.BF16 R4, R8, R16, R20 ;  /* 0x000000100804723c */ /* 0x010ff60000041814 */
[----:B------:R-:W-:Y:S11]  /*dca0*/  @!UPT UIADD3 URZ, URZ, URZ, URZ ;  /* 0x0000003f3f3ff290 */ /* 0x000ff6000fffe03f */
[----:B------:R-:W-:Y:S01]  /*dcb0*/  @!UPT UIADD3 URZ, URZ, URZ, URZ ;  /* 0x0000003f3f3ff290 */ /* 0x000fe2000fffe03f */
[----:B------:R-:W-:Y:S04]  /*dcc0*/  STL.64 [R1+0x80], R4 ;  /* 0x0000800401007387 */ /* 0x000fe80000100a00 */
[----:B------:R-:W-:Y:S04]  /*dcd0*/  STL.64 [R1+0x88], R6 ;  /* 0x0000880601007387 */ /* 0x000fe80000100a00 */
[----:B------:R-:W0:Y:S01]  /*dce0*/  LDSM.16.MT88.4 R4, [R28+0xc000] ;  /* 0x00c000001c04783b */ /* 0x000e220000004200 */
[----:B------:R-:W-:Y:S02]  /*dcf0*/  IMAD.MOV.U32 R21, RZ, RZ, R16 ;  /* 0x000000ffff157224 */ /* 0x000fe400078e0010 */
[----:B------:R-:W-:-:S05]  /*dd00*/  IMAD.MOV.U32 R20, RZ, RZ, R17 ;  /* 0x000000ffff147224 */ /* 0x000fca00078e0011 */
[----:B------:R1:W-:Y:S04]  /*dd10*/  STL.64 [R1+0xe58], R20 ;  /* 0x000e581401007387 */ /* 0x0003e80000100a00 */
[----:B-1----:R-:W2:Y:S04]  /*dd20*/  LDL.LU R20, [R1+0x1e0] ;  /* 0x0001e00001147983 */ /* 0x002ea80000300800 */
[----:B------:R-:W2:Y:S04]  /*dd30*/  LDL.LU R21, [R1+0x1e4] ;  /* 0x0001e40001157983 */ /* 0x000ea80000300800 */
[----:B------:R-:W2:Y:S04]  /*dd40*/  LDL.LU R22, [R1+0x1e8] ;  /* 0x0001e80001167983 */ /* 0x000ea80000300800 */
[----:B------:R-:W2:Y:S04]  /*dd50*/  LDL.LU R23, [R1+0x1ec] ;  /* 0x0001ec0001177983 */ /* 0x000ea80000300800 */
[----:B0-----:R-:W-:Y:S04]  /*dd60*/  STL.64 [R1+0xd98], R6 ;  /* 0x000d980601007387 */ /* 0x001fe80000100a00 */
[----:B------:R0:W-:Y:S04]  /*dd70*/  STL.64 [R1+0xd90], R4 ;  /* 0x000d900401007387 */ /* 0x0001e80000100a00 */
[----:B0-----:R-:W3:Y:S01]  /*dd80*/  LDL.LU R4, [R1+0x90] ;  /* 0x0000900001047983 */ /* 0x001ee20000300800 */
[----:B------:R-:W-:-:S03]  /*dd90*/  IMAD.MOV.U32 R5, RZ, RZ, R29 ;  /* 0x000000ffff057224 */ /* 0x000fc600078e001d */
[----:B------:R-:W4:Y:S04]  /*dda0*/  LDL.LU R29, [R1+0xe60] ;  /* 0x000e6000011d7983 */ /* 0x000f280000300800 */
[C---:B---3--:R-:W-:Y:S01]  /*ddb0*/  HMMA.16816.F32.BF16 R16, R8.reuse, R4, R24 ;  /* 0x000000040810723c */ /* 0x048fe20000041818 */
[----:B------:R-:W0:Y:S04]  /*ddc0*/  LDSM.16.MT88.4 R24, [R28+0xc100] ;  /* 0x00c100001c18783b */ /* 0x000e280000004200 */
[----:B------:R1:W-:Y:S04]  /*ddd0*/  STL.64 [R1+0xe30], R4 ;  /* 0x000e300401007387 */ /* 0x0003e80000100a00 */
[----:B-1----:R-:W3:Y:S11]  /*dde0*/  LDL.LU R4, [R1+0x1d0] ;  /* 0x0001d00001047983 */ /* 0x002ef60000300800 */
[----:B------:R-:W-:Y:S03]  /*ddf0*/  @!UPT UIADD3 URZ, URZ, URZ, URZ ;  /* 0x0000003f3f3ff290 */ /* 0x000fe6000fffe03f */
[----:B------:R1:W-:Y:S04]  /*de00*/  STL.64 [R1+0x70], R16 ;  /* 0x0000701001007387 */ /* 0x0003e80000100a00 */
[----:B------:R0:W-:Y:S04]  /*de10*/  STL.64 [R1+0x78], R18 ;  /* 0x0000781201007387 */ /* 0x0001e80000100a00 */
[----:B------:R-:W3:Y:S04]  /*de20*/  LDL.LU R5, [R1+0x1d4] ;  /* 0x0001d40001057983 */ /* 0x000ee80000300800 */
[----:B------:R-:W3:Y:S04]  /*de30*/  LDL.LU R6, [R1+0x1d8] ;  /* 0x0001d80001067983 */ /* 0x000ee80000300800 */
[----:B------:R-:W3:Y:S04]  /*de40*/  LDL.LU R7, [R1+0x1dc] ;  /* 0x0001dc0001077983 */ /* 0x000ee80000300800 */
[----:B-1----:R-:W3:Y:S04]  /*de50*/  LDL.LU R16, [R1+0x1c0] ;  /* 0x0001c00001107983 */ /* 0x002ee80000300800 */
[----:B------:R-:W3:Y:S04]  /*de60*/  LDL.LU R17, [R1+0x1c4] ;  /* 0x0001c40001117983 */ /* 0x000ee80000300800 */
[----:B0-----:R-:W3:Y:S04]  /*de70*/  LDL.LU R18, [R1+0x1c8] ;  /* 0x0001c80001127983 */ /* 0x001ee80000300800 */
[----:B------:R-:W3:Y:S04]  /*de80*/  LDL.LU R19, [R1+0x1cc] ;  /* 0x0001cc0001137983 */ /* 0x000ee80000300800 */
[----:B------:R-:W-:Y:S04]  /*de90*/  STL.64 [R1+0xd58], R26 ;  /* 0x000d581a01007387 */ /* 0x000fe80000100a00 */
[----:B------:R0:W-:Y:S04]  /*dea0*/  STL.64 [R1+0xd50], R24 ;  /* 0x000d501801007387 */ /* 0x0001e80000100a00 */
[----:B0-----:R-:W3:Y:S04]  /*deb0*/  LDL.LU.64 R24, [R1+0xb0] ;  /* 0x0000b00001187983 */ /* 0x001ee80000300a00 */
[----:B------:R-:W3:Y:S01]  /*dec0*/  LDL.64 R26, [R1+0xb8] ;  /* 0x0000b800011a7983 */ /* 0x000ee20000100a00 */
[C---:B--2---:R-:W-:Y:S03]  /*ded0*/  HMMA.16816.F32.BF16 R12, R8.reuse, R12, R20 ;  /* 0x0000000c080c723c */ /* 0x044fe60000041814 */
[----:B---3--:R-:W-:Y:S04]  /*dee0*/  STL [R1+0xda4], R26 ;  /* 0x000da41a01007387 */ /* 0x008fe80000100800 */
[----:B------:R-:W-:Y:S04]  /*def0*/  STL [R1+0xda0], R27 ;  /* 0x000da01b01007387 */ /* 0x000fe80000100800 */
[----:B------:R-:W2:Y:S11]  /*df00*/  LDL.LU.64 R20, [R1+0xe58] ;  /* 0x000e580001147983 */ /* 0x000eb60000300a00 */
[----:B------:R-:W-:Y:S01]  /*df10*/  @!UPT UIADD3 URZ, URZ, URZ, URZ ;  /* 0x0000003f3f3ff290 */ /* 0x000fe2000fffe03f */
[----:B------:R-:W-:Y:S04]  /*df20*/  STL.64 [R1+0x60], R12 ;  /* 0x0000600c01007387 */ /* 0x000fe80000100a00 */
[----:B------:R0:W-:Y:S04]  /*df30*/  STL.64 [R1+0x68], R14 ;  /* 0x0000680e01007387 */ /* 0x0001e80000100a00 */
[----:B0-----:R-:W3:Y:S04]  /*df40*/  LDL.LU.64 R14, [R1+0xe50] ;  /* 0x000e5000010e7983 */ /* 0x001ee80000300a00 */
[----:B------:R-:W3:Y:S02]  /*df50*/  LDL.LU.64 R12, [R1+0xe48] ;  /* 0x000e4800010c7983 */ /* 0x000ee40000300a00 */
[----:B---3--:R-:W-:Y:S02]  /*df60*/  HMMA.16816.F32.BF16 R8, R8, R24, R12 ;  /* 0x000000180808723c */ /* 0x008fe4000004180c */
[----:B------:R-:W3:Y:S04]  /*df70*/  LDL.LU.64 R14, [R1+0xe40] ;  /* 0x000e4000010e7983 */ /* 0x000ee80000300a00 */
[----:B------:R-:W3:Y:S04]  /*df80*/  LDL.LU.64 R12, [R1+0xe38] ;  /* 0x000e3800010c7983 */ /* 0x000ee80000300a00 */
[----:B------:R-:W-:Y:S11]  /*df90*/  STL.64 [R1+0xe28], R24 ;  /* 0x000e281801007387 */ /* 0x000ff60000100a00 */
[----:B------:R-:W-:Y:S02]  /*dfa0*/  @!UPT UIADD3 URZ, URZ, URZ, URZ ;  /* 0x0000003f3f3ff290 */ /* 0x000fe4000fffe03f */
[----:B------:R-:W-:Y:S04]  /*dfb0*/  STL.64 [R1+0x50], R8 ;  /* 0x0000500801007387 */ /* 0x000fe80000100a00 */
[----:B------:R-:W-:Y:S04]  /*dfc0*/  STL.64 [R1+0x58], R10 ;  /* 0x0000580a01007387 */ /* 0x000fe80000100a00 */
[----:B------:R-:W0:Y:S04]  /*dfd0*/  LDSM.16.MT88.4 R8, [R28+0xc200] ;  /* 0x00c200001c08783b */ /* 0x000e280000004200 */
[----:B0-----:R2:W-:Y:S04]  /*dfe0*/  STL [R1+0xcfc], R8 ;  /* 0x000cfc0801007387 */ /* 0x0015e80000100800 */
[----:B------:R0:W-:Y:S04]  /*dff0*/  STL [R1+0xcf8], R9 ;  /* 0x000cf80901007387 */ /* 0x0001e80000100800 */
[----:B------:R-:W-:Y:S01]  /*e000*/  STL [R1+0xcf4], R10 ;  /* 0x000cf40a01007387 */ /* 0x000fe20000100800 */
[----:B--2---:R-:W-:-:S03]  /*e010*/  IMAD.MOV.U32 R8, RZ, RZ, R21 ;  /* 0x000000ffff087224 */ /* 0x004fc600078e0015 */
[----:B------:R-:W-:Y:S01]  /*e020*/  STL [R1+0xcf0], R11 ;  /* 0x000cf00b01007387 */ /* 0x000fe20000100800 */
[----:B0-----:R-:W-:-:S03]  /*e030*/  IMAD.MOV.U32 R9, RZ, RZ, R20 ;  /* 0x000000ffff097224 */ /* 0x001fc600078e0014 */
[----:B------:R-:W2:Y:S04]  /*e040*/  LDL.LU.64 R24, [R1+0x40] ;  /* 0x0000400001187983 */ /* 0x000ea80000300a00 */
[----:B------:R-:W2:Y:S04]  /*e050*/  LDL.LU R20, [R1+0x160] ;  /* 0x0001600001147983 */ /* 0x000ea80000300800 */
[----:B------:R-:W2:Y:S04]  /*e060*/  LDL.LU R21, [R1+0x164] ;  /* 0x0001640001157983 */ /* 0x000ea80000300800 */
[----:B------:R-:W2:Y:S04]  /*e070*/  LDL.LU R22, [R1+0x168] ;  /* 0x0001680001167983 */ /* 0x000ea80000300800 */
[----:B------:R-:W2:Y:S01]  /*e080*/  LDL.LU R23, [R1+0x16c] ;  /* 0x00016c0001177983 */ /* 0x000ea20000300800 */
[----:B---3--:R-:W-:Y:S03]  /*e090*/  HMMA.16816.F32.BF16 R4, R12, R8, R4 ;  /* 0x000000080c04723c */ /* 0x008fe60000041804 */
[----:B--2---:R-:W-:Y:S04]  /*e0a0*/  STL.64 [R1+0xe20], R22 ;  /* 0x000e201601007387 */ /* 0x004fe80000100a00 */
[----:B------:R0:W-:Y:S04]  /*e0b0*/  STL.64 [R1+0xe18], R20 ;  /* 0x000e181401007387 */ /* 0x0001e80000100a00 */
[----:B0-----:R-:W2:Y:S04]  /*e0c0*/  LDL.LU R20, [R1+0x1b0] ;  /* 0x0001b00001147983 */ /* 0x001ea80000300800 */
[----:B------:R-:W2:Y:S04]  /*e0d0*/  LDL.LU R21, [R1+0x1b4] ;  /* 0x0001b40001157983 */ /* 0x000ea80000300800 */
[----:B------:R-:W2:Y:S04]  /*e0e0*/  LDL.LU R22, [R1+0x1b8] ;  /* 0x0001b80001167983 */ /* 0x000ea80000300800 */
[----:B------:R0:W-:Y:S04]  /*e0f0*/  STL.64 [R1+0x30], R4 ;  /* 0x0000300401007387 */ /* 0x0001e80000100a00 */
[----:B------:R-:W-:Y:S04]  /*e100*/  STL [R1+0x38], R6 ;  /* 0x0000380601007387 */ /* 0x000fe80000100800 */
[----:B0-----:R-:W3:Y:S01]  /*e110*/  LDL.LU.64 R4, [R1+0xe30] ;  /* 0x000e300001047983 */ /* 0x001ee20000300a00 */
[----:B----4-:R-:W-:-:S02]  /*e120*/  IMAD.MOV.U32 R23, RZ, RZ, R29 ;  /* 0x000000ffff177224 */ /* 0x010fc400078e001d */
[----:B------:R-:W-:-:S05]  /*e130*/  IMAD.MOV.U32 R29, RZ, RZ, R7 ;  /* 0x000000ffff1d7224 */ /* 0x000fca00078e0007 */
[----:B------:R-:W-:Y:S01]  /*e140*/  STL [R1+0xda8], R29 ;  /* 0x000da81d01007387 */ /* 0x000fe20000100800 */
[C---:B---3--:R-:W-:Y:S03]  /*e150*/  HMMA.16816.F32.BF16 R16, R12.reuse, R4, R16 ;  /* 0x000000040c10723c */ /* 0x048fe60000041810 */
[----:B------:R0:W-:Y:S04]  /*e160*/  STL.64 [R1+0xe00], R4 ;  /* 0x000e000401007387 */ /* 0x0001e80000100a00 */
[----:B0-----:R-:W3:Y:S11]  /*e170*/  LDL.LU R4, [R1+0x150] ;  /* 0x0001500001047983 */ /* 0x001ef60000300800 */
[----:B------:R-:W-:Y:S05]  /*e180*/  @!UPT UIADD3 URZ, URZ, URZ, URZ ;  /* 0x0000003f3f3ff290 */ /* 0x000fea000fffe03f */
[----:B------:R0:W-:Y:S04]  /*e190*/  STL.64 [R1+0x20], R16 ;  /* 0x0000201001007387 */ /* 0x0001e80000100a00 */
[----:B------:R1:W-:Y:S04]  /*e1a0*/  STL.64 [R1+0x28], R18 ;  /* 0x0000281201007387 */ /* 0x0003e80000100a00 */
[----:B------:R-:W3:Y:S04]  /*e1b0*/  LDL.LU R5, [R1+0x154] ;  /* 0x0001540001057983 */ /* 0x000ee80000300800 */
[----:B------:R-:W3:Y:S04]  /*e1c0*/  LDL.LU R6, [R1+0x158] ;  /* 0x0001580001067983 */ /* 0x000ee80000300800 */
[----:B------:R-:W3:Y:S04]  /*e1d0*/  LDL.LU R7, [R1+0x15c] ;  /* 0x00015c0001077983 */ /* 0x000ee80000300800 */
[----:B0-----:R-:W4:Y:S04]  /*e1e0*/  LDL.LU R16, [R1+0x100] ;  /* 0x0001000001107983 */ /* 0x001f280000300800 */
[----:B------:R-:W4:Y:S04]  /*e1f0*/  LDL.LU R17, [R1+0x104] ;  /* 0x0001040001117983 */ /* 0x000f280000300800 */
[----:B-1----:R-:W3:Y:S04]  /*e200*/  LDL.LU R18, [R1+0x108] ;  /* 0x0001080001127983 */ /* 0x002ee80000300800 */
[----:B------:R-:W3:Y:S01]  /*e210*/  LDL.LU R19, [R1+0x10c] ;  /* 0x00010c0001137983 */ /* 0x000ee20000300800 */
[----:B--2---:R-:W-:Y:S03]  /*e220*/  HMMA.16816.F32.BF16 R20, R12, R24, R20 ;  /* 0x000000180c14723c */ /* 0x004fe60000041814 */
[----:B---3--:R-:W-:Y:S04]  /*e230*/  STL.64 [R1+0xde8], R18 ;  /* 0x000de81201007387 */ /* 0x008fe80000100a00 */
[----:B----4-:R0:W-:Y:S04]  /*e240*/  STL.64 [R1+0xde0], R16 ;  /* 0x000de01001007387 */ /* 0x0101e80000100a00 */
[----:B0-----:R-:W2:Y:S04]  /*e250*/  LDL.LU R16, [R1+0x110] ;  /* 0x0001100001107983 */ /* 0x001ea80000300800 */
[----:B------:R-:W2:Y:S04]  /*e260*/  LDL.LU R17, [R1+0x114] ;  /* 0x0001140001117983 */ /* 0x000ea80000300800 */
[----:B------:R-:W3:Y:S04]  /*e270*/  LDL.LU R18, [R1+0x118] ;  /* 0x0001180001127983 */ /* 0x000ee80000300800 */
[----:B------:R-:W3:Y:S01]  /*e280*/  LDL.LU R19, [R1+0x11c] ;  /* 0x00011c0001137983 */ /* 0x000ee20000300800 */
[----:B------:R-:W-:-:S02]  /*e290*/  IMAD.MOV.U32 R11, RZ, RZ, R24 ;  /* 0x000000ffff0b7224 */ /* 0x000fc400078e0018 */
[----:B------:R-:W-:Y:S02]  /*e2a0*/  IMAD.MOV.U32 R10, RZ, RZ, R25 ;  /* 0x000000ffff0a7224 */ /* 0x000fe400078e0019 */
[----:B------:R-:W-:Y:S02]  /*e2b0*/  IMAD.MOV.U32 R26, RZ, RZ, R22 ;  /* 0x000000ffff1a7224 */ /* 0x000fe400078e0016 */
[----:B------:R-:W-:Y:S02]  /*e2c0*/  IMAD.MOV.U32 R27, RZ, RZ, R23 ;  /* 0x000000ffff1b7224 */ /* 0x000fe400078e0017 */
[----:B------:R-:W-:Y:S01]  /*e2d0*/  IMAD.MOV.U32 R29, RZ, RZ, R21 ;  /* 0x000000ffff1d7224 */ /* 0x000fe200078e0015 */
[----:B---3--:R-:W-:Y:S04]  /*e2e0*/  STL.64 [R1+0xdf8], R18 ;  /* 0x000df81201007387 */ /* 0x008fe80000100a00 */
[----:B--2---:R0:W-:Y:S04]  /*e2f0*/  STL.64 [R1+0xdf0], R16 ;  /* 0x000df01001007387 */ /* 0x0041e80000100a00 */
[----:B0-----:R-:W2:Y:S04]  /*e300*/  LDL.LU R16, [R1+0x140] ;  /* 0x0001400001107983 */ /* 0x001ea80000300800 */
[----:B------:R-:W2:Y:S04]  /*e310*/  LDL.LU R17, [R1+0x144] ;  /* 0x0001440001117983 */ /* 0x000ea80000300800 */
[----:B------:R-:W2:Y:S04]  /*e320*/  LDL.LU R18, [R1+0x148] ;  /* 0x0001480001127983 */ /* 0x000ea80000300800 */
[----:B------:R-:W2:Y:S04]  /*e330*/  LDL.LU R19, [R1+0x14c] ;  /* 0x00014c0001137983 */ /* 0x000ea80000300800 */
[----:B------:R-:W3:Y:S04]  /*e340*/  LDL.LU.64 R24, [R1+0xe28] ;  /* 0x000e280001187983 */ /* 0x000ee80000300a00 */
[----:B------:R0:W-:Y:S04]  /*e350*/  STL [R1], R20 ;  /* 0x0000001401007387 */ /* 0x0001e80000100800 */
[----:B------:R-:W3:Y:S04]  /*e360*/  LDL.LU.64 R22, [R1+0xe20] ;  /* 0x000e200001167983 */ /* 0x000ee80000300a00 */
[----:B0-----:R-:W3:Y:S02]  /*e370*/  LDL.LU.64 R20, [R1+0xe18] ;  /* 0x000e180001147983 */ /* 0x001ee40000300a00 */
[----:B---3--:R-:W-:Y:S02]  /*e380*/  HMMA.16816.F32.BF16 R12, R12, R24, R20 ;  /* 0x000000180c0c723c */ /* 0x008fe40000041814 */
[----:B------:R-:W3:Y:S04]  /*e390*/  LDL.LU.64 R22, [R1+0xe10] ;  /* 0x000e100001167983 */ /* 0x000ee80000300a00 */
[----:B------:R-:W3:Y:S11]  /*e3a0*/  LDL.LU.64 R20, [R1+0xe08] ;  /* 0x000e080001147983 */ /* 0x000ef60000300a00 */
[----:B------:R-:W-:Y:S06]  /*e3b0*/  @!UPT UIADD3 URZ, URZ, URZ, URZ ;  /* 0x0000003f3f3ff290 */ /* 0x000fec000fffe03f */
[----:B------:R0:W-:Y:S04]  /*e3c0*/  STL.64 [R1+0xd08], R14 ;  /* 0x000d080e01007387 */ /* 0x0001e80000100a00 */
[----:B------:R1:W-:Y:S04]  /*e3d0*/  STL.64 [R1+0xd00], R12 ;  /* 0x000d000c01007387 */ /* 0x0003e80000100a00 */
[----:B0-----:R-:W4:Y:S01]  /*e3e0*/  LDL R14, [R1+0x48] ;  /* 0x00004800010e7983 */ /* 0x001f220000100800 */
[----:B-1----:R-:W-:-:S03]  /*e3f0*/  IMAD.MOV.U32 R12, RZ, RZ, R11 ;  /* 0x000000ffff0c7224 */ /* 0x002fc600078e000b */
[----:B------:R-:W4:Y:S01]  /*e400*/  LDL R15, [R1+0x4c] ;  /* 0x00004c00010f7983 */ /* 0x000f220000100800 */
[----:B------:R-:W-:Y:S02]  /*e410*/  IMAD.MOV.U32 R13, RZ, RZ, R10 ;  /* 0x000000ffff0d7224 */ /* 0x000fe400078e000a */
[----:B---3--:R-:W-:Y:S01]  /*e420*/  HMMA.16816.F32.BF16 R8, R20, R8, R4 ;  /* 0x000000081408723c */ /* 0x008fe20000041804 */
[----:B------:R-:W2:Y:S11]  /*e430*/  LDL.LU.64 R4, [R1+0xe00] ;  /* 0x000e000001047983 */ /* 0x000eb60000300a00 */
[----:B------:R-:W-:Y:S11]  /*e440*/  @!UPT UIADD3 URZ, URZ, URZ, URZ ;  /* 0x0000003f3f3ff290 */ /* 0x000ff6000fffe03f */
[----:B------:R0:W-:Y:S04]  /*e450*/  STL.64 [R1+0x120], R8 ;  /* 0x0001200801007387 */ /* 0x0001e80000100a00 */
[----:B------:R-:W-:Y:S01]  /*e460*/  STL [R1+0x128], R10 ;  /* 0x0001280a01007387 */ /* 0x000fe20000100800 */
[----:B0-----:R-:W-:-:S05]  /*e470*/  IMAD.MOV.U32 R8, RZ, RZ, R11 ;  /* 0x000000ffff087224 */ /* 0x001fca00078e000b */
[----:B------:R0:W-:Y:S04]  /*e480*/  STL [R1+0xdac], R8 ;  /* 0x000dac0801007387 */ /* 0x0001e80000100800 */
[----:B0-----:R-:W3:Y:S04]  /*e490*/  LDL.LU R8, [R1+0xd0] ;  /* 0x0000d00001087983 */ /* 0x001ee80000300800 */
[----:B------:R-:W3:Y:S04]  /*e4a0*/  LDL.LU R9, [R1+0xd4] ;  /* 0x0000d40001097983 */ /* 0x000ee80000300800 */
[----:B------:R-:W2:Y:S04]  /*e4b0*/  LDL.LU R10, [R1+0xd8] ;  /* 0x0000d800010a7983 */ /* 0x000ea80000300800 */
[----:B------:R-:W2:Y:S04]  /*e4c0*/  LDL.LU R11, [R1+0xdc] ;  /* 0x0000dc00010b7983 */ /* 0x000ea80000300800 */
[----:B--2---:R-:W-:Y:S04]  /*e4d0*/  STL.64 [R1+0xdb8], R10 ;  /* 0x000db80a01007387 */ /* 0x004fe80000100a00 */
[----:B---3--:R0:W-:Y:S04]  /*e4e0*/  STL.64 [R1+0xdb0], R8 ;  /* 0x000db00801007387 */ /* 0x0081e80000100a00 */
[----:B0-----:R-:W2:Y:S04]  /*e4f0*/  LDL.LU R8, [R1+0xe0] ;  /* 0x0000e00001087983 */ /* 0x001ea80000300800 */
[----:B------:R-:W2:Y:S04]  /*e500*/  LDL.LU R9, [R1+0xe4] ;  /* 0x0000e40001097983 */ /* 0x000ea80000300800 */
[----:B------:R-:W3:Y:S04]  /*e510*/  LDL.LU R10, [R1+0xe8] ;  /* 0x0000e800010a7983 */ /* 0x000ee80000300800 */
[----:B------:R-:W3:Y:S01]  /*e520*/  LDL.LU R11, [R1+0xec] ;  /* 0x0000ec00010b7983 */ /* 0x000ee20000300800 */
[C---:B------:R-:W-:Y:S03]  /*e530*/  HMMA.16816.F32.BF16 R16, R20.reuse, R4, R16 ;  /* 0x000000041410723c */ /* 0x040fe60000041810 */
[----:B---3--:R-:W-:Y:S04]  /*e540*/  STL.64 [R1+0xdc8], R10 ;  /* 0x000dc80a01007387 */ /* 0x008fe80000100a00 */
[----:B--2---:R0:W-:Y:S04]  /*e550*/  STL.64 [R1+0xdc0], R8 ;  /* 0x000dc00801007387 */ /* 0x0041e80000100a00 */
[----:B0-----:R-:W2:Y:S04]  /*e560*/  LDL.LU R8, [R1+0xf0] ;  /* 0x0000f00001087983 */ /* 0x001ea80000300800 */
[----:B------:R-:W2:Y:S04]  /*e570*/  LDL.LU R9, [R1+0xf4] ;  /* 0x0000f40001097983 */ /* 0x000ea80000300800 */
[----:B------:R-:W2:Y:S04]  /*e580*/  LDL.LU R10, [R1+0xf8] ;  /* 0x0000f800010a7983 */ /* 0x000ea80000300800 */
[----:B------:R-:W2:Y:S04]  /*e590*/  LDL.LU R11, [R1+0xfc] ;  /* 0x0000fc00010b7983 */ /* 0x000ea80000300800 */
[----:B------:R-:W-:Y:S04]  /*e5a0*/  STL.64 [R1+0x140], R16 ;  /* 0x0001401001007387 */ /* 0x000fe80000100a00 */
[----:B------:R0:W-:Y:S04]  /*e5b0*/  STL.64 [R1+0x148], R18 ;  /* 0x0001481201007387 */ /* 0x0001e80000100a00 */
[----:B0-----:R-:W3:Y:S04]  /*e5c0*/  LDL.LU.64 R18, [R1+0xdf8] ;  /* 0x000df80001127983 */ /* 0x001ee80000300a00 */
[----:B------:R-:W3:Y:S02]  /*e5d0*/  LDL.LU.64 R16, [R1+0xdf0] ;  /* 0x000df00001107983 */ /* 0x000ee40000300a00 */
[C---:B---3--:R-:W-:Y:S11]  /*e5e0*/  HMMA.16816.F32.BF16 R16, R20.reuse, R12, R16 ;  /* 0x0000000c1410723c */ /* 0x048ff60000041810 */
[----:B------:R-:W-:Y:S11]  /*e5f0*/  @!UPT UIADD3 URZ, URZ, URZ, URZ ;  /* 0x0000003f3f3ff290 */ /* 0x000ff6000fffe03f */
[----:B------:R-:W-:Y:S01]  /*e600*/  @!UPT UIADD3 URZ, URZ, URZ, URZ ;  /* 0x0000003f3f3ff290 */ /* 0x000fe2000fffe03f */
[----:B------:R-:W-:Y:S04]  /*e610*/  STL.64 [R1+0x150], R16 ;  /* 0x0001501001007387 */ /* 0x000fe80000100a00 */
[----:B------:R0:W-:Y:S04]  /*e620*/  STL.64 [R1+0x158], R18 ;  /* 0x0001581201007387 */ /* 0x0001e80000100a00 */
[----:B0-----:R-:W3:Y:S04]  /*e630*/  LDL.LU.64 R18, [R1+0xde8] ;  /* 0x000de80001127983 */ /* 0x001ee80000300a00 */
[----:B------:R-:W3:Y:S02]  /*e640*/  LDL.LU.64 R16, [R1+0xde0] ;  /* 0x000de00001107983 */ /* 0x000ee40000300a00 */
[----:B---3--:R-:W-:Y:S02]  /*e650*/  HMMA.16816.F32.BF16 R20, R20, R24, R16 ;  /* 0x000000181414723c */ /* 0x008fe40000041810 */
[----:B------:R-:W2:Y:S04]  /*e660*/  LDL.LU.64 R18, [R1+0xdd8] ;  /* 0x000dd80001127983 */ /* 0x000ea80000300a00 */
[----:B------:R-:W2:Y:S11]  /*e670*/  LDL.LU.64 R16, [R1+0xdd0] ;  /* 0x000dd00001107983 */ /* 0x000eb60000300a00 */
[----:B------:R-:W-:Y:S06]  /*e680*/  @!UPT UIADD3 URZ, URZ, URZ, URZ ;  /* 0x0000003f3f3ff290 */ /* 0x000fec000fffe03f */
[----:B------:R0:W-:Y:S04]  /*e690*/  STL.64 [R1+0x130], R20 ;  /* 0x0001301401007387 */ /* 0x0001e80000100a00 */
[----:B------:R1:W-:Y:S04]  /*e6a0*/  STL.64 [R1+0x138], R22 ;  /* 0x0001381601007387 */ /* 0x0003e80000100a00 */
[----:B0-----:R-:W2:Y:S04]  /*e6b0*/  LDL.LU.64 R20, [R1+0xa0] ;  /* 0x0000a00001147983 */ /* 0x001ea80000300a00 */
[----:B-1----:R-:W3:Y:S01]  /*e6c0*/  LDL.LU.64 R22, [R1+0xa8] ;  /* 0x0000a80001167983 */ /* 0x002ee20000300a00 */
[C---:B--2---:R-:W-:Y:S11]  /*e6d0*/  HMMA.16816.F32.BF16 R8, R16.reuse, R20, R8 ;  /* 0x000000141008723c */ /* 0x044ff60000041808 */
[----:B------:R-:W-:Y:S11]  /*e6e0*/  @!UPT UIADD3 URZ, URZ, URZ, URZ ;  /* 0x0000003f3f3ff290 */ /* 0x000ff6000fffe03f */
[----:B------:R-:W-:Y:S01]  /*e6f0*/  @!UPT UIADD3 URZ, URZ, URZ, URZ ;  /* 0x0000003f3f3ff290 */ /* 0x000fe2000fffe03f */
[----:B------:R-:W-:Y:S04]  /*e700*/  STL.64 [R1+0x110], R8 ;  /* 0x0001100801007387 */ /* 0x000fe80000100a00 */
[----:B------:R0:W-:Y:S04]  /*e710*/  STL.64 [R1+0x118], R10 ;  /* 0x0001180a01007387 */ /* 0x0001e80000100a00 */
[----:B0-----:R-:W2:Y:S04]  /*e720*/  LDL.LU.64 R10, [R1+0xdc8] ;  /* 0x000dc800010a7983 */ /* 0x001ea80000300a00 */
[----:B------:R-:W2:Y:S02]  /*e730*/  LDL.LU.64 R8, [R1+0xdc0] ;  /* 0x000dc00001087983 */ /* 0x000ea40000300a00 */
[C---:B--2---:R-:W-:Y:S02]  /*e740*/  HMMA.16816.F32.BF16 R4, R16.reuse, R4, R8 ;  /* 0x000000041004723c */ /* 0x044fe40000041808 */
[----:B------:R-:W2:Y:S04]  /*e750*/  LDL.LU.64 R10, [R1+0xdb8] ;  /* 0x000db800010a7983 */ /* 0x000ea80000300a00 */
[----:B------:R-:W2:Y:S11]  /*e760*/  LDL.LU.64 R8, [R1+0xdb0] ;  /* 0x000db00001087983 */ /* 0x000eb60000300a00 */
[----:B------:R-:W-:Y:S06]  /*e770*/  @!UPT UIADD3 URZ, URZ, URZ, URZ ;  /* 0x0000003f3f3ff290 */ /* 0x000fec000fffe03f */
[----:B------:R0:W-:Y:S04]  /*e780*/  STL.64 [R1+0x100], R4 ;  /* 0x0001000401007387 */ /* 0x0001e80000100a00 */
[----:B------:R-:W-:Y:S04]  /*e790*/  STL.64 [R1+0x108], R6 ;  /* 0x0001080601007387 */ /* 0x000fe80000100a00 */
[----:B0-----:R-:W3:Y:S01]  /*e7a0*/  LDL.LU R4, [R1+0xc0] ;  /* 0x0000c00001047983 */ /* 0x001ee20000300800 */
[----:B--2---:R-:W-:Y:S11]  /*e7b0*/  HMMA.16816.F32.BF16 R8, R16, R12, R8 ;  /* 0x0000000c1008723c */ /* 0x004ff60000041808 */
[----:B------:R-:W-:Y:S11]  /*e7c0*/  @!UPT UIADD3 URZ, URZ, URZ, URZ ;  /* 0x0000003f3f3ff290 */ /* 0x000ff6000fffe03f */
[----:B------:R-:W-:Y:S01]  /*e7d0*/  @!UPT UIADD3 URZ, URZ, URZ, URZ ;  /* 0x0000003f3f3ff290 */ /* 0x000fe2000fffe03f */
[----:B------:R0:W-:Y:S04]  /*e7e0*/  STL [R1+0xd0], R8 ;  /* 0x0000d00801007387 */ /* 0x0001e80000100800 */
[----:B0-----:R-:W2:Y:S04]  /*e7f0*/  LDL.LU R8, [R1+0xdac] ;  /* 0x000dac0001087983 */ /* 0x001ea80000300800 */
[----:B----4-:R-:W-:Y:S04]  /*e800*/  STL.64 [R1+0xd78], R14 ;  /* 0x000d780e01007387 */ /* 0x010fe80000100a00 */
[----:B------:R-:W0:Y:S01]  /*e810*/  LDSM.16.MT88.4 R12, [R28+0xc300] ;  /* 0x00c300001c0c783b */ /* 0x000e220000004200 */
[----:B------:R-:W-:-:S02]  /*e820*/  IMAD.MOV.U32 R6, RZ, RZ, R2 ;  /* 0x000000ffff067224 */ /* 0x000fc400078e0002 */
[----:B------:R-:W-:Y:S01]  /*e830*/  IMAD.MOV.U32 R5, RZ, RZ, R3 ;  /* 0x000000ffff057224 */ /* 0x000fe200078e0003 */
[----:B------:R-:W4:Y:S01]  /*e840*/  LDL R21, [R1+0x200] ;  /* 0x0002000001157983 */ /* 0x000f220000100800 */
[----:B------:R-:W-:Y:S02]  /*e850*/  IMAD.MOV.U32 R7, RZ, RZ, R0 ;  /* 0x000000ffff077224 */ /* 0x000fe400078e0000 */
[----:B------:R-:W-:Y:S02]  /*e860*/  IMAD.MOV.U32 R2, RZ, RZ, R10 ;  /* 0x000000ffff027224 */ /* 0x000fe400078e000a */
[----:B------:R-:W-:Y:S02]  /*e870*/  IMAD.MOV.U32 R3, RZ, RZ, R9 ;  /* 0x000000ffff037224 */ /* 0x000fe400078e0009 */
[----:B------:R-:W-:Y:S01]  /*e880*/  IMAD.MOV.U32 R0, RZ, RZ, R11 ;  /* 0x000000ffff007224 */ /* 0x000fe200078e000b */
[----:B------:R-:W-:Y:S04]  /*e890*/  STL [R1+0xcec], R2 ;  /* 0x000cec0201007387 */ /* 0x000fe80000100800 */
[----:B------:R-:W-:Y:S01]  /*e8a0*/  STL [R1+0xce8], R3 ;  /* 0x000ce80301007387 */ /* 0x000fe20000100800 */
[----:B0-----:R-:W-:-:S02]  /*e8b0*/  IMAD.MOV.U32 R10, RZ, RZ, R13 ;  /* 0x000000ffff0a7224 */ /* 0x001fc400078e000d */
[----:B------:R-:W-:Y:S02]  /*e8c0*/  IMAD.MOV.U32 R11, RZ, RZ, R14 ;  /* 0x000000ffff0b7224 */ /* 0x000fe400078e000e */
[----:B------:R-:W-:-:S03]  /*e8d0*/  IMAD.MOV.U32 R9, RZ, RZ, R12 ;  /* 0x000000ffff097224 */ /* 0x000fc600078e000c */
[----:B------:R0:W-:Y:S01]  /*e8e0*/  STL.64 [R1+0xd18], R10 ;  /* 0x000d180a01007387 */ /* 0x0001e20000100a00 */
[----:B------:R-:W-:Y:S02]  /*e8f0*/  IMAD.MOV.U32 R20, RZ, RZ, R15 ;  /* 0x000000ffff147224 */ /* 0x000fe400078e000f */
[----:B0-----:R-:W-:Y:S02]  /*e900*/  IMAD.MOV.U32 R10, RZ, RZ, R26 ;  /* 0x000000ffff0a7224 */ /* 0x001fe400078e001a */
[----:B------:R-:W-:Y:S01]  /*e910*/  IMAD.MOV.U32 R11, RZ, RZ, R27 ;  /* 0x000000ffff0b7224 */ /* 0x000fe200078e001b */
[----:B--2---:R0:W-:Y:S04]  /*e920*/  STL.64 [R1+0xd10], R8 ;  /* 0x000d100801007387 */ /* 0x0041e80000100a00 */
[----:B0-----:R-:W2:Y:S01]  /*e930*/  LDL.LU R8, [R1] ;  /* 0x0000000001087983 */ /* 0x001ea20000300800 */
[----:B------:R-:W-:-:S03]  /*e940*/  IMAD.MOV.U32 R9, RZ, RZ, R29 ;  /* 0x000000ffff097224 */ /* 0x000fc600078e001d */
[----:B------:R-:W2:Y:S04]  /*e950*/  LDL.LU R29, [R1+0xda8] ;  /* 0x000da800011d7983 */ /* 0x000ea80000300800 */
[----:B------:R-:W2:Y:S04]  /*e960*/  LDL.LU R26, [R1+0xda4] ;  /* 0x000da400011a7983 */ /* 0x000ea80000300800 */
[----:B------:R-:W2:Y:S04]  /*e970*/  LDL.LU R27, [R1+0xda0] ;  /* 0x000da000011b7983 */ /* 0x000ea80000300800 */
        /* <DEDUP_REMOVED lines=10> */
[----:B------:R-:W2:Y:S04]  /*ea20*/  LDL.LU R15, [R1+0x8c] ;  /* 0x00008c00010f7983 */ /* 0x000ea80000300800 */
[----:B------:R0:W-:Y:S04]  /*ea30*/  STL.64 [R1+0xd28], R10 ;  /* 0x000d280a01007387 */ /* 0x0001e80000100a00 */
[----:B------:R-:W-:Y:S04]  /*ea40*/  STL.64 [R1+0xd20], R8 ;  /* 0x000d200801007387 */ /* 0x000fe80000100a00 */
[----:B0-----:R-:W3:Y:S04]  /*ea50*/  LDL.LU.64 R10, [R1+0x98] ;  /* 0x00009800010a7983 */ /* 0x001ee80000300a00 */
[----:B------:R-:W2:Y:S04]  /*ea60*/  LDL.LU.64 R6, [R1+0xd98] ;  /* 0x000d980001067983 */ /* 0x000ea80000300a00 */
[----:B------:R-:W2:Y:S04]  /*ea70*/  LDL.LU.64 R4, [R1+0xd90] ;  /* 0x000d900001047983 */ /* 0x000ea80000300a00 */
[----:B------:R0:W-:Y:S04]  /*ea80*/  STL.64 [R1+0xd70], R26 ;  /* 0x000d701a01007387 */ /* 0x0001e80000100a00 */
[----:B------:R-:W3:Y:S04]  /*ea90*/  LDL.LU R24, [R1+0x60] ;  /* 0x0000600001187983 */ /* 0x000ee80000300800 */
[----:B------:R1:W-:Y:S04]  /*eaa0*/  STL.64 [R1+0xc0], R16 ;  /* 0x0000c01001007387 */ /* 0x0003e80000100a00 */
[----:B------:R1:W-:Y:S04]  /*eab0*/  STL.64 [R1+0xc8], R18 ;  /* 0x0000c81201007387 */ /* 0x0003e80000100a00 */
[----:B------:R-:W3:Y:S04]  /*eac0*/  LDL.LU R25, [R1+0x64] ;  /* 0x0000640001197983 */ /* 0x000ee80000300800 */
[----:B0-----:R-:W3:Y:S04]  /*ead0*/  LDL.LU R26, [R1+0x68] ;  /* 0x00006800011a7983 */ /* 0x001ee80000300800 */
[----:B------:R-:W3:Y:S01]  /*eae0*/  LDL.LU R27, [R1+0x6c] ;  /* 0x00006c00011b7983 */ /* 0x000ee20000300800 */
[----:B--2---:R-:W-:Y:S11]  /*eaf0*/  HMMA.16816.F32.BF16 R12, R4, R22, R12 ;  /* 0x00000016040c723c */ /* 0x004ff6000004180c */
[----:B------:R-:W-:Y:S11]  /*eb00*/  @!UPT UIADD3 URZ, URZ, URZ, URZ ;  /* 0x0000003f3f3ff290 */ /* 0x000ff6000fffe03f */
[----:B------:R-:W-:Y:S02]  /*eb10*/  @!UPT UIADD3 URZ, URZ, URZ, URZ ;  /* 0x0000003f3f3ff290 */ /* 0x000fe4000fffe03f */
[----:B-1----:R-:W-:Y:S02]  /*eb20*/  IMAD.MOV.U32 R17, RZ, RZ, R14 ;  /* 0x000000ffff117224 */ /* 0x002fe400078e000e */
[----:B------:R-:W-:Y:S02]  /*eb30*/  IMAD.MOV.U32 R16, RZ, RZ, R15 ;  /* 0x000000ffff107224 */ /* 0x000fe400078e000f */
[----:B------:R-:W-:Y:S01]  /*eb40*/  IMAD.MOV.U32 R19, RZ, RZ, R12 ;  /* 0x000000ffff137224 */ /* 0x000fe200078e000c */
[----:B------:R-:W3:Y:S01]  /*eb50*/  LDL.LU.64 R14, [R1+0xd88] ;  /* 0x000d8800010e7983 */ /* 0x000ee20000300a00 */
[----:B------:R-:W-:-:S03]  /*eb60*/  IMAD.MOV.U32 R18, RZ, RZ, R13 ;  /* 0x000000ffff127224 */ /* 0x000fc600078e000d */
[----:B------:R-:W3:Y:S04]  /*eb70*/  LDL.LU.64 R12, [R1+0xd80] ;  /* 0x000d8000010c7983 */ /* 0x000ee80000300a00 */
[----:B------:R-:W-:Y:S04]  /*eb80*/  STL.64 [R1+0xd68], R22 ;  /* 0x000d681601007387 */ /* 0x000fe80000100a00 */
[----:B----4-:R0:W-:Y:S04]  /*eb90*/  STL.64 [R1+0xd60], R20 ;  /* 0x000d601401007387 */ /* 0x0101e80000100a00 */
[----:B0-----:R-:W2:Y:S04]  /*eba0*/  LDL.LU R20, [R1+0x50] ;  /* 0x0000500001147983 */ /* 0x001ea80000300800 */
[----:B------:R-:W2:Y:S04]  /*ebb0*/  LDL.LU R21, [R1+0x54] ;  /* 0x0000540001157983 */ /* 0x000ea80000300800 */
[----:B------:R-:W2:Y:S04]  /*ebc0*/  LDL.LU R22, [R1+0x58] ;  /* 0x0000580001167983 */ /* 0x000ea80000300800 */
[----:B------:R-:W2:Y:S04]  /*ebd0*/  LDL.LU R23, [R1+0x5c] ;  /* 0x00005c0001177983 */ /* 0x000ea80000300800 */
[----:B------:R-:W-:Y:S04]  /*ebe0*/  STL.64 [R1+0xd38], R18 ;  /* 0x000d381201007387 */ /* 0x000fe80000100a00 */
[----:B------:R0:W-:Y:S04]  /*ebf0*/  STL.64 [R1+0xd30], R16 ;  /* 0x000d301001007387 */ /* 0x0001e80000100a00 */
[----:B0-----:R-:W4:Y:S04]  /*ec00*/  LDL.LU R16, [R1+0x20] ;  /* 0x0000200001107983 */ /* 0x001f280000300800 */
[----:B------:R-:W4:Y:S04]  /*ec10*/  LDL.LU R17, [R1+0x24] ;  /* 0x0000240001117983 */ /* 0x000f280000300800 */
[----:B------:R-:W2:Y:S04]  /*ec20*/  LDL.LU R18, [R1+0x28] ;  /* 0x0000280001127983 */ /* 0x000ea80000300800 */
[----:B------:R-:W2:Y:S01]  /*ec30*/  LDL.LU R19, [R1+0x2c] ;  /* 0x00002c0001137983 */ /* 0x000ea20000300800 */
[C---:B---3--:R-:W-:Y:S03]  /*ec40*/  HMMA.16816.F32.BF16 R12, R4.reuse, R10, R12 ;  /* 0x0000000a040c723c */ /* 0x048fe6000004180c */
[----:B--2---:R-:W-:Y:S01]  /*ec50*/  STL.64 [R1+0xd48], R18 ;  /* 0x000d481201007387 */ /* 0x004fe20000100a00 */
[----:B----4-:R0:W-:Y:S03]  /*ec60*/  STL.64 [R1+0xd40], R16 ;  /* 0x000d401001007387 */ /* 0x0101e60000100a00 */
[----:B0-----:R-:W2:Y:S01]  /*ec70*/  LDL.LU R16, [R1+0x30] ;  /* 0x0000300001107983 */ /* 0x001ea20000300800 */
[----:B------:R-:W2:Y:S02]  /*ec80*/  LDL.LU R17, [R1+0x34] ;  /* 0x0000340001117983 */ /* 0x000ea40000300800 */
[----:B------:R-:W2:Y:S11]  /*ec90*/  LDL.LU R18, [R1+0x38] ;  /* 0x0000380001127983 */ /* 0x000eb60000300800 */
[----:B------:R-:W-:Y:S02]  /*eca0*/  @!UPT UIADD3 URZ, URZ, URZ, URZ ;  /* 0x0000003f3f3ff290 */ /* 0x000fe4000fffe03f */
[----:B------:R-:W-:Y:S01]  /*ecb0*/  STL.64 [R1+0x190], R12 ;  /* 0x0001900c01007387 */ /* 0x000fe20000100a00 */
[----:B------:R0:W-:Y:S04]  /*ecc0*/  STL.64 [R1+0x198], R14 ;  /* 0x0001980e01007387 */ /* 0x0001e80000100a00 */
[----:B0-----:R-:W3:Y:S02]  /*ecd0*/  LDL.LU.64 R14, [R1+0xd78] ;  /* 0x000d7800010e7983 */ /* 0x001ee40000300a00 */
[C---:B---3--:R-:W-:Y:S11]  /*ece0*/  HMMA.16816.F32.BF16 R24, R4.reuse, R14, R24 ;  /* 0x0000000e0418723c */ /* 0x048ff60000041818 */
[----:B------:R-:W-:Y:S11]  /*ecf0*/  @!UPT UIADD3 URZ, URZ, URZ, URZ ;  /* 0x0000003f3f3ff290 */ /* 0x000ff6000fffe03f */
[----:B------:R-:W-:Y:S01]  /*ed00*/  @!UPT UIADD3 URZ, URZ, URZ, URZ ;  /* 0x0000003f3f3ff290 */ /* 0x000fe2000fffe03f */
[----:B------:R-:W-:Y:S01]  /*ed10*/  STL.64 [R1+0x180], R24 ;  /* 0x0001801801007387 */ /* 0x000fe20000100a00 */
[----:B------:R0:W-:Y:S03]  /*ed20*/  STL.64 [R1+0x188], R26 ;  /* 0x0001881a01007387 */ /* 0x0001e60000100a00 */
[----:B0-----:R-:W3:Y:S02]  /*ed30*/  LDL.LU.64 R26, [R1+0xd70] ;  /* 0x000d7000011a7983 */ /* 0x001ee40000300a00 */
[----:B---3--:R-:W-:Y:S02]  /*ed40*/  HMMA.16816.F32.BF16 R4, R4, R26, R20 ;  /* 0x0000001a0404723c */ /* 0x008fe40000041814 */
[----:B------:R-:W2:Y:S01]  /*ed50*/  LDL.LU.64 R22, [R1+0xd68] ;  /* 0x000d680001167983 */ /* 0x000ea20000300a00 */
[----:B------:R-:W3:Y:S02]  /*ed60*/  LDL.LU.64 R20, [R1+0xd60] ;  /* 0x000d600001147983 */ /* 0x000ee40000300a00 */
[----:B------:R-:W-:-:S02]  /*ed70*/  IMAD.MOV.U32 R3, RZ, RZ, R26 ;  /* 0x000000ffff037224 */ /* 0x000fc400078e001a */
[----:B------:R-:W-:Y:S11]  /*ed80*/  IMAD.MOV.U32 R2, RZ, RZ, R27 ;  /* 0x000000ffff027224 */ /* 0x000ff600078e001b */
[----:B------:R-:W-:Y:S05]  /*ed90*/  @!UPT UIADD3 URZ, URZ, URZ, URZ ;  /* 0x0000003f3f3ff290 */ /* 0x000fea000fffe03f */
[----:B------:R-:W-:Y:S01]  /*eda0*/  STL.64 [R1+0x170], R4 ;  /* 0x0001700401007387 */ /* 0x000fe20000100a00 */
[----:B------:R-:W-:Y:S02]  /*edb0*/  STL.64 [R1+0x178], R6 ;  /* 0x0001780601007387 */ /* 0x000fe40000100a00 */
[----:B------:R-:W2:Y:S02]  /*edc0*/  LDL.LU.64 R26, [R1+0xd58] ;  /* 0x000d5800011a7983 */ /* 0x000ea40000300a00 */
[----:B------:R-:W2:Y:S02]  /*edd0*/  LDL.LU.64 R24, [R1+0xd50] ;  /* 0x000d500001187983 */ /* 0x000ea40000300a00 */
[----:B------:R-:W-:-:S07]  /*ede0*/  IMAD.MOV.U32 R19, RZ, RZ, R29 ;  /* 0x000000ffff137224 */ /* 0x000fce00078e001d */
[----:B--2---:R-:W-:Y:S11]  /*edf0*/  HMMA.16816.F32.BF16 R16, R24, R22, R16 ;  /* 0x000000161810723c */ /* 0x004ff60000041810 */
[----:B------:R-:W-:Y:S11]  /*ee00*/  @!UPT UIADD3 URZ, URZ, URZ, URZ ;  /* 0x0000003f3f3ff290 */ /* 0x000ff6000fffe03f */
[----:B------:R-:W-:Y:S01]  /*ee10*/  @!UPT UIADD3 URZ, URZ, URZ, URZ ;  /* 0x0000003f3f3ff290 */ /* 0x000fe2000fffe03f */
[----:B------:R-:W-:Y:S01]  /*ee20*/  STL.64 [R1+0x160], R16 ;  /* 0x0001601001007387 */ /* 0x000fe20000100a00 */
[----:B------:R0:W-:Y:S02]  /*ee30*/  STL [R1+0x168], R18 ;  /* 0x0001681201007387 */ /* 0x0001e40000100800 */
[----:B------:R-:W-:Y:S02]  /*ee40*/  IMAD.MOV.U32 R29, RZ, RZ, R19 ;  /* 0x000000ffff1d7224 */ /* 0x000fe400078e0013 */
[----:B0-----:R-:W2:Y:S01]  /*ee50*/  LDL.LU.64 R18, [R1+0xd48] ;  /* 0x000d480001127983 */ /* 0x001ea20000300a00 */
[----:B------:R-:W2:Y:S02]  /*ee60*/  LDL.LU.64 R16, [R1+0xd40] ;  /* 0x000d400001107983 */ /* 0x000ea40000300a00 */
[----:B------:R-:W-:Y:S02]  /*ee70*/  STL [R1+0xc88], R29 ;  /* 0x000c881d01007387 */ /* 0x000fe40000100800 */
[----:B------:R-:W-:-:S02]  /*ee80*/  IMAD.MOV.U32 R6, RZ, RZ, R3 ;  /* 0x000000ffff067224 */ /* 0x000fc400078e0003 */
[----:B------:R-:W-:Y:S02]  /*ee90*/  IMAD.MOV.U32 R7, RZ, RZ, R2 ;  /* 0x000000ffff077224 */ /* 0x000fe400078e0002 */
[----:B------:R-:W-:Y:S02]  /*eea0*/  IMAD.MOV.U32 R3, RZ, RZ, R10 ;  /* 0x000000ffff037224 */ /* 0x000fe400078e000a */
[----:B------:R-:W-:Y:S01]  /*eeb0*/  IMAD.MOV.U32 R2, RZ, RZ, R11 ;  /* 0x000000ffff027224 */ /* 0x000fe200078e000b */
[C---:B--2---:R-:W-:Y:S11]  /*eec0*/  HMMA.16816.F32.BF16 R16, R24.reuse, R10, R16 ;  /* 0x0000000a1810723c */ /* 0x044ff60000041810 */
[----:B------:R-:W-:Y:S11]  /*eed0*/  @!UPT UIADD3 URZ, URZ, URZ, URZ ;  /* 0x0000003f3f3ff290 */ /* 0x000ff6000fffe03f */
[----:B------:R-:W-:Y:S01]  /*eee0*/  @!UPT UIADD3 URZ, URZ, URZ, URZ ;  /* 0x0000003f3f3ff290 */ /* 0x000fe2000fffe03f */
[----:B------:R-:W-:Y:S01]  /*eef0*/  STL.64 [R1+0x30], R16 ;  /* 0x0000301001007387 */ /* 0x000fe20000100a00 */
[----:B------:R0:W-:Y:S03]  /*ef00*/  STL.64 [R1+0x38], R18 ;  /* 0x0000381201007387 */ /* 0x0001e60000100a00 */
[----:B0-----:R-:W2:Y:S01]  /*ef10*/  LDL.LU.64 R18, [R1+0xd38] ;  /* 0x000d380001127983 */ /* 0x001ea20000300a00 */
[----:B------:R-:W4:Y:S02]  /*ef20*/  LDL.LU.64 R16, [R1+0xd30] ;  /* 0x000d300001107983 */ /* 0x000f240000300a00 */
[----:B------:R-:W2:Y:S02]  /*ef30*/  LDL.LU.64 R10, [R1+0xd28] ;  /* 0x000d2800010a7983 */ /* 0x000ea40000300a00 */
[----:B------:R-:W2:Y:S02]  /*ef40*/  LDL.LU.64 R8, [R1+0xd20] ;  /* 0x000d200001087983 */ /* 0x000ea40000300a00 */
[C---:B--2---:R-:W-:Y:S01]  /*ef50*/  HMMA.16816.F32.BF16 R12, R24.reuse, R14, R8 ;  /* 0x0000000e180c723c */ /* 0x044fe20000041808 */
[----:B------:R-:W2:Y:S01]  /*ef60*/  LDL.LU.64 R10, [R1+0xd18] ;  /* 0x000d1800010a7983 */ /* 0x000ea20000300a00 */
[----:B------:R-:W2:Y:S11]  /*ef70*/  LDL.LU.64 R8, [R1+0xd10] ;  /* 0x000d100001087983 */ /* 0x000eb60000300a00 */
[----:B------:R-:W-:Y:S10]  /*ef80*/  @!UPT UIADD3 URZ, URZ, URZ, URZ ;  /* 0x0000003f3f3ff290 */ /* 0x000ff4000fffe03f */
[----:B------:R-:W-:Y:S01]  /*ef90*/  STL.64 [R1+0x20], R12 ;  /* 0x0000200c01007387 */ /* 0x000fe20000100a00 */
[----:B------:R0:W-:Y:S03]  /*efa0*/  STL.64 [R1+0x28], R14 ;  /* 0x0000280e01007387 */ /* 0x0001e60000100a00 */
[----:B0-----:R-:W2:Y:S01]  /*efb0*/  LDL.LU.64 R14, [R1+0xd08] ;  /* 0x000d0800010e7983 */ /* 0x001ea20000300a00 */
[----:B------:R-:W2:Y:S02]  /*efc0*/  LDL.LU.64 R12, [R1+0xd00] ;  /* 0x000d0000010c7983 */ /* 0x000ea40000300a00 */
[----:B--2---:R-:W-:Y:S01]  /*efd0*/  HMMA.16816.F32.BF16 R4, R24, R6, R12 ;  /* 0x000000061804723c */ /* 0x004fe2000004180c */
[----:B------:R-:W2:Y:S04]  /*efe0*/  LDL.LU R24, [R1+0x120] ;  /* 0x0001200001187983 */ /* 0x000ea80000300800 */
[----:B------:R-:W0:Y:S02]  /*eff0*/  LDSM.16.MT88.4 R12, [R28+0x10000] ;  /* 0x010000001c0c783b */ /* 0x000e240000004200 */
[----:B------:R-:W-:Y:S11]  /*f000*/  IMAD.MOV.U32 R27, RZ, RZ, R8 ;  /* 0x000000ffff1b7224 */ /* 0x000ff600078e0008 */
[----:B------:R-:W-:Y:S05]  /*f010*/  @!UPT UIADD3 URZ, URZ, URZ, URZ ;  /* 0x0000003f3f3ff290 */ /* 0x000fea000fffe03f */
[----:B------:R1:W-:Y:S01]  /*f020*/  STL.64 [R1+0xe0], R4 ;  /* 0x0000e00401007387 */ /* 0x0003e20000100a00 */
[----:B------:R3:W-:Y:S02]  /*f030*/  STL.64 [R1+0xe8], R6 ;  /* 0x0000e80601007387 */ /* 0x0007e40000100a00 */
[----:B------:R-:W2:Y:S02]  /*f040*/  LDL.LU R25, [R1+0x124] ;  /* 0x0001240001197983 */ /* 0x000ea40000300800 */
[----:B------:R-:W2:Y:S01]  /*f050*/  LDL.LU R26, [R1+0x128] ;  /* 0x00012800011a7983 */ /* 0x000ea20000300800 */
[----:B------:R-:W2:Y:S01]  /*f060*/  LDL.LU R8, [R1+0xcfc] ;  /* 0x000cfc0001087983 */ /* 0x000ea20000300800 */
[----:B-1----:R-:W-:Y:S02]  /*f070*/  IMAD.MOV.U32 R4, RZ, RZ, R9 ;  /* 0x000000ffff047224 */ /* 0x002fe400078e0009 */
[----:B------:R-:W-:Y:S01]  /*f080*/  IMAD.MOV.U32 R5, RZ, RZ, R10 ;  /* 0x000000ffff057224 */ /* 0x000fe200078e000a */
[----:B------:R-:W2:Y:S01]  /*f090*/  LDL.LU R9, [R1+0xcf8] ;  /* 0x000cf80001097983 */ /* 0x000ea20000300800 */
[----:B------:R-:W2:Y:S02]  /*f0a0*/  LDL.LU R10, [R1+0xcf4] ;  /* 0x000cf400010a7983 */ /* 0x000ea40000300800 */
[----:B---3--:R-:W-:-:S02]  /*f0b0*/  IMAD.MOV.U32 R6, RZ, RZ, R11 ;  /* 0x000000ffff067224 */ /* 0x008fc400078e000b */
[----:B------:R-:W2:Y:S01]  /*f0c0*/  LDL.LU R11, [R1+0xcf0] ;  /* 0x000cf000010b7983 */ /* 0x000ea20000300800 */
[----:B------:R-:W-:-:S05]  /*f0d0*/  IMAD.MOV.U32 R7, RZ, RZ, R20 ;  /* 0x000000ffff077224 */ /* 0x000fca00078e0014 */
[----:B------:R-:W-:Y:S01]  /*f0e0*/  STL.64 [R1+0xcd0], R6 ;  /* 0x000cd00601007387 */ /* 0x000fe20000100a00 */
[----:B------:R-:W-:Y:S02]  /*f0f0*/  STL.64 [R1+0xcc8], R4 ;  /* 0x000cc80401007387 */ /* 0x000fe40000100a00 */
[----:B------:R-:W1:Y:S04]  /*f100*/  LDSM.16.M88.4 R4, [R21+0x20080] ;  /* 0x020080001504783b */ /* 0x000e680000000200 */
[----:B0-----:R-:W-:Y:S01]  /*f110*/  STL.64 [R1+0xc98], R14 ;  /* 0x000c980e01007387 */ /* 0x001fe20000100a00 */
[----:B------:R0:W-:Y:S04]  /*f120*/  STL.64 [R1+0xc90], R12 ;  /* 0x000c900c01007387 */ /* 0x0001e80000100a00 */
[----:B-1----:R-:W-:Y:S01]  /*f130*/  STL.64 [R1+0x50], R4 ;  /* 0x0000500401007387 */ /* 0x002fe20000100a00 */
[----:B0-----:R-:W-:-:S02]  /*f140*/  IMAD.MOV.U32 R13, RZ, RZ, R4 ;  /* 0x000000ffff0d7224 */ /* 0x001fc400078e0004 */
[----:B------:R-:W-:Y:S02]  /*f150*/  STL.64 [R1+0x58], R6 ;  /* 0x0000580601007387 */ /* 0x000fe40000100a00 */
[----:B------:R-:W-:Y:S02]  /*f160*/  IMAD.MOV.U32 R12, RZ, RZ, R5 ;  /* 0x000000ffff0c7224 */ /* 0x000fe400078e0005 */
[----:B------:R-:W0:Y:S04]  /*f170*/  LDSM.16.M88.4 R4, [R21+0x21080] ;  /* 0x021080001504783b */ /* 0x000e280000000200 */
[----:B0-----:R-:W-:Y:S01]  /*f180*/  STL.64 [R1+0x60], R4 ;  /* 0x0000600401007387 */ /* 0x001fe20000100a00 */
[----:B------:R-:W-:Y:S02]  /*f190*/  STL.64 [R1+0x68], R6 ;  /* 0x0000680601007387 */ /* 0x000fe40000100a00 */
[----:B------:R-:W0:Y:S02]  /*f1a0*/  LDSM.16.M88.4 R4, [R21+0x22080] ;  /* 0x022080001504783b */ /* 0x000e240000000200 */
[----:B0-----:R-:W-:Y:S02]  /*f1b0*/  STL.64 [R1+0x80], R4 ;  /* 0x0000800401007387 */ /* 0x001fe40000100a00 */
[----:B------:R-:W-:Y:S02]  /*f1c0*/  STL.64 [R1+0x88], R6 ;  /* 0x0000880601007387 */ /* 0x000fe40000100a00 */
[----:B------:R-:W0:Y:S02]  /*f1d0*/  LDSM.16.M88.4 R4, [R21+0x23080] ;  /* 0x023080001504783b */ /* 0x000e240000000200 */
[----:B0-----:R-:W-:Y:S02]  /*f1e0*/  STL.64 [R1+0x70], R4 ;  /* 0x0000700401007387 */ /* 0x001fe40000100a00 */
[----:B------:R2:W-:Y:S02]  /*f1f0*/  STL.64 [R1+0x78], R6 ;  /* 0x0000780601007387 */ /* 0x0005e40000100a00 */
[----:B--2---:R-:W-:Y:S01]  /*f200*/  HMMA.16816.F32.BF16 R4, R8, R22, R24 ;  /* 0x000000160804723c */ /* 0x004fe20000041818 */
[----:B------:R-:W-:-:S02]  /*f210*/  IMAD.MOV.U32 R14, RZ, RZ, R3 ;  /* 0x000000ffff0e7224 */ /* 0x000fc400078e0003 */
[----:B------:R-:W-:Y:S01]  /*f220*/  IMAD.MOV.U32 R15, RZ, RZ, R2 ;  /* 0x000000ffff0f7224 */ /* 0x000fe200078e0002 */
[----:B------:R-:W0:Y:S11]  /*f230*/  LDSM.16.MT88.4 R24, [R28+0x10100] ;  /* 0x010100001c18783b */ /* 0x000e360000004200 */
[----:B------:R-:W-:Y:S08]  /*f240*/  @!UPT UIADD3 URZ, URZ, URZ, URZ ;  /* 0x0000003f3f3ff290 */ /* 0x000ff0000fffe03f */
[----:B------:R-:W-:Y:S01]  /*f250*/  STL.64 [R1+0xf0], R4 ;  /* 0x0000f00401007387 */ /* 0x000fe20000100a00 */
[----:B------:R1:W-:Y:S02]  /*f260*/  STL [R1+0xf8], R6 ;  /* 0x0000f80601007387 */ /* 0x0003e40000100800 */
[----:B------:R-:W-:Y:S02]  /*f270*/  IMAD.MOV.U32 R29, RZ, RZ, R7 ;  /* 0x000000ffff1d7224 */ /* 0x000fe400078e0007 */
[----:B-1----:R-:W2:Y:S01]  /*f280*/  LDL.LU.64 R6, [R1+0xb8] ;  /* 0x0000b80001067983 */ /* 0x002ea20000300a00 */
[----:B------:R-:W-:Y:S02]  /*f290*/  IMAD.MOV.U32 R2, RZ, RZ, R22 ;  /* 0x000000ffff027224 */ /* 0x000fe400078e0016 */
[----:B------:R-:W-:Y:S02]  /*f2a0*/  IMAD.MOV.U32 R3, RZ, RZ, R23 ;  /* 0x000000ffff037224 */ /* 0x000fe400078e0017 */
[----:B------:R-:W1:Y:S04]  /*f2b0*/  LDSM.16.MT88.4 R20, [R28+0x10200] ;  /* 0x010200001c14783b */ /* 0x000e680000004200 */
[----:B--2---:R2:W-:Y:S01]  /*f2c0*/  STL.64 [R1+0xcd8], R6 ;  /* 0x000cd80601007387 */ /* 0x0045e20000100a00 */
[----:B------:R-:W3:Y:S02]  /*f2d0*/  LDL.LU R4, [R1+0x140] ;  /* 0x0001400001047983 */ /* 0x000ee40000300800 */
[----:B------:R-:W3:Y:S01]  /*f2e0*/  LDL.LU R5, [R1+0x144] ;  /* 0x0001440001057983 */ /* 0x000ee20000300800 */
[----:B--2---:R-:W3:Y:S01]  /*f2f0*/  LDL.LU R6, [R1+0x148] ;  /* 0x0001480001067983 */ /* 0x004ee20000300800 */
[----:B------:R-:W3:Y:S02]  /*f300*/  LDL.LU R7, [R1+0x14c] ;  /* 0x00014c0001077983 */ /* 0x000ee40000300800 */
[----:B------:R-:W-:Y:S02]  /*f310*/  STL [R1+0xc8c], R29 ;  /* 0x000c8c1d01007387 */ /* 0x000fe40000100800 */
[----:B0-----:R-:W-:Y:S01]  /*f320*/  STL.64 [R1+0xc60], R26 ;  /* 0x000c601a01007387 */ /* 0x001fe20000100a00 */
[----:B------:R0:W-:Y:S01]  /*f330*/  STL.64 [R1+0xc58], R24 ;  /* 0x000c581801007387 */ /* 0x0001e20000100a00 */
[----:B-1----:R-:W-:Y:S02]  /*f340*/  STL.64 [R1+0xc00], R22 ;  /* 0x000c001601007387 */ /* 0x002fe40000100a00 */
[----:B------:R3:W-:Y:S02]  /*f350*/  STL.64 [R1+0xbf8], R20 ;  /* 0x000bf81401007387 */ /* 0x0007e40000100a00 */
[----:B0-----:R-:W-:-:S02]  /*f360*/  IMAD.MOV.U32 R24, RZ, RZ, R13 ;  /* 0x000000ffff187224 */ /* 0x001fc400078e000d */
[----:B------:R-:W-:Y:S01]  /*f370*/  IMAD.MOV.U32 R25, RZ, RZ, R12 ;  /* 0x000000ffff197224 */ /* 0x000fe200078e000c */
[----:B---3--:R-:W-:Y:S01]  /*f380*/  HMMA.16816.F32.BF16 R20, R8, R14, R4 ;  /* 0x0000000e0814723c */ /* 0x008fe20000041804 */
[----:B------:R-:W2:Y:S11]  /*f390*/  LDL.LU R4, [R1+0x150] ;  /* 0x0001500001047983 */ /* 0x000eb60000300800 */
[----:B------:R-:W-:Y:S11]  /*f3a0*/  @!UPT UIADD3 URZ, URZ, URZ, URZ ;  /* 0x0000003f3f3ff290 */ /* 0x000ff6000fffe03f */
[----:B------:R0:W-:Y:S01]  /*f3b0*/  STL.64 [R1+0x140], R20 ;  /* 0x0001401401007387 */ /* 0x0001e20000100a00 */
[----:B------:R4:W-:Y:S02]  /*f3c0*/  STL.64 [R1+0x148], R22 ;  /* 0x0001481601007387 */ /* 0x0009e40000100a00 */
[----:B------:R-:W2:Y:S02]  /*f3d0*/  LDL.LU R5, [R1+0x154] ;  /* 0x0001540001057983 */ /* 0x000ea40000300800 */
[----:B------:R-:W2:Y:S01]  /*f3e0*/  LDL.LU R6, [R1+0x158] ;  /* 0x0001580001067983 */ /* 0x000ea20000300800 */
[----:B------:R-:W2:Y:S01]  /*f3f0*/  LDL.LU R7, [R1+0x15c] ;  /* 0x00015c0001077983 */ /* 0x000ea20000300800 */
[----:B------:R1:W-:Y:S02]  /*f400*/  STL.64 [R1+0xcb0], R14 ;  /* 0x000cb00e01007387 */ /* 0x0003e40000100a00 */
[----:B0-----:R-:W-:Y:S02]  /*f410*/  IMAD.MOV.U32 R20, RZ, RZ, R19 ;  /* 0x000000ffff147224 */ /* 0x001fe400078e0013 */
[----:B----4-:R-:W-:-:S02]  /*f420*/  IMAD.MOV.U32 R22, RZ, RZ, R17 ;  /* 0x000000ffff167224 */ /* 0x010fc400078e0011 */
[----:B-1----:R-:W-:Y:S02]  /*f430*/  IMAD.MOV.U32 R14, RZ, RZ, R2 ;  /* 0x000000ffff0e7224 */ /* 0x002fe400078e0002 */
[----:B------:R-:W-:Y:S01]  /*f440*/  IMAD.MOV.U32 R15, RZ, RZ, R3 ;  /* 0x000000ffff0f7224 */ /* 0x000fe200078e0003 */
[----:B------:R-:W3:Y:S01]  /*f450*/  LDL.LU R2, [R1+0xcec] ;  /* 0x000cec0001027983 */ /* 0x000ee20000300800 */
[----:B------:R-:W4:Y:S02]  /*f460*/  LDL.LU R3, [R1+0xce8] ;  /* 0x000ce80001037983 */ /* 0x000f240000300800 */
[----:B------:R-:W-:Y:S02]  /*f470*/  STL.64 [R1+0xce0], R24 ;  /* 0x000ce01801007387 */ /* 0x000fe40000100a00 */
[----:B------:R-:W2:Y:S02]  /*f480*/  LDL.LU.64 R26, [R1+0x48] ;  /* 0x00004800011a7983 */ /* 0x000ea40000300a00 */
[----:B------:R-:W-:-:S02]  /*f490*/  IMAD.MOV.U32 R23, RZ, RZ, R16 ;  /* 0x000000ffff177224 */ /* 0x000fc400078e0010 */
[----:B------:R-:W-:Y:S02]  /*f4a0*/  IMAD.MOV.U32 R21, RZ, RZ, R18 ;  /* 0x000000ffff157224 */ /* 0x000fe400078e0012 */
[----:B------:R-:W0:Y:S04]  /*f4b0*/  LDSM.16.MT88.4 R16, [R28+0x10300] ;  /* 0x010300001c10783b */ /* 0x000e280000004200 */
[----:B------:R-:W-:Y:S01]  /*f4c0*/  STL.64 [R1+0xca8], R22 ;  /* 0x000ca81601007387 */ /* 0x000fe20000100a00 */
[----:B------:R1:W-:Y:S03]  /*f4d0*/  STL.64 [R1+0xca0], R20 ;  /* 0x000ca01401007387 */ /* 0x0003e60000100a00 */
[----:B-1----:R-:W3:Y:S01]  /*f4e0*/  LDL.LU R20, [R1+0x100] ;  /* 0x0001000001147983 */ /* 0x002ee20000300800 */
[----:B------:R-:W3:Y:S02]  /*f4f0*/  LDL.LU R21, [R1+0x104] ;  /* 0x0001040001157983 */ /* 0x000ee40000300800 */
[----:B------:R-:W3:Y:S02]  /*f500*/  LDL.LU R22, [R1+0x108] ;  /* 0x0001080001167983 */ /* 0x000ee40000300800 */
[----:B------:R-:W3:Y:S01]  /*f510*/  LDL.LU R23, [R1+0x10c] ;  /* 0x00010c0001177983 */ /* 0x000ee20000300800 */
[----:B--2---:R-:W-:Y:S01]  /*f520*/  HMMA.16816.F32.BF16 R4, R8, R26, R4 ;  /* 0x0000001a0804723c */ /* 0x004fe20000041804 */
[----:B---3--:R-:W-:Y:S01]  /*f530*/  STL.64 [R1+0xcc0], R22 ;  /* 0x000cc01601007387 */ /* 0x008fe20000100a00 */
[----:B------:R1:W-:Y:S03]  /*f540*/  STL.64 [R1+0xcb8], R20 ;  /* 0x000cb81401007387 */ /* 0x0003e60000100a00 */
[----:B-1----:R-:W2:Y:S01]  /*f550*/  LDL.LU R20, [R1+0x110] ;  /* 0x0001100001147983 */ /* 0x002ea20000300800 */
[----:B------:R-:W2:Y:S02]  /*f560*/  LDL.LU R21, [R1+0x114] ;  /* 0x0001140001157983 */ /* 0x000ea40000300800 */
[----:B------:R-:W2:Y:S02]  /*f570*/  LDL.LU R22, [R1+0x118] ;  /* 0x0001180001167983 */ /* 0x000ea40000300800 */
[----:B------:R-:W2:Y:S01]  /*f580*/  LDL.LU R23, [R1+0x11c] ;  /* 0x00011c0001177983 */ /* 0x000ea20000300800 */
[----:B0-----:R-:W-:Y:S01]  /*f590*/  STL.64 [R1+0xbb8], R18 ;  /* 0x000bb81201007387 */ /* 0x001fe20000100a00 */
[----:B------:R0:W-:Y:S11]  /*f5a0*/  STL.64 [R1+0xbb0], R16 ;  /* 0x000bb01001007387 */ /* 0x0001f60000100a00 */
[----:B------:R-:W-:Y:S01]  /*f5b0*/  @!UPT UIADD3 URZ, URZ, URZ, URZ ;  /* 0x0000003f3f3ff290 */ /* 0x000fe2000fffe03f */
[----:B------:R-:W-:Y:S01]  /*f5c0*/  IMAD.MOV.U32 R29, RZ, RZ, R6 ;  /* 0x000000ffff1d7224 */ /* 0x000fe200078e0006 */
[----:B0-----:R-:W3:Y:S01]  /*f5d0*/  LDL.LU R16, [R1+0x130] ;  /* 0x0001300001107983 */ /* 0x001ee20000300800 */
[----:B------:R-:W3:Y:S02]  /*f5e0*/  LDL.LU R17, [R1+0x134] ;  /* 0x0001340001117983 */ /* 0x000ee40000300800 */
[----:B------:R-:W3:Y:S02]  /*f5f0*/  LDL.LU R18, [R1+0x138] ;  /* 0x0001380001127983 */ /* 0x000ee40000300800 */
[----:B------:R-:W3:Y:S01]  /*f600*/  LDL.LU R19, [R1+0x13c] ;  /* 0x00013c0001137983 */ /* 0x000ee20000300800 */
[----:B------:R-:W2:Y:S01]  /*f610*/  LDL.LU.64 R24, [R1+0xce0] ;  /* 0x000ce00001187983 */ /* 0x000ea20000300a00 */
[----:B------:R-:W-:Y:S02]  /*f620*/  STL.64 [R1+0x150], R4 ;  /* 0x0001500401007387 */ /* 0x000fe40000100a00 */
[----:B------:R0:W-:Y:S02]  /*f630*/  STL [R1+0x15c], R7 ;  /* 0x00015c0701007387 */ /* 0x0001e40000100800 */
[----:B0-----:R-:W3:Y:S01]  /*f640*/  LDL.LU.64 R6, [R1+0xcd8] ;  /* 0x000cd80001067983 */ /* 0x001ee20000300a00 */
[----:B------:R-:W-:-:S02]  /*f650*/  IMAD.MOV.U32 R13, RZ, RZ, R26 ;  /* 0x000000ffff0d7224 */ /* 0x000fc400078e001a */
[----:B------:R-:W-:Y:S01]  /*f660*/  IMAD.MOV.U32 R12, RZ, RZ, R27 ;  /* 0x000000ffff0c7224 */ /* 0x000fe200078e001b */
[----:B---3--:R-:W-:Y:S01]  /*f670*/  HMMA.16816.F32.BF16 R16, R8, R6, R16 ;  /* 0x000000060810723c */ /* 0x008fe20000041810 */
[----:B------:R-:W-:Y:S02]  /*f680*/  IMAD.MOV.U32 R27, RZ, RZ, R6 ;  /* 0x000000ffff1b7224 */ /* 0x000fe400078e0006 */
[----:B------:R-:W-:Y:S02]  /*f690*/  IMAD.MOV.U32 R26, RZ, RZ, R7 ;  /* 0x000000ffff1a7224 */ /* 0x000fe400078e0007 */
[----:B------:R-:W2:Y:S01]  /*f6a0*/  LDL.LU.64 R6, [R1+0xcd0] ;  /* 0x000cd00001067983 */ /* 0x000ea20000300a00 */
[----:B------:R-:W2:Y:S02]  /*f6b0*/  LDL.LU.64 R4, [R1+0xcc8] ;  /* 0x000cc80001047983 */ /* 0x000ea40000300a00 */
[----:B------:R-:W-:Y:S02]  /*f6c0*/  IMAD.MOV.U32 R10, RZ, RZ, R13 ;  /* 0x000000ffff0a7224 */ /* 0x000fe400078e000d */
[----:B------:R-:W-:Y:S11]  /*f6d0*/  IMAD.MOV.U32 R11, RZ, RZ, R12 ;  /* 0x000000ffff0b7224 */ /* 0x000ff600078e000c */
[----:B------:R-:W-:Y:S02]  /*f6e0*/  @!UPT UIADD3 URZ, URZ, URZ, URZ ;  /* 0x0000003f3f3ff290 */ /* 0x000fe4000fffe03f */
[----:B------:R0:W-:Y:S01]  /*f6f0*/  STL [R1+0xbcc], R16 ;  /* 0x000bcc1001007387 */ /* 0x0001e20000100800 */
[----:B------:R-:W-:Y:S02]  /*f700*/  STL [R1+0xbc8], R17 ;  /* 0x000bc81101007387 */ /* 0x000fe40000100800 */
[----:B------:R-:W-:Y:S02]  /*f710*/  STL [R1+0xbc4], R18 ;  /* 0x000bc41201007387 */ /* 0x000fe40000100800 */
[----:B------:R-:W-:Y:S01]  /*f720*/  STL [R1+0xbc0], R19 ;  /* 0x000bc01301007387 */ /* 0x000fe20000100800 */
[----:B0-----:R-:W3:Y:S01]  /*f730*/  LDL.LU R16, [R1+0xd0] ;  /* 0x0000d00001107983 */ /* 0x001ee20000300800 */
[----:B--2---:R-:W-:Y:S03]  /*f740*/  HMMA.16816.F32.BF16 R12, R4, R14, R20 ;  /* 0x0000000e040c723c */ /* 0x004fe60000041814 */
[----:B------:R-:W2:Y:S01]  /*f750*/  LDL.LU.64 R22, [R1+0xcc0] ;  /* 0x000cc00001167983 */ /* 0x000ea20000300a00 */
[----:B------:R-:W2:Y:S11]  /*f760*/  LDL.LU.64 R20, [R1+0xcb8] ;  /* 0x000cb80001147983 */ /* 0x000eb60000300a00 */
[----:B------:R-:W-:Y:S08]  /*f770*/  @!UPT UIADD3 URZ, URZ, URZ, URZ ;  /* 0x0000003f3f3ff290 */ /* 0x000ff0000fffe03f */
[----:B------:R-:W-:Y:S01]  /*f780*/  STL.64 [R1+0x120], R12 ;  /* 0x0001200c01007387 */ /* 0x000fe20000100a00 */
[----:B------:R0:W-:Y:S03]  /*f790*/  STL.64 [R1+0x128], R14 ;  /* 0x0001280e01007387 */ /* 0x0001e60000100a00 */
[----:B0-----:R-:W2:Y:S01]  /*f7a0*/  LDL.LU.64 R14, [R1+0xcb0] ;  /* 0x000cb000010e7983 */ /* 0x001ea20000300a00 */
[----:B----4-:R-:W-:Y:S02]  /*f7b0*/  IMAD.MOV.U32 R17, RZ, RZ, R3 ;  /* 0x000000ffff117224 */ /* 0x010fe400078e0003 */
[----:B------:R-:W-:Y:S02]  /*f7c0*/  IMAD.MOV.U32 R18, RZ, RZ, R2 ;  /* 0x000000ffff127224 */ /* 0x000fe400078e0002 */
[----:B------:R-:W-:-:S07]  /*f7d0*/  IMAD.MOV.U32 R19, RZ, RZ, R0 ;  /* 0x000000ffff137224 */ /* 0x000fce00078e0000 */
[C---:B---3--:R-:W-:Y:S11]  /*f7e0*/  HMMA.16816.F32.BF16 R8, R4.reuse, R10, R16 ;  /* 0x0000000a0408723c */ /* 0x048ff60000041810 */
[----:B------:R-:W-:Y:S11]  /*f7f0*/  @!UPT UIADD3 URZ, URZ, URZ, URZ ;  /* 0x0000003f3f3ff290 */ /* 0x000ff6000fffe03f */
[----:B------:R-:W-:Y:S02]  /*f800*/  @!UPT UIADD3 URZ, URZ, URZ, URZ ;  /* 0x0000003f3f3ff290 */ /* 0x000fe4000fffe03f */
[----:B------:R-:W-:Y:S02]  /*f810*/  IMAD.MOV.U32 R18, RZ, RZ, R8 ;  /* 0x000000ffff127224 */ /* 0x000fe400078e0008 */
[----:B------:R-:W-:Y:S01]  /*f820*/  IMAD.MOV.U32 R19, RZ, RZ, R9 ;  /* 0x000000ffff137224 */ /* 0x000fe200078e0009 */
[----:B--2---:R-:W-:Y:S01]  /*f830*/  HMMA.16816.F32.BF16 R12, R4, R14, R20 ;  /* 0x0000000e040c723c */ /* 0x004fe20000041814 */
[----:B------:R-:W2:Y:S01]  /*f840*/  LDL.LU.64 R22, [R1+0xca8] ;  /* 0x000ca80001167983 */ /* 0x000ea20000300a00 */
[----:B------:R-:W2:Y:S11]  /*f850*/  LDL.LU.64 R20, [R1+0xca0] ;  /* 0x000ca00001147983 */ /* 0x000eb60000300a00 */
[----:B------:R-:W-:Y:S11]  /*f860*/  @!UPT UIADD3 URZ, URZ, URZ, URZ ;  /* 0x0000003f3f3ff290 */ /* 0x000ff6000fffe03f */
[----:B------:R-:W-:Y:S02]  /*f870*/  IMAD.MOV.U32 R2, RZ, RZ, R14 ;  /* 0x000000ffff027224 */ /* 0x000fe400078e000e */
[----:B------:R-:W-:Y:S01]  /*f880*/  IMAD.MOV.U32 R3, RZ, RZ, R13 ;  /* 0x000000ffff037224 */ /* 0x000fe200078e000d */
[----:B------:R0:W-:Y:S01]  /*f890*/  STL [R1+0x110], R12 ;  /* 0x0001100c01007387 */ /* 0x0001e20000100800 */
[----:B------:R-:W-:Y:S02]  /*f8a0*/  IMAD.MOV.U32 R0, RZ, RZ, R15 ;  /* 0x000000ffff007224 */ /* 0x000fe400078e000f */
[----:B------:R-:W2:Y:S01]  /*f8b0*/  LDL.LU.64 R14, [R1+0xc98] ;  /* 0x000c9800010e7983 */ /* 0x000ea20000300a00 */
[----:B0-----:R-:W2:Y:S01]  /*f8c0*/  LDL.LU.64 R12, [R1+0xc90] ;  /* 0x000c9000010c7983 */ /* 0x001ea20000300a00 */
[----:B------:R-:W-:Y:S02]  /*f8d0*/  STL [R1+0xbf4], R2 ;  /* 0x000bf40201007387 */ /* 0x000fe40000100800 */
[----:B------:R-:W-:Y:S02]  /*f8e0*/  STL [R1+0xbf0], R3 ;  /* 0x000bf00301007387 */ /* 0x000fe40000100800 */
[----:B------:R-:W-:Y:S02]  /*f8f0*/  STL.64 [R1+0x108], R10 ;  /* 0x0001080a01007387 */ /* 0x000fe40000100a00 */
[----:B------:R-:W0:Y:S04]  /*f900*/  LDSM.16.MT88.4 R8, [R28+0x14000] ;  /* 0x014000001c08783b */ /* 0x000e280000004200 */
[----:B------:R-:W-:Y:S04]  /*f910*/  STL.64 [R1+0xc18], R18 ;  /* 0x000c181201007387 */ /* 0x000fe80000100a00 */
[----:B0-----:R-:W-:Y:S01]  /*f920*/  STL.64 [R1], R8 ;  /* 0x0000000801007387 */ /* 0x001fe20000100a00 */
[----:B------:R-:W-:Y:S02]  /*f930*/  STL.64 [R1+0x8], R10 ;  /* 0x0000080a01007387 */ /* 0x000fe40000100a00 */
[----:B------:R-:W0:Y:S02]  /*f940*/  LDSM.16.MT88.4 R8, [R28+0x14100] ;  /* 0x014100001c08783b */ /* 0x000e240000004200 */
[----:B0-----:R-:W-:Y:S02]  /*f950*/  STL.64 [R1+0xb30], R10 ;  /* 0x000b300a01007387 */ /* 0x001fe40000100a00 */
[----:B------:R0:W-:Y:S02]  /*f960*/  STL.64 [R1+0xb28], R8 ;  /* 0x000b280801007387 */ /* 0x0001e40000100a00 */
[----:B0-----:R-:W3:Y:S01]  /*f970*/  LDL.LU R8, [R1+0xc0] ;  /* 0x0000c00001087983 */ /* 0x001ee20000300800 */
[----:B------:R-:W3:Y:S02]  /*f980*/  LDL.LU R9, [R1+0xc4] ;  /* 0x0000c40001097983 */ /* 0x000ee40000300800 */
[----:B------:R-:W3:Y:S02]  /*f990*/  LDL.LU R10, [R1+0xc8] ;  /* 0x0000c800010a7983 */ /* 0x000ee40000300800 */
[----:B------:R-:W3:Y:S02]  /*f9a0*/  LDL.LU R11, [R1+0xcc] ;  /* 0x0000cc00010b7983 */ /* 0x000ee40000300800 */
[----:B------:R-:W-:-:S02]  /*f9b0*/  IMAD.MOV.U32 R18, RZ, RZ, R27 ;  /* 0x000000ffff127224 */ /* 0x000fc400078e001b */
[----:B------:R-:W-:Y:S01]  /*f9c0*/  IMAD.MOV.U32 R19, RZ, RZ, R26 ;  /* 0x000000ffff137224 */ /* 0x000fe200078e001a */
[----:B------:R-:W-:Y:S06]  /*f9d0*/  STL [R1+0xb6c], R28 ;  /* 0x000b6c1c01007387 */ /* 0x000fec0000100800 */
[----:B---3--:R-:W-:Y:S01]  /*f9e0*/  HMMA.16816.F32.BF16 R8, R4, R18, R8 ;  /* 0x000000120408723c */ /* 0x008fe20000041808 */
[----:B------:R-:W0:Y:S11]  /*f9f0*/  LDSM.16.MT88.4 R4, [R28+0x14200] ;  /* 0x014200001c04783b */ /* 0x000e360000004200 */
[----:B------:R-:W-:Y:S11]  /*fa00*/  @!UPT UIADD3 URZ, URZ, URZ, URZ ;  /* 0x0000003f3f3ff290 */ /* 0x000ff6000fffe03f */
[----:B------:R-:W-:Y:S01]  /*fa10*/  STL.64 [R1+0xa0], R8 ;  /* 0x0000a00801007387 */ /* 0x000fe20000100a00 */
[----:B------:R-:W-:Y:S03]  /*fa20*/  STL.64 [R1+0xa8], R10 ;  /* 0x0000a80a01007387 */ /* 0x000fe60000100a00 */
[----:B0-----:R-:W-:Y:S01]  /*fa30*/  STL.64 [R1+0xad8], R6 ;  /* 0x000ad80601007387 */ /* 0x001fe20000100a00 */
[----:B------:R0:W-:Y:S03]  /*fa40*/  STL.64 [R1+0xad0], R4 ;  /* 0x000ad00401007387 */ /* 0x0001e60000100a00 */
[----:B0-----:R-:W3:Y:S01]  /*fa50*/  LDL.LU.64 R4, [R1+0x70] ;  /* 0x0000700001047983 */ /* 0x001ee20000300a00 */
[----:B------:R-:W4:Y:S03]  /*fa60*/  LDL.LU.64 R6, [R1+0x78] ;  /* 0x0000780001067983 */ /* 0x000f260000300a00 */
[----:B----4-:R-:W-:Y:S01]  /*fa70*/  STL.64 [R1+0xc70], R6 ;  /* 0x000c700601007387 */ /* 0x010fe20000100a00 */
[----:B---3--:R2:W-:Y:S02]  /*fa80*/  STL.64 [R1+0xc68], R4 ;  /* 0x000c680401007387 */ /* 0x0085e40000100a00 */
[----:B--2---:R-:W-:Y:S01]  /*fa90*/  HMMA.16816.F32.BF16 R4, R12, R24, R20 ;  /* 0x000000180c04723c */ /* 0x004fe20000041814 */
[----:B------:R-:W2:Y:S11]  /*faa0*/  LDL.LU R20, [R1+0xe0] ;  /* 0x0000e00001147983 */ /* 0x000eb60000300800 */
[----:B------:R-:W-:Y:S11]  /*fab0*/  @!UPT UIADD3 URZ, URZ, URZ, URZ ;  /* 0x0000003f3f3ff290 */ /* 0x000ff6000fffe03f */
[----:B------:R-:W-:Y:S01]  /*fac0*/  STL.64 [R1+0xd0], R4 ;  /* 0x0000d00401007387 */ /* 0x000fe20000100a00 */
[----:B------:R-:W-:Y:S02]  /*fad0*/  STL.64 [R1+0xd8], R6 ;  /* 0x0000d80601007387 */ /* 0x000fe40000100a00 */
[----:B------:R-:W2:Y:S02]  /*fae0*/  LDL.LU R21, [R1+0xe4] ;  /* 0x0000e40001157983 */ /* 0x000ea40000300800 */
[----:B------:R-:W3:Y:S01]  /*faf0*/  LDL.LU R22, [R1+0xe8] ;  /* 0x0000e80001167983 */ /* 0x000ee20000300800 */
[----:B------:R-:W3:Y:S01]  /*fb00*/  LDL.LU R23, [R1+0xec] ;  /* 0x0000ec0001177983 */ /* 0x000ee20000300800 */
[----:B------:R-:W4:Y:S02]  /*fb10*/  LDL.LU R16, [R1+0x20] ;  /* 0x0000200001107983 */ /* 0x000f240000300800 */
[----:B------:R-:W4:Y:S02]  /*fb20*/  LDL.LU R17, [R1+0x24] ;  /* 0x0000240001117983 */ /* 0x000f240000300800 */
[----:B------:R-:W2:Y:S01]  /*fb30*/  LDL.LU R18, [R1+0x28] ;  /* 0x0000280001127983 */ /* 0x000ea20000300800 */
[----:B------:R-:W2:Y:S04]  /*fb40*/  LDL.LU R19, [R1+0x2c] ;  /* 0x00002c0001137983 */ /* 0x000ea80000300800 */
[----:B--2---:R-:W-:Y:S01]  /*fb50*/  STL.64 [R1+0xc28], R18 ;  /* 0x000c281201007387 */ /* 0x004fe20000100a00 */
[----:B----4-:R0:W-:Y:S03]  /*fb60*/  STL.64 [R1+0xc20], R16 ;  /* 0x000c201001007387 */ /* 0x0101e60000100a00 */
[----:B0-----:R-:W2:Y:S04]  /*fb70*/  LDL R16, [R1+0x60] ;  /* 0x0000600001107983 */ /* 0x001ea80000100800 */
[----:B------:R-:W2:Y:S01]  /*fb80*/  LDL R17, [R1+0x64] ;  /* 0x0000640001117983 */ /* 0x000ea20000100800 */
[----:B------:R-:W4:Y:S02]  /*fb90*/  LDL.LU R24, [R1+0x170] ;  /* 0x0001700001187983 */ /* 0x000f240000300800 */
[----:B------:R-:W4:Y:S02]  /*fba0*/  LDL.LU R25, [R1+0x174] ;  /* 0x0001740001197983 */ /* 0x000f240000300800 */
[----:B------:R-:W2:Y:S01]  /*fbb0*/  LDL.LU R26, [R1+0x178] ;  /* 0x00017800011a7983 */ /* 0x000ea20000300800 */
[----:B------:R-:W2:Y:S01]  /*fbc0*/  LDL.LU R27, [R1+0x17c] ;  /* 0x00017c00011b7983 */ /* 0x000ea20000300800 */
[----:B------:R-:W-:-:S03]  /*fbd0*/  IMAD.MOV.U32 R10, RZ, RZ, R29 ;  /* 0x000000ffff0a7224 */ /* 0x000fc600078e001d */
[----:B--2---:R-:W-:Y:S01]  /*fbe0*/  STL.64 [R1+0xc80], R26 ;  /* 0x000c801a01007387 */ /* 0x004fe20000100a00 */
[----:B----4-:R0:W-:Y:S03]  /*fbf0*/  STL.64 [R1+0xc78], R24 ;  /* 0x000c781801007387 */ /* 0x0101e60000100a00 */
[----:B0-----:R-:W2:Y:S01]  /*fc00*/  LDL.LU R24, [R1+0x190] ;  /* 0x0001900001187983 */ /* 0x001ea20000300800 */
[----:B------:R-:W2:Y:S02]  /*fc10*/  LDL.LU R25, [R1+0x194] ;  /* 0x0001940001197983 */ /* 0x000ea40000300800 */
[----:B------:R-:W2:Y:S02]  /*fc20*/  LDL.LU R26, [R1+0x198] ;  /* 0x00019800011a7983 */ /* 0x000ea40000300800 */
[----:B------:R-:W2:Y:S01]  /*fc30*/  LDL.LU R27, [R1+0x19c] ;  /* 0x00019c00011b7983 */ /* 0x000ea20000300800 */
[----:B------:R-:W4:Y:S01]  /*fc40*/  LDL.LU R4, [R1+0x180] ;  /* 0x0001800001047983 */ /* 0x000f220000300800 */
[----:B------:R-:W4:Y:S02]  /*fc50*/  LDL.LU R5, [R1+0x184] ;  /* 0x0001840001057983 */ /* 0x000f240000300800 */
[----:B------:R-:W4:Y:S02]  /*fc60*/  LDL.LU R6, [R1+0x188] ;  /* 0x0001880001067983 */ /* 0x000f240000300800 */
[----:B------:R-:W4:Y:S01]  /*fc70*/  LDL.LU R7, [R1+0x18c] ;  /* 0x00018c0001077983 */ /* 0x000f220000300800 */
[----:B---3--:R-:W-:Y:S01]  /*fc80*/  STL.64 [R1+0xc10], R22 ;  /* 0x000c101601007387 */ /* 0x008fe20000100a00 */
[----:B------:R0:W-:Y:S03]  /*fc90*/  STL.64 [R1+0xc08], R20 ;  /* 0x000c081401007387 */ /* 0x0001e60000100a00 */
[----:B0-----:R-:W4:Y:S01]  /*fca0*/  LDL.LU.64 R20, [R1+0x80] ;  /* 0x0000800001147983 */ /* 0x001f220000300a00 */
[----:B------:R-:W3:Y:S02]  /*fcb0*/  LDL.LU R8, [R1+0x150] ;  /* 0x0001500001087983 */ /* 0x000ee40000300800 */
[----:B------:R-:W3:Y:S02]  /*fcc0*/  LDL.LU R9, [R1+0x154] ;  /* 0x0001540001097983 */ /* 0x000ee40000300800 */
[----:B------:R-:W2:Y:S01]  /*fcd0*/  LDL.LU R29, [R1+0xc8c] ;  /* 0x000c8c00011d7983 */ /* 0x000ea20000300800 */
[----:B------:R-:W2:Y:S04]  /*fce0*/  LDL.LU R11, [R1+0x15c] ;  /* 0x00015c00010b7983 */ /* 0x000ea80000300800 */
[----:B--2---:R-:W-:Y:S01]  /*fcf0*/  STL.64 [R1+0xbe8], R10 ;  /* 0x000be80a01007387 */ /* 0x004fe20000100a00 */
[----:B---3--:R0:W-:Y:S03]  /*fd00*/  STL.64 [R1+0xbe0], R8 ;  /* 0x000be00801007387 */ /* 0x0081e60000100a00 */
[----:B0-----:R-:W2:Y:S01]  /*fd10*/  LDL.LU R8, [R1+0xf0] ;  /* 0x0000f00001087983 */ /* 0x001ea20000300800 */
[----:B------:R-:W2:Y:S02]  /*fd20*/  LDL.LU R9, [R1+0xf4] ;  /* 0x0000f40001097983 */ /* 0x000ea40000300800 */
[----:B------:R-:W3:Y:S02]  /*fd30*/  LDL.LU R10, [R1+0xf8] ;  /* 0x0000f800010a7983 */ /* 0x000ee40000300800 */
[----:B------:R-:W-:-:S02]  /*fd40*/  IMAD.MOV.U32 R11, RZ, RZ, R29 ;  /* 0x000000ffff0b7224 */ /* 0x000fc400078e001d */
[----:B------:R-:W2:Y:S01]  /*fd50*/  LDL.LU R29, [R1+0xc88] ;  /* 0x000c8800011d7983 */ /* 0x000ea20000300800 */
[C---:B------:R-:W-:Y:S08]  /*fd60*/  HMMA.16816.F32.BF16 R24, R12.reuse, R16, R24 ;  /* 0x000000100c18723c */ /* 0x040ff00000041818 */
[C---:B----4-:R-:W-:Y:S01]  /*fd70*/  HMMA.16816.F32.BF16 R4, R12.reuse, R20, R4 ;  /* 0x000000140c04723c */ /* 0x050fe20000041804 */
[----:B---3--:R-:W-:Y:S01]  /*fd80*/  STL.64 [R1+0xc38], R10 ;  /* 0x000c380a01007387 */ /* 0x008fe20000100a00 */
[----:B--2---:R0:W-:Y:S03]  /*fd90*/  STL.64 [R1+0xc30], R8 ;  /* 0x000c300801007387 */ /* 0x0041e60000100a00 */
[----:B0-----:R-:W2:Y:S01]  /*fda0*/  LDL.LU R8, [R1+0x30] ;  /* 0x0000300001087983 */ /* 0x001ea20000300800 */
[----:B------:R-:W2:Y:S02]  /*fdb0*/  LDL.LU R9, [R1+0x34] ;  /* 0x0000340001097983 */ /* 0x000ea40000300800 */
[----:B------:R-:W3:Y:S02]  /*fdc0*/  LDL.LU R10, [R1+0x38] ;  /* 0x00003800010a7983 */ /* 0x000ee40000300800 */
[----:B------:R-:W3:Y:S06]  /*fdd0*/  LDL.LU R11, [R1+0x3c] ;  /* 0x00003c00010b7983 */ /* 0x000eec0000300800 */
[----:B------:R-:W-:Y:S01]  /*fde0*/  IMAD.MOV.U32 R28, RZ, RZ, R27 ;  /* 0x000000ffff1c7224 */ /* 0x000fe200078e001b */
[----:B---3--:R-:W-:Y:S01]  /*fdf0*/  STL.64 [R1+0xc48], R10 ;  /* 0x000c480a01007387 */ /* 0x008fe20000100a00 */
[----:B--2---:R0:W-:Y:S03]  /*fe00*/  STL.64 [R1+0xc40], R8 ;  /* 0x000c400801007387 */ /* 0x0041e60000100a00 */
[----:B0-----:R-:W2:Y:S01]  /*fe10*/  LDL.64 R8, [R1+0x50] ;  /* 0x0000500001087983 */ /* 0x001ea20000100a00 */
[----:B------:R-:W-:Y:S02]  /*fe20*/  STL.64 [R1+0xc0], R24 ;  /* 0x0000c01801007387 */ /* 0x000fe40000100a00 */
[----:B------:R0:W-:Y:S02]  /*fe30*/  STL [R1+0xc8], R26 ;  /* 0x0000c81a01007387 */ /* 0x0001e40000100800 */
[----:B0-----:R-:W3:Y:S01]  /*fe40*/  LDL.LU.64 R26, [R1+0xc80] ;  /* 0x000c8000011a7983 */ /* 0x001ee20000300a00 */
[----:B------:R-:W3:Y:S02]  /*fe50*/  LDL.LU.64 R24, [R1+0xc78] ;  /* 0x000c780001187983 */ /* 0x000ee40000300a00 */
[----:B------:R0:W-:Y:S02]  /*fe60*/  STL.64 [R1+0xc50], R16 ;  /* 0x000c501001007387 */ /* 0x0001e40000100a00 */
[----:B0-----:R-:W4:Y:S01]  /*fe70*/  LDL.LU R16, [R1+0x160] ;  /* 0x0001600001107983 */ /* 0x001f220000300800 */
[----:B------:R-:W4:Y:S02]  /*fe80*/  LDL.LU R17, [R1+0x164] ;  /* 0x0001640001117983 */ /* 0x000f240000300800 */
[----:B------:R-:W4:Y:S02]  /*fe90*/  LDL.LU R18, [R1+0x168] ;  /* 0x0001680001127983 */ /* 0x000f240000300800 */
[----:B------:R-:W-:Y:S01]  /*fea0*/  STL [R1+0xb70], R28 ;  /* 0x000b701c01007387 */ /* 0x000fe20000100800 */
[----:B------:R-:W-:Y:S01]  /*feb0*/  STL.64 [R1+0xb0], R4 ;  /* 0x0000b00401007387 */ /* 0x000fe20000100a00 */
[----:B------:R0:W-:Y:S03]  /*fec0*/  STL.64 [R1+0xb8], R6 ;  /* 0x0000b80601007387 */ /* 0x0001e60000100a00 */
[----:B0-----:R-:W2:Y:S01]  /*fed0*/  LDL.LU.64 R6, [R1+0xc70] ;  /* 0x000c700001067983 */ /* 0x001ea20000300a00 */
[----:B------:R-:W3:Y:S02]  /*fee0*/  LDL.LU.64 R4, [R1+0xc68] ;  /* 0x000c680001047983 */ /* 0x000ee40000300a00 */
[----:B------:R-:W-:Y:S01]  /*fef0*/  IMAD.MOV.U32 R19, RZ, RZ, R29 ;  /* 0x000000ffff137224 */ /* 0x000fe200078e001d */
[----:B---3--:R-:W-:Y:S01]  /*ff00*/  HMMA.16816.F32.BF16 R12, R12, R4, R24 ;  /* 0x000000040c0c723c */ /* 0x008fe20000041818 */
[----:B------:R-:W4:Y:S01]  /*ff10*/  LDL.LU.64 R26, [R1+0xc60] ;  /* 0x000c6000011a7983 */ /* 0x000f220000300a00 */
[----:B------:R-:W4:Y:S02]  /*ff20*/  LDL.LU.64 R24, [R1+0xc58] ;  /* 0x000c580001187983 */ /* 0x000f240000300a00 */
[----:B--2---:R-:W-:-:S02]  /*ff30*/  IMAD.MOV.U32 R2, RZ, RZ, R8 ;  /* 0x000000ffff027224 */ /* 0x004fc400078e0008 */
[----:B------:R-:W-:Y:S11]  /*ff40*/  IMAD.MOV.U32 R3, RZ, RZ, R9 ;  /* 0x000000ffff037224 */ /* 0x000ff600078e0009 */
[----:B------:R-:W-:Y:S06]  /*ff50*/  @!UPT UIADD3 URZ, URZ, URZ, URZ ;  /* 0x0000003f3f3ff290 */ /* 0x000fec000fffe03f */
[----:B------:R0:W-:Y:S01]  /*ff60*/  STL.64 [R1+0x90], R12 ;  /* 0x0000900c01007387 */ /* 0x0001e20000100a00 */
[----:B------:R1:W-:Y:S02]  /*ff70*/  STL [R1+0x98], R14 ;  /* 0x0000980e01007387 */ /* 0x0003e40000100800 */
[----:B------:R-:W-:Y:S01]  /*ff80*/  IMAD.MOV.U32 R29, RZ, RZ, R15 ;  /* 0x000000ffff1d7224 */ /* 0x000fe200078e000f */
[----:B0-----:R-:W2:Y:S01]  /*ff90*/  LDL.LU R12, [R1+0x140] ;  /* 0x00014000010c7983 */ /* 0x001ea20000300800 */
[----:B------:R-:W2:Y:S02]  /*ffa0*/  LDL.LU R13, [R1+0x144] ;  /* 0x00014400010d7983 */ /* 0x000ea40000300800 */
[----:B-1----:R-:W2:Y:S02]  /*ffb0*/  LDL.LU R14, [R1+0x148] ;  /* 0x00014800010e7983 */ /* 0x002ea40000300800 */
[----:B------:R-:W2:Y:S01]  /*ffc0*/  LDL.LU R15, [R1+0x14c] ;  /* 0x00014c00010f7983 */ /* 0x000ea20000300800 */
[----:B------:R-:W-:Y:S01]  /*ffd0*/  STL [R1+0xb68], R29 ;  /* 0x000b681d01007387 */ /* 0x000fe20000100800 */
[C---:B----4-:R-:W-:Y:S11]  /*ffe0*/  HMMA.16816.F32.BF16 R16, R24.reuse, R8, R16 ;  /* 0x000000081810723c */ /* 0x050ff60000041810 */
[----:B------:R-:W-:Y:S11]  /*fff0*/  @!UPT UIADD3 URZ, URZ, URZ, URZ ;  /* 0x0000003f3f3ff290 */ /* 0x000ff6000fffe03f */
[----:B------:R-:W-:Y:S01]  /*10000*/  @!UPT UIADD3 URZ, URZ, URZ, URZ ;  /* 0x0000003f3f3ff290 */ /* 0x000fe2000fffe03f */
[----:B------:R0:W-:Y:S01]  /*10010*/  STL.64 [R1+0x40], R16 ;  /* 0x0000401001007387 */ /* 0x0001e20000100a00 */
[----:B------:R1:W-:Y:S03]  /*10020*/  STL.64 [R1+0x48], R18 ;  /* 0x0000481201007387 */ /* 0x0003e60000100a00 */
[----:B0-----:R-:W1:Y:S01]  /*10030*/  LDL.LU.64 R16, [R1+0xc50] ;  /* 0x000c500001107983 */ /* 0x001e620000300a00 */
[----:B------:R-:W1:Y:S02]  /*10040*/  LDL.LU.64 R10, [R1+0xc48] ;  /* 0x000c4800010a7983 */ /* 0x000e640000300a00 */
[----:B------:R-:W1:Y:S02]  /*10050*/  LDL.LU.64 R8, [R1+0xc40] ;  /* 0x000c400001087983 */ /* 0x000e640000300a00 */
[C---:B-1----:R-:W-:Y:S01]  /*10060*/  HMMA.16816.F32.BF16 R16, R24.reuse, R16, R8 ;  /* 0x000000101810723c */ /* 0x042fe20000041808 */
[----:B------:R-:W3:Y:S01]  /*10070*/  LDL.LU.64 R10, [R1+0xc38] ;  /* 0x000c3800010a7983 */ /* 0x000ee20000300a00 */
[----:B------:R-:W3:Y:S11]  /*10080*/  LDL.LU.64 R8, [R1+0xc30] ;  /* 0x000c300001087983 */ /* 0x000ef60000300a00 */
[----:B------:R-:W-:Y:S10]  /*10090*/  @!UPT UIADD3 URZ, URZ, URZ, URZ ;  /* 0x0000003f3f3ff290 */ /* 0x000ff4000fffe03f */
[----:B------:R-:W-:Y:S01]  /*100a0*/  STL.64 [R1+0x30], R16 ;  /* 0x0000301001007387 */ /* 0x000fe20000100a00 */
[----:B------:R0:W-:Y:S02]  /*100b0*/  STL [R1+0x38], R18 ;  /* 0x0000381201007387 */ /* 0x0001e40000100800 */
[----:B------:R-:W-:Y:S02]  /*100c0*/  IMAD.MOV.U32 R29, RZ, RZ, R19 ;  /* 0x000000ffff1d7224 */ /* 0x000fe400078e0013 */
[----:B0-----:R-:W4:Y:S01]  /*100d0*/  LDL.LU.64 R18, [R1+0xc28] ;  /* 0x000c280001127983 */ /* 0x001f220000300a00 */
[----:B------:R-:W4:Y:S02]  /*100e0*/  LDL.LU.64 R16, [R1+0xc20] ;  /* 0x000c200001107983 */ /* 0x000f240000300a00 */
[----:B------:R-:W-:Y:S01]  /*100f0*/  STL [R1+0xb74], R29 ;  /* 0x000b741d01007387 */ /* 0x000fe20000100800 */
[C---:B----4-:R-:W-:Y:S11]  /*10100*/  HMMA.16816.F32.BF16 R16, R24.reuse, R20, R16 ;  /* 0x000000141810723c */ /* 0x050ff60000041810 */
[----:B------:R-:W-:Y:S11]  /*10110*/  @!UPT UIADD3 URZ, URZ, URZ, URZ ;  /* 0x0000003f3f3ff290 */ /* 0x000ff6000fffe03f */
[----:B------:R-:W-:Y:S01]  /*10120*/  @!UPT UIADD3 URZ, URZ, URZ, URZ ;  /* 0x0000003f3f3ff290 */ /* 0x000fe2000fffe03f */
[----:B------:R0:W-:Y:S01]  /*10130*/  STL.64 [R1+0x20], R16 ;  /* 0x0000201001007387 */ /* 0x0001e20000100a00 */
[----:B------:R1:W-:Y:S02]  /*10140*/  STL.64 [R1+0x28], R18 ;  /* 0x0000281201007387 */ /* 0x0003e40000100a00 */
[----:B0-----:R-:W-:Y:S01]  /*10150*/  IMAD.MOV.U32 R17, RZ, RZ, R20 ;  /* 0x000000ffff117224 */ /* 0x001fe200078e0014 */
[----:B-1----:R-:W4:Y:S01]  /*10160*/  LDL.LU.64 R18, [R1+0xc18] ;  /* 0x000c180001127983 */ /* 0x002f220000300a00 */
[----:B------:R-:W-:Y:S02]  /*10170*/  IMAD.MOV.U32 R16, RZ, RZ, R21 ;  /* 0x000000ffff107224 */ /* 0x000fe400078e0015 */
[----:B------:R-:W2:Y:S02]  /*10180*/  LDL.LU.64 R22, [R1+0xc10] ;  /* 0x000c100001167983 */ /* 0x000ea40000300a00 */
[----:B------:R-:W2:Y:S02]  /*10190*/  LDL.LU.64 R20, [R1+0xc08] ;  /* 0x000c080001147983 */ /* 0x000ea40000300a00 */
[----:B--2---:R-:W-:Y:S01]  /*101a0*/  HMMA.16816.F32.BF16 R24, R24, R4, R20 ;  /* 0x000000041818723c */ /* 0x004fe20000041814 */
[----:B------:R-:W3:Y:S01]  /*101b0*/  LDL.LU.64 R22, [R1+0xc00] ;  /* 0x000c000001167983 */ /* 0x000ee20000300a00 */
[----:B------:R-:W3:Y:S11]  /*101c0*/  LDL.LU.64 R20, [R1+0xbf8] ;  /* 0x000bf80001147983 */ /* 0x000ef60000300a00 */
[----:B------:R-:W-:Y:S10]  /*101d0*/  @!UPT UIADD3 URZ, URZ, URZ, URZ ;  /* 0x0000003f3f3ff290 */ /* 0x000ff4000fffe03f */
[----:B------:R0:W-:Y:S01]  /*101e0*/  STL.64 [R1+0x10], R24 ;  /* 0x0000101801007387 */ /* 0x0001e20000100a00 */
[----:B------:R-:W-:Y:S02]  /*101f0*/  IMAD.MOV.U32 R29, RZ, RZ, R26 ;  /* 0x000000ffff1d7224 */ /* 0x000fe400078e001a */
[----:B------:R-:W-:Y:S02]  /*10200*/  IMAD.MOV.U32 R28, RZ, RZ, R27 ;  /* 0x000000ffff1c7224 */ /* 0x000fe400078e001b */
[----:B0-----:R-:W-:Y:S02]  /*10210*/  IMAD.MOV.U32 R24, RZ, RZ, R2 ;  /* 0x000000ffff187224 */ /* 0x001fe400078e0002 */
[----:B------:R-:W-:Y:S01]  /*10220*/  IMAD.MOV.U32 R25, RZ, RZ, R3 ;  /* 0x000000ffff197224 */ /* 0x000fe200078e0003 */
[----:B------:R-:W2:Y:S01]  /*10230*/  LDL.LU R2, [R1+0xbf4] ;  /* 0x000bf40001027983 */ /* 0x000ea20000300800 */
[----:B------:R-:W2:Y:S02]  /*10240*/  LDL.LU R3, [R1+0xbf0] ;  /* 0x000bf00001037983 */ /* 0x000ea40000300800 */
[----:B------:R-:W-:Y:S02]  /*10250*/  STL.64 [R1+0xbd8], R6 ;  /* 0x000bd80601007387 */ /* 0x000fe40000100a00 */
[----:B------:R0:W-:Y:S02]  /*10260*/  STL.64 [R1+0xbd0], R4 ;  /* 0x000bd00401007387 */ /* 0x0001e40000100a00 */
[----:B0-----:R-:W2:Y:S01]  /*10270*/  LDL.LU.64 R4, [R1+0x60] ;  /* 0x0000600001047983 */ /* 0x001ea20000300a00 */
[C---:B---3--:R-:W-:Y:S03]  /*10280*/  HMMA.16816.F32.BF16 R24, R20.reuse, R24, R8 ;  /* 0x000000181418723c */ /* 0x048fe60000041808 */
[----:B------:R-:W3:Y:S01]  /*10290*/  LDL.LU.64 R10, [R1+0xbe8] ;  /* 0x000be800010a7983 */ /* 0x000ee20000300a00 */
[----:B------:R-:W3:Y:S11]  /*102a0*/  LDL.LU.64 R8, [R1+0xbe0] ;  /* 0x000be00001087983 */ /* 0x000ef60000300a00 */
[----:B------:R-:W-:Y:S08]  /*102b0*/  @!UPT UIADD3 URZ, URZ, URZ, URZ ;  /* 0x0000003f3f3ff290 */ /* 0x000ff0000fffe03f */
[----:B------:R0:W-:Y:S01]  /*102c0*/  STL.64 [R1+0xae8], R26 ;  /* 0x000ae81a01007387 */ /* 0x0001e20000100a00 */
[----:B------:R1:W-:Y:S03]  /*102d0*/  STL.64 [R1+0xae0], R24 ;  /* 0x000ae01801007387 */ /* 0x0003e60000100a00 */
[----:B0-----:R-:W4:Y:S04]  /*102e0*/  LDL R26, [R1+0x88] ;  /* 0x00008800011a7983 */ /* 0x001f280000100800 */
[----:B------:R-:W4:Y:S01]  /*102f0*/  LDL R27, [R1+0x8c] ;  /* 0x00008c00011b7983 */ /* 0x000f220000100800 */
[----:B-1----:R-:W-:Y:S02]  /*10300*/  IMAD.MOV.U32 R24, RZ, RZ, R17 ;  /* 0x000000ffff187224 */ /* 0x002fe400078e0011 */
[----:B------:R-:W-:Y:S01]  /*10310*/  IMAD.MOV.U32 R25, RZ, RZ, R16 ;  /* 0x000000ffff197224 */ /* 0x000fe200078e0010 */
[----:B--2---:R-:W-:Y:S01]  /*10320*/  HMMA.16816.F32.BF16 R12, R20, R4, R12 ;  /* 0x00000004140c723c */ /* 0x004fe2000004180c */
[----:B------:R-:W-:-:S02]  /*10330*/  IMAD.MOV.U32 R16, RZ, RZ, R4 ;  /* 0x000000ffff107224 */ /* 0x000fc400078e0004 */
[----:B------:R-:W-:Y:S11]  /*10340*/  IMAD.MOV.U32 R17, RZ, RZ, R5 ;  /* 0x000000ffff117224 */ /* 0x000ff600078e0005 */
[----:B------:R-:W-:Y:S09]  /*10350*/  @!UPT UIADD3 URZ, URZ, URZ, URZ ;  /* 0x0000003f3f3ff290 */ /* 0x000ff2000fffe03f */
[----:B------:R-:W-:Y:S01]  /*10360*/  STL.64 [R1+0xac8], R14 ;  /* 0x000ac80e01007387 */ /* 0x000fe20000100a00 */
[----:B------:R0:W-:Y:S03]  /*10370*/  STL.64 [R1+0xac0], R12 ;  /* 0x000ac00c01007387 */ /* 0x0001e60000100a00 */
[----:B0-----:R-:W2:Y:S01]  /*10380*/  LDL.LU.64 R12, [R1+0x50] ;  /* 0x00005000010c7983 */ /* 0x001ea20000300a00 */
[----:B------:R-:W2:Y:S01]  /*10390*/  LDL.LU.64 R14, [R1+0x58] ;  /* 0x00005800010e7983 */ /* 0x000ea20000300a00 */
[----:B---3--:R-:W-:Y:S11]  /*103a0*/  HMMA.16816.F32.BF16 R4, R20, R24, R8 ;  /* 0x000000181404723c */ /* 0x008ff60000041808 */
[----:B------:R-:W-:Y:S11]  /*103b0*/  @!UPT UIADD3 URZ, URZ, URZ, URZ ;  /* 0x0000003f3f3ff290 */ /* 0x000ff6000fffe03f */
[----:B------:R-:W-:Y:S02]  /*103c0*/  @!UPT UIADD3 URZ, URZ, URZ, URZ ;  /* 0x0000003f3f3ff290 */ /* 0x000fe4000fffe03f */
[----:B------:R-:W-:Y:S02]  /*103d0*/  IMAD.MOV.U32 R9, RZ, RZ, R6 ;  /* 0x000000ffff097224 */ /* 0x000fe400078e0006 */
[----:B------:R-:W-:Y:S02]  /*103e0*/  IMAD.MOV.U32 R8, RZ, RZ, R7 ;  /* 0x000000ffff087224 */ /* 0x000fe400078e0007 */
[----:B------:R-:W-:Y:S02]  /*103f0*/  IMAD.MOV.U32 R11, RZ, RZ, R4 ;  /* 0x000000ffff0b7224 */ /* 0x000fe400078e0004 */
[----:B------:R-:W-:Y:S01]  /*10400*/  IMAD.MOV.U32 R10, RZ, RZ, R5 ;  /* 0x000000ffff0a7224 */ /* 0x000fe200078e0005 */
[----:B------:R-:W3:Y:S01]  /*10410*/  LDL.LU.64 R6, [R1+0xbd8] ;  /* 0x000bd80001067983 */ /* 0x000ee20000300a00 */
[----:B------:R-:W2:Y:S03]  /*10420*/  LDL.LU.64 R4, [R1+0xbd0] ;  /* 0x000bd00001047983 */ /* 0x000ea60000300a00 */
[----:B----4-:R-:W-:Y:S01]  /*10430*/  STL.64 [R1+0xb90], R26 ;  /* 0x000b901a01007387 */ /* 0x010fe20000100a00 */
[----:B------:R0:W-:Y:S02]  /*10440*/  STL.64 [R1+0xb88], R24 ;  /* 0x000b881801007387 */ /* 0x0001e40000100a00 */
[----:B0-----:R-:W-:-:S02]  /*10450*/  IMAD.MOV.U32 R24, RZ, RZ, R16 ;  /* 0x000000ffff187224 */ /* 0x001fc400078e0010 */
[----:B------:R-:W-:Y:S01]  /*10460*/  IMAD.MOV.U32 R25, RZ, RZ, R17 ;  /* 0x000000ffff197224 */ /* 0x000fe200078e0011 */
[----:B------:R-:W2:Y:S01]  /*10470*/  LDL.LU R16, [R1+0xbcc] ;  /* 0x000bcc0001107983 */ /* 0x000ea20000300800 */
[----:B------:R-:W2:Y:S03]  /*10480*/  LDL.LU R17, [R1+0xbc8] ;  /* 0x000bc80001117983 */ /* 0x000ea60000300800 */
[----:B------:R0:W-:Y:S04]  /*10490*/  STL.64 [R1+0xba8], R24 ;  /* 0x000ba81801007387 */ /* 0x0001e80000100a00 */
[----:B0-----:R-:W4:Y:S01]  /*104a0*/  LDL.LU R24, [R1+0x120] ;  /* 0x0001200001187983 */ /* 0x001f220000300800 */
[----:B------:R-:W4:Y:S02]  /*104b0*/  LDL.LU R25, [R1+0x124] ;  /* 0x0001240001197983 */ /* 0x000f240000300800 */
[----:B------:R-:W4:Y:S02]  /*104c0*/  LDL.LU R26, [R1+0x128] ;  /* 0x00012800011a7983 */ /* 0x000f240000300800 */
[----:B------:R-:W4:Y:S01]  /*104d0*/  LDL.LU R27, [R1+0x12c] ;  /* 0x00012c00011b7983 */ /* 0x000f220000300800 */
[----:B------:R-:W-:Y:S01]  /*104e0*/  STL.64 [R1+0xb80], R10 ;  /* 0x000b800a01007387 */ /* 0x000fe20000100a00 */
[----:B------:R0:W-:Y:S02]  /*104f0*/  STL.64 [R1+0xb78], R8 ;  /* 0x000b780801007387 */ /* 0x0001e40000100a00 */
[----:B0-----:R-:W-:-:S02]  /*10500*/  IMAD.MOV.U32 R8, RZ, RZ, R18 ;  /* 0x000000ffff087224 */ /* 0x001fc400078e0012 */
[----:B------:R-:W-:Y:S01]  /*10510*/  IMAD.MOV.U32 R9, RZ, RZ, R19 ;  /* 0x000000ffff097224 */ /* 0x000fe200078e0013 */
[----:B------:R-:W2:Y:S01]  /*10520*/  LDL.LU R18, [R1+0xbc4] ;  /* 0x000bc40001127983 */ /* 0x000ea20000300800 */
[----:B------:R-:W2:Y:S02]  /*10530*/  LDL.LU R19, [R1+0xbc0] ;  /* 0x000bc00001137983 */ /* 0x000ea40000300800 */
[----:B------:R-:W3:Y:S02]  /*10540*/  LDL.LU R10, [R1+0x108] ;  /* 0x00010800010a7983 */ /* 0x000ee40000300800 */
[----:B------:R-:W3:Y:S01]  /*10550*/  LDL.LU R11, [R1+0x10c] ;  /* 0x00010c00010b7983 */ /* 0x000ee20000300800 */
[----:B--2---:R-:W-:Y:S01]  /*10560*/  HMMA.16816.F32.BF16 R20, R20, R4, R16 ;  /* 0x000000041414723c */ /* 0x004fe20000041810 */
[----:B---3--:R-:W-:Y:S01]  /*10570*/  STL.64 [R1+0xba0], R10 ;  /* 0x000ba00a01007387 */ /* 0x008fe20000100a00 */
[----:B------:R0:W-:Y:S03]  /*10580*/  STL.64 [R1+0xb98], R8 ;  /* 0x000b980801007387 */ /* 0x0001e60000100a00 */
[----:B0-----:R-:W2:Y:S01]  /*10590*/  LDL.LU R8, [R1+0x110] ;  /* 0x0001100001087983 */ /* 0x001ea20000300800 */
[----:B------:R-:W4:Y:S02]  /*105a0*/  LDL.LU.64 R18, [R1+0xbb8] ;  /* 0x000bb80001127983 */ /* 0x000f240000300a00 */
[----:B------:R-:W4:Y:S02]  /*105b0*/  LDL.LU.64 R16, [R1+0xbb0] ;  /* 0x000bb00001107983 */ /* 0x000f240000300a00 */
[----:B------:R-:W-:Y:S11]  /*105c0*/  IMAD.MOV.U32 R9, RZ, RZ, R3 ;  /* 0x000000ffff097224 */ /* 0x000ff600078e0003 */
[----:B------:R-:W-:Y:S02]  /*105d0*/  @!UPT UIADD3 URZ, URZ, URZ, URZ ;  /* 0x0000003f3f3ff290 */ /* 0x000fe4000fffe03f */
[----:B------:R-:W-:Y:S01]  /*105e0*/  STL.64 [R1+0xaa0], R22 ;  /* 0x000aa01601007387 */ /* 0x000fe20000100a00 */
[----:B------:R0:W-:Y:S01]  /*105f0*/  STL.64 [R1+0xa98], R20 ;  /* 0x000a981401007387 */ /* 0x0001e20000100a00 */
[C---:B----4-:R-:W-:Y:S11]  /*10600*/  HMMA.16816.F32.BF16 R24, R16.reuse, R12, R24 ;  /* 0x0000000c1018723c */ /* 0x050ff60000041818 */
[----:B------:R-:W-:Y:S11]  /*10610*/  @!UPT UIADD3 URZ, URZ, URZ, URZ ;  /* 0x0000003f3f3ff290 */ /* 0x000ff6000fffe03f */
[----:B------:R-:W-:Y:S02]  /*10620*/  @!UPT UIADD3 URZ, URZ, URZ, URZ ;  /* 0x0000003f3f3ff290 */ /* 0x000fe4000fffe03f */
[----:B0-----:R-:W-:Y:S02]  /*10630*/  IMAD.MOV.U32 R20, RZ, RZ, R24 ;  /* 0x000000ffff147224 */ /* 0x001fe400078e0018 */
[----:B------:R-:W-:Y:S02]  /*10640*/  IMAD.MOV.U32 R3, RZ, RZ, R25 ;  /* 0x000000ffff037224 */ /* 0x000fe400078e0019 */
[----:B------:R-:W2:Y:S01]  /*10650*/  LDL.LU.64 R24, [R1+0xba8] ;  /* 0x000ba80001187983 */ /* 0x000ea20000300a00 */
[----:B------:R-:W-:Y:S02]  /*10660*/  IMAD.MOV.U32 R10, RZ, RZ, R2 ;  /* 0x000000ffff0a7224 */ /* 0x000fe400078e0002 */
[----:B------:R-:W-:Y:S02]  /*10670*/  IMAD.MOV.U32 R11, RZ, RZ, R0 ;  /* 0x000000ffff0b7224 */ /* 0x000fe400078e0000 */
[----:B------:R-:W-:Y:S02]  /*10680*/  IMAD.MOV.U32 R2, RZ, RZ, R26 ;  /* 0x000000ffff027224 */ /* 0x000fe400078e001a */
[----:B------:R-:W-:Y:S01]  /*10690*/  IMAD.MOV.U32 R0, RZ, RZ, R27 ;  /* 0x000000ffff007224 */ /* 0x000fe200078e001b */
[----:B------:R0:W-:Y:S04]  /*106a0*/  STL [R1+0xaa8], R20 ;  /* 0x000aa81401007387 */ /* 0x0001e80000100800 */
[----:B0-----:R-:W3:Y:S01]  /*106b0*/  LDL.LU R20, [R1+0xa0] ;  /* 0x0000a00001147983 */ /* 0x001ee20000300800 */
[----:B------:R-:W3:Y:S02]  /*106c0*/  LDL.LU R21, [R1+0xa4] ;  /* 0x0000a40001157983 */ /* 0x000ee40000300800 */
[----:B------:R-:W3:Y:S02]  /*106d0*/  LDL.LU R22, [R1+0xa8] ;  /* 0x0000a80001167983 */ /* 0x000ee40000300800 */
[----:B------:R-:W3:Y:S01]  /*106e0*/  LDL.LU R23, [R1+0xac] ;  /* 0x0000ac0001177983 */ /* 0x000ee20000300800 */
[C---:B--2---:R-:W-:Y:S01]  /*106f0*/  HMMA.16816.F32.BF16 R24, R16.reuse, R24, R8 ;  /* 0x000000181018723c */ /* 0x044fe20000041808 */
[----:B------:R-:W2:Y:S01]  /*10700*/  LDL.LU.64 R10, [R1+0xba0] ;  /* 0x000ba000010a7983 */ /* 0x000ea20000300a00 */
[----:B------:R-:W2:Y:S11]  /*10710*/  LDL.LU.64 R8, [R1+0xb98] ;  /* 0x000b980001087983 */ /* 0x000eb60000300a00 */
[----:B------:R-:W-:Y:S10]  /*10720*/  @!UPT UIADD3 URZ, URZ, URZ, URZ ;  /* 0x0000003f3f3ff290 */ /* 0x000ff4000fffe03f */
[----:B------:R-:W-:Y:S01]  /*10730*/  STL.64 [R1+0x110], R24 ;  /* 0x0001101801007387 */ /* 0x000fe20000100a00 */
[----:B------:R0:W-:Y:S03]  /*10740*/  STL.64 [R1+0x118], R26 ;  /* 0x0001181a01007387 */ /* 0x0001e60000100a00 */
[----:B0-----:R-:W4:Y:S01]  /*10750*/  LDL.LU.64 R26, [R1+0xb90] ;  /* 0x000b9000011a7983 */ /* 0x001f220000300a00 */
[----:B------:R-:W2:Y:S02]  /*10760*/  LDL.LU.64 R24, [R1+0xb88] ;  /* 0x000b880001187983 */ /* 0x000ea40000300a00 */
[C---:B--2---:R-:W-:Y:S11]  /*10770*/  HMMA.16816.F32.BF16 R8, R16.reuse, R24, R8 ;  /* 0x000000181008723c */ /* 0x044ff60000041808 */
[----:B------:R-:W-:Y:S11]  /*10780*/  @!UPT UIADD3 URZ, URZ, URZ, URZ ;  /* 0x0000003f3f3ff290 */ /* 0x000ff6000fffe03f */
[----:B------:R-:W-:Y:S01]  /*10790*/  @!UPT UIADD3 URZ, URZ, URZ, URZ ;  /* 0x0000003f3f3ff290 */ /* 0x000fe2000fffe03f */
[----:B------:R-:W-:Y:S01]  /*107a0*/  STL.64 [R1+0x120], R8 ;  /* 0x0001200801007387 */ /* 0x000fe20000100a00 */
[----:B------:R0:W-:Y:S03]  /*107b0*/  STL.64 [R1+0x128], R10 ;  /* 0x0001280a01007387 */ /* 0x0001e60000100a00 */
[----:B0-----:R-:W2:Y:S01]  /*107c0*/  LDL.LU.64 R10, [R1+0xb80] ;  /* 0x000b8000010a7983 */ /* 0x001ea20000300a00 */
[----:B------:R-:W2:Y:S01]  /*107d0*/  LDL.LU.64 R8, [R1+0xb78] ;  /* 0x000b780001087983 */ /* 0x000ea20000300a00 */
[----:B---3--:R-:W-:Y:S01]  /*107e0*/  HMMA.16816.F32.BF16 R16, R16, R4, R20 ;  /* 0x000000041010723c */ /* 0x008fe20000041814 */
[----:B----4-:R-:W-:Y:S01]  /*107f0*/  STL.64 [R1+0xb50], R26 ;  /* 0x000b501a01007387 */ /* 0x010fe20000100a00 */
[----:B------:R-:W-:Y:S11]  /*10800*/  STL.64 [R1+0xb48], R6 ;  /* 0x000b480601007387 */ /* 0x000ff60000100a00 */
[----:B------:R-:W-:Y:S10]  /*10810*/  @!UPT UIADD3 URZ, URZ, URZ, URZ ;  /* 0x0000003f3f3ff290 */ /* 0x000ff4000fffe03f */
[----:B------:R-:W-:Y:S01]  /*10820*/  STL.64 [R1+0x100], R16 ;  /* 0x0001001001007387 */ /* 0x000fe20000100a00 */
[----:B------:R-:W-:Y:S02]  /*10830*/  STL.64 [R1+0x108], R18 ;  /* 0x0001081201007387 */ /* 0x000fe40000100a00 */
[----:B--2---:R-:W-:Y:S02]  /*10840*/  IMAD.MOV.U32 R20, RZ, RZ, R11 ;  /* 0x000000ffff147224 */ /* 0x004fe400078e000b */
[----:B------:R-:W-:Y:S02]  /*10850*/  IMAD.MOV.U32 R22, RZ, RZ, R9 ;  /* 0x000000ffff167224 */ /* 0x000fe400078e0009 */
[----:B------:R-:W-:Y:S02]  /*10860*/  IMAD.MOV.U32 R23, RZ, RZ, R8 ;  /* 0x000000ffff177224 */ /* 0x000fe400078e0008 */
[----:B------:R-:W-:Y:S01]  /*10870*/  IMAD.MOV.U32 R21, RZ, RZ, R10 ;  /* 0x000000ffff157224 */ /* 0x000fe200078e000a */
[----:B------:R-:W2:Y:S01]  /*10880*/  LDL.LU R8, [R1] ;  /* 0x0000000001087983 */ /* 0x000ea20000300800 */
[----:B------:R-:W2:Y:S02]  /*10890*/  LDL.LU R9, [R1+0x4] ;  /* 0x0000040001097983 */ /* 0x000ea40000300800 */
[----:B------:R-:W2:Y:S02]  /*108a0*/  LDL.LU R10, [R1+0x8] ;  /* 0x00000800010a7983 */ /* 0x000ea40000300800 */
[----:B------:R-:W2:Y:S01]  /*108b0*/  LDL.LU R11, [R1+0xc] ;  /* 0x00000c00010b7983 */ /* 0x000ea20000300800 */
[----:B------:R0:W-:Y:S01]  /*108c0*/  STL.64 [R1+0xab8], R22 ;  /* 0x000ab81601007387 */ /* 0x0001e20000100a00 */
[----:B------:R1:W-:Y:S02]  /*108d0*/  STL.64 [R1+0xab0], R20 ;  /* 0x000ab01401007387 */ /* 0x0003e40000100a00 */
[----:B0-----:R-:W-:Y:S01]  /*108e0*/  IMAD.MOV.U32 R22, RZ, RZ, R29 ;  /* 0x000000ffff167224 */ /* 0x001fe200078e001d */
[----:B-1----:R-:W3:Y:S01]  /*108f0*/  LDL.LU R20, [R1+0x10] ;  /* 0x0000100001147983 */ /* 0x002ee20000300800 */
[----:B------:R-:W3:Y:S02]  /*10900*/  LDL.LU R21, [R1+0x14] ;  /* 0x0000140001157983 */ /* 0x000ee40000300800 */
[----:B------:R-:W4:Y:S02]  /*10910*/  LDL.LU R29, [R1+0xb74] ;  /* 0x000b7400011d7983 */ /* 0x000f240000300800 */
[----:B------:R-:W-:-:S02]  /*10920*/  IMAD.MOV.U32 R23, RZ, RZ, R28 ;  /* 0x000000ffff177224 */ /* 0x000fc400078e001c */
[----:B------:R-:W2:Y:S01]  /*10930*/  LDL.LU R28, [R1+0xb70] ;  /* 0x000b7000011c7983 */ /* 0x000ea20000300800 */
[----:B------:R-:W3:Y:S02]  /*10940*/  LDL.LU R4, [R1+0xb0] ;  /* 0x0000b00001047983 */ /* 0x000ee40000300800 */
[----:B------:R-:W3:Y:S02]  /*10950*/  LDL.LU R5, [R1+0xb4] ;  /* 0x0000b40001057983 */ /* 0x000ee40000300800 */
[----:B------:R-:W3:Y:S01]  /*10960*/  LDL.LU R6, [R1+0xb8] ;  /* 0x0000b80001067983 */ /* 0x000ee20000300800 */
[----:B------:R-:W3:Y:S01]  /*10970*/  LDL.LU R7, [R1+0xbc] ;  /* 0x0000bc0001077983 */ /* 0x000ee20000300800 */
[----:B--2---:R-:W-:-:S03]  /*10980*/  IMAD.MOV.U32 R27, RZ, RZ, R28 ;  /* 0x000000ffff1b7224 */ /* 0x004fc600078e001c */
[----:B---3--:R-:W-:Y:S01]  /*10990*/  STL.64 [R1+0xb60], R6 ;  /* 0x000b600601007387 */ /* 0x008fe20000100a00 */
[----:B------:R0:W-:Y:S02]  /*109a0*/  STL.64 [R1+0xb58], R4 ;  /* 0x000b580401007387 */ /* 0x0001e40000100a00 */
[----:B------:R-:W2:Y:S02]  /*109b0*/  LDL.LU R24, [R1+0xc0] ;  /* 0x0000c00001187983 */ /* 0x000ea40000300800 */
[----:B------:R-:W2:Y:S01]  /*109c0*/  LDL.LU R25, [R1+0xc4] ;  /* 0x0000c40001197983 */ /* 0x000ea20000300800 */
[----:B------:R-:W2:Y:S01]  /*109d0*/  LDL.LU R26, [R1+0xc8] ;  /* 0x0000c800011a7983 */ /* 0x000ea20000300800 */
[----:B------:R-:W3:Y:S03]  /*109e0*/  LDL.LU R28, [R1+0xb6c] ;  /* 0x000b6c00011c7983 */ /* 0x000ee60000300800 */
[----:B0-----:R-:W2:Y:S01]  /*109f0*/  LDL.LU R4, [R1+0xd0] ;  /* 0x0000d00001047983 */ /* 0x001ea20000300800 */
[----:B------:R-:W2:Y:S02]  /*10a00*/  LDL.LU R5, [R1+0xd4] ;  /* 0x0000d40001057983 */ /* 0x000ea40000300800 */
[----:B------:R-:W2:Y:S02]  /*10a10*/  LDL.LU R6, [R1+0xd8] ;  /* 0x0000d80001067983 */ /* 0x000ea40000300800 */
[----:B------:R-:W2:Y:S01]  /*10a20*/  LDL.LU R7, [R1+0xdc] ;  /* 0x0000dc0001077983 */ /* 0x000ea20000300800 */
[----:B------:R-:W-:Y:S01]  /*10a30*/  STL.64 [R1+0xaf8], R22 ;  /* 0x000af81601007387 */ /* 0x000fe20000100a00 */
[----:B------:R0:W-:Y:S03]  /*10a40*/  STL.64 [R1+0xaf0], R20 ;  /* 0x000af01401007387 */ /* 0x0001e60000100a00 */
[----:B0-----:R-:W2:Y:S01]  /*10a50*/  LDL.LU R20, [R1+0x20] ;  /* 0x0000200001147983 */ /* 0x001ea20000300800 */
[----:B------:R-:W2:Y:S02]  /*10a60*/  LDL.LU R21, [R1+0x24] ;  /* 0x0000240001157983 */ /* 0x000ea40000300800 */
[----:B------:R-:W2:Y:S02]  /*10a70*/  LDL.LU R22, [R1+0x28] ;  /* 0x0000280001167983 */ /* 0x000ea40000300800 */
[----:B------:R-:W2:Y:S01]  /*10a80*/  LDL.LU R23, [R1+0x2c] ;  /* 0x00002c0001177983 */ /* 0x000ea20000300800 */
[----:B---3--:R-:W0:Y:S04]  /*10a90*/  LDSM.16.MT88.4 R16, [R28+0x14300] ;  /* 0x014300001c10783b */ /* 0x008e280000004200 */
[----:B--2---:R1:W-:Y:S01]  /*10aa0*/  STL.64 [R1+0xb08], R22 ;  /* 0x000b081601007387 */ /* 0x0043e20000100a00 */
[----:B------:R-:W-:Y:S03]  /*10ab0*/  STL.64 [R1+0xb00], R20 ;  /* 0x000b001401007387 */ /* 0x000fe60000100a00 */
[----:B-1----:R-:W2:Y:S01]  /*10ac0*/  LDL.LU.64 R22, [R1+0x68] ;  /* 0x0000680001167983 */ /* 0x002ea20000300a00 */
[----:B0-----:R-:W-:Y:S02]  /*10ad0*/  STL [R1+0xa90], R17 ;  /* 0x000a901101007387 */ /* 0x001fe40000100800 */
[----:B------:R-:W-:Y:S02]  /*10ae0*/  STL [R1+0xa8c], R18 ;  /* 0x000a8c1201007387 */ /* 0x000fe40000100800 */
[----:B------:R-:W-:Y:S01]  /*10af0*/  STL [R1+0xa88], R19 ;  /* 0x000a881301007387 */ /* 0x000fe20000100800 */
[----:B------:R0:W-:Y:S04]  /*10b00*/  STL [R1+0xb10], R16 ;  /* 0x000b101001007387 */ /* 0x0001e80000100800 */
[----:B0-----:R-:W3:Y:S01]  /*10b10*/  LDL.LU R16, [R1+0x30] ;  /* 0x0000300001107983 */ /* 0x001ee20000300800 */
[----:B------:R-:W3:Y:S02]  /*10b20*/  LDL.LU R17, [R1+0x34] ;  /* 0x0000340001117983 */ /* 0x000ee40000300800 */
[----:B------:R-:W2:Y:S02]  /*10b30*/  LDL.LU R18, [R1+0x38] ;  /* 0x0000380001127983 */ /* 0x000ea40000300800 */
[----:B----4-:R-:W-:-:S02]  /*10b40*/  IMAD.MOV.U32 R19, RZ, RZ, R29 ;  /* 0x000000ffff137224 */ /* 0x010fc400078e001d */
[----:B------:R-:W4:Y:S01]  /*10b50*/  LDL.LU R29, [R1+0xb68] ;  /* 0x000b6800011d7983 */ /* 0x000f220000300800 */
[C---:B------:R-:W-:Y:S03]  /*10b60*/  HMMA.16816.F32.BF16 R4, R8.reuse, R14, R4 ;  /* 0x0000000e0804723c */ /* 0x040fe60000041804 */
[----:B--2---:R-:W-:Y:S01]  /*10b70*/  STL.64 [R1+0xb20], R18 ;  /* 0x000b201201007387 */ /* 0x004fe20000100a00 */
[----:B---3--:R0:W-:Y:S03]  /*10b80*/  STL.64 [R1+0xb18], R16 ;  /* 0x000b181001007387 */ /* 0x0081e60000100a00 */
[----:B0-----:R-:W2:Y:S01]  /*10b90*/  LDL.LU R16, [R1+0x40] ;  /* 0x0000400001107983 */ /* 0x001ea20000300800 */
[----:B------:R-:W2:Y:S02]  /*10ba0*/  LDL.LU R17, [R1+0x44] ;  /* 0x0000440001117983 */ /* 0x000ea40000300800 */
[----:B------:R-:W3:Y:S02]  /*10bb0*/  LDL.LU R18, [R1+0x48] ;  /* 0x0000480001127983 */ /* 0x000ee40000300800 */
[----:B------:R-:W3:Y:S01]  /*10bc0*/  LDL.LU R19, [R1+0x4c] ;  /* 0x00004c0001137983 */ /* 0x000ee20000300800 */
[C---:B------:R-:W-:Y:S01]  /*10bd0*/  HMMA.16816.F32.BF16 R24, R8.reuse, R22, R24 ;  /* 0x000000160818723c */ /* 0x040fe20000041818 */
[----:B---3--:R-:W-:Y:S01]  /*10be0*/  STL.64 [R1+0xb40], R18 ;  /* 0x000b401201007387 */ /* 0x008fe20000100a00 */
[----:B--2---:R0:W-:Y:S03]  /*10bf0*/  STL.64 [R1+0xb38], R16 ;  /* 0x000b381001007387 */ /* 0x0041e60000100a00 */
[----:B0-----:R-:W2:Y:S01]  /*10c00*/  LDL.LU R16, [R1+0x90] ;  /* 0x0000900001107983 */ /* 0x001ea20000300800 */
[----:B------:R-:W2:Y:S02]  /*10c10*/  LDL.LU R17, [R1+0x94] ;  /* 0x0000940001117983 */ /* 0x000ea40000300800 */
[----:B------:R-:W2:Y:S02]  /*10c20*/  LDL.LU R18, [R1+0x98] ;  /* 0x0000980001127983 */ /* 0x000ea40000300800 */
[----:B------:R-:W-:Y:S01]  /*10c30*/  STL.64 [R1+0xd0], R4 ;  /* 0x0000d00401007387 */ /* 0x000fe20000100a00 */
[----:B------:R0:W-:Y:S04]  /*10c40*/  STL.64 [R1+0xd8], R6 ;  /* 0x0000d80601007387 */ /* 0x0001e80000100a00 */
[----:B0-----:R-:W3:Y:S01]  /*10c50*/  LDL.LU.64 R6, [R1+0xb60] ;  /* 0x000b600001067983 */ /* 0x001ee20000300a00 */
[----:B------:R-:W3:Y:S07]  /*10c60*/  LDL.LU.64 R4, [R1+0xb58] ;  /* 0x000b580001047983 */ /* 0x000eee0000300a00 */
[----:B------:R-:W-:Y:S02]  /*10c70*/  STL.64 [R1+0xa0], R24 ;  /* 0x0000a01801007387 */ /* 0x000fe40000100a00 */
[----:B------:R0:W-:Y:S02]  /*10c80*/  STL.64 [R1+0xa8], R26 ;  /* 0x0000a81a01007387 */ /* 0x0001e40000100a00 */
[----:B0-----:R-:W3:Y:S02]  /*10c90*/  LDL.LU.64 R26, [R1+0xb50] ;  /* 0x000b5000011a7983 */ /* 0x001ee40000300a00 */
[----:B---3--:R-:W-:Y:S11]  /*10ca0*/  HMMA.16816.F32.BF16 R4, R8, R26, R4 ;  /* 0x0000001a0804723c */ /* 0x008ff60000041804 */
[----:B------:R-:W-:Y:S11]  /*10cb0*/  @!UPT UIADD3 URZ, URZ, URZ, URZ ;  /* 0x0000003f3f3ff290 */ /* 0x000ff6000fffe03f */
[----:B------:R-:W-:Y:S01]  /*10cc0*/  @!UPT UIADD3 URZ, URZ, URZ, URZ ;  /* 0x0000003f3f3ff290 */ /* 0x000fe2000fffe03f */
[----:B------:R-:W-:Y:S01]  /*10cd0*/  STL.64 [R1+0xb0], R4 ;  /* 0x0000b00401007387 */ /* 0x000fe20000100a00 */
[----:B------:R0:W-:Y:S03]  /*10ce0*/  STL.64 [R1+0xb8], R6 ;  /* 0x0000b80601007387 */ /* 0x0001e60000100a00 */
[----:B0-----:R-:W2:Y:S01]  /*10cf0*/  LDL.LU.64 R6, [R1+0xb48] ;  /* 0x000b480001067983 */ /* 0x001ea20000300a00 */
[----:B----4-:R-:W-:-:S07]  /*10d00*/  IMAD.MOV.U32 R19, RZ, RZ, R29 ;  /* 0x000000ffff137224 */ /* 0x010fce00078e001d */
[----:B--2---:R-:W-:Y:S01]  /*10d10*/  HMMA.16816.F32.BF16 R8, R8, R6, R16 ;  /* 0x000000060808723c */ /* 0x004fe20000041810 */
[----:B------:R-:W2:Y:S01]  /*10d20*/  LDL.LU.64 R18, [R1+0xb40] ;  /* 0x000b400001127983 */ /* 0x000ea20000300a00 */
[----:B------:R-:W2:Y:S11]  /*10d30*/  LDL.LU.64 R16, [R1+0xb38] ;  /* 0x000b380001107983 */ /* 0x000eb60000300a00 */
[----:B------:R-:W-:Y:S10]  /*10d40*/  @!UPT UIADD3 URZ, URZ, URZ, URZ ;  /* 0x0000003f3f3ff290 */ /* 0x000ff4000fffe03f */
[----:B------:R-:W-:Y:S01]  /*10d50*/  STL.64 [R1+0xc0], R8 ;  /* 0x0000c00801007387 */ /* 0x000fe20000100a00 */
[----:B------:R0:W-:Y:S03]  /*10d60*/  STL.64 [R1+0xc8], R10 ;  /* 0x0000c80a01007387 */ /* 0x0001e60000100a00 */
[----:B0-----:R-:W2:Y:S01]  /*10d70*/  LDL.LU.64 R10, [R1+0xb30] ;  /* 0x000b3000010a7983 */ /* 0x001ea20000300a00 */
[----:B------:R-:W2:Y:S02]  /*10d80*/  LDL.LU.64 R8, [R1+0xb28] ;  /* 0x000b280001087983 */ /* 0x000ea40000300a00 */
[C---:B--2---:R-:W-:Y:S11]  /*10d90*/  HMMA.16816.F32.BF16 R16, R8.reuse, R14, R16 ;  /* 0x0000000e0810723c */ /* 0x044ff60000041810 */
[----:B------:R-:W-:Y:S11]  /*10da0*/  @!UPT UIADD3 URZ, URZ, URZ, URZ ;  /* 0x0000003f3f3ff290 */ /* 0x000ff6000fffe03f */
[----:B------:R-:W-:Y:S01]  /*10db0*/  @!UPT UIADD3 URZ, URZ, URZ, URZ ;  /* 0x0000003f3f3ff290 */ /* 0x000fe2000fffe03f */
[----:B------:R-:W-:Y:S01]  /*10dc0*/  STL.64 [R1+0x1b0], R16 ;  /* 0x0001b01001007387 */ /* 0x000fe20000100a00 */
[----:B------:R0:W-:Y:S03]  /*10dd0*/  STL.64 [R1+0x1b8], R18 ;  /* 0x0001b81201007387 */ /* 0x0001e60000100a00 */
[----:B0-----:R-:W2:Y:S01]  /*10de0*/  LDL.LU.64 R18, [R1+0xb20] ;  /* 0x000b200001127983 */ /* 0x001ea20000300a00 */
[----:B------:R-:W2:Y:S02]  /*10df0*/  LDL.LU.64 R16, [R1+0xb18] ;  /* 0x000b180001107983 */ /* 0x000ea40000300a00 */
[----:B------:R-:W-:Y:S02]  /*10e00*/  IMAD.MOV.U32 R13, RZ, RZ, R22 ;  /* 0x000000ffff0d7224 */ /* 0x000fe400078e0016 */
[----:B------:R-:W-:Y:S01]  /*10e10*/  IMAD.MOV.U32 R12, RZ, RZ, R23 ;  /* 0x000000ffff0c7224 */ /* 0x000fe200078e0017 */
[C---:B--2---:R-:W-:Y:S11]  /*10e20*/  HMMA.16816.F32.BF16 R16, R8.reuse, R22, R16 ;  /* 0x000000160810723c */ /* 0x044ff60000041810 */
[----:B------:R-:W-:Y:S11]  /*10e30*/  @!UPT UIADD3 URZ, URZ, URZ, URZ ;  /* 0x0000003f3f3ff290 */ /* 0x000ff6000fffe03f */
[----:B------:R-:W-:Y:S01]  /*10e40*/  @!UPT UIADD3 URZ, URZ, URZ, URZ ;  /* 0x0000003f3f3ff290 */ /* 0x000fe2000fffe03f */
[----:B------:R0:W-:Y:S01]  /*10e50*/  STL.64 [R1+0x1a0], R16 ;  /* 0x0001a01001007387 */ /* 0x0001e20000100a00 */
[----:B------:R1:W-:Y:S03]  /*10e60*/  STL.64 [R1+0x1a8], R18 ;  /* 0x0001a81201007387 */ /* 0x0003e60000100a00 */
[----:B0-----:R-:W2:Y:S01]  /*10e70*/  LDL.LU R16, [R1+0xb10] ;  /* 0x000b100001107983 */ /* 0x001ea20000300800 */
[----:B------:R-:W3:Y:S02]  /*10e80*/  LDL.LU.64 R22, [R1+0xb08] ;  /* 0x000b080001167983 */ /* 0x000ee40000300a00 */
[----:B------:R-:W3:Y:S02]  /*10e90*/  LDL.LU.64 R20, [R1+0xb00] ;  /* 0x000b000001147983 */ /* 0x000ee40000300a00 */
[C---:B---3--:R-:W-:Y:S01]  /*10ea0*/  HMMA.16816.F32.BF16 R24, R8.reuse, R26, R20 ;  /* 0x0000001a0818723c */ /* 0x048fe20000041814 */
[----:B------:R-:W3:Y:S01]  /*10eb0*/  LDL.LU.64 R22, [R1+0xaf8] ;  /* 0x000af80001167983 */ /* 0x000ee20000300a00 */
[----:B------:R-:W3:Y:S02]  /*10ec0*/  LDL.LU.64 R20, [R1+0xaf0] ;  /* 0x000af00001147983 */ /* 0x000ee40000300a00 */
[----:B-1----:R-:W-:Y:S11]  /*10ed0*/  IMAD.MOV.U32 R19, RZ, RZ, R7 ;  /* 0x000000ffff137224 */ /* 0x002ff600078e0007 */
[----:B------:R-:W-:Y:S08]  /*10ee0*/  @!UPT UIADD3 URZ, URZ, URZ, URZ ;  /* 0x0000003f3f3ff290 */ /* 0x000ff0000fffe03f */
[----:B------:R-:W-:Y:S01]  /*10ef0*/  STL.64 [R1+0x190], R24 ;  /* 0x0001901801007387 */ /* 0x000fe20000100a00 */
[----:B------:R0:W-:Y:S03]  /*10f00*/  STL.64 [R1+0x198], R26 ;  /* 0x0001981a01007387 */ /* 0x0001e60000100a00 */
[----:B0-----:R-:W4:Y:S01]  /*10f10*/  LDL.LU.64 R26, [R1+0xae8] ;  /* 0x000ae800011a7983 */ /* 0x001f220000300a00 */
[----:B------:R-:W4:Y:S01]  /*10f20*/  LDL.LU.64 R24, [R1+0xae0] ;  /* 0x000ae00001187983 */ /* 0x000f220000300a00 */
[----:B---3--:R-:W-:Y:S07]  /*10f30*/  HMMA.16816.F32.BF16 R8, R8, R6, R20 ;  /* 0x000000060808723c */ /* 0x008fee0000041814 */
[----:B------:R-:W-:Y:S11]  /*10f40*/  IMAD.MOV.U32 R20, RZ, RZ, R6 ;  /* 0x000000ffff147224 */ /* 0x000ff600078e0006 */
[----:B------:R-:W-:Y:S05]  /*10f50*/  @!UPT UIADD3 URZ, URZ, URZ, URZ ;  /* 0x0000003f3f3ff290 */ /* 0x000fea000fffe03f */
[----:B------:R-:W-:Y:S01]  /*10f60*/  STL.64 [R1+0x180], R8 ;  /* 0x0001800801007387 */ /* 0x000fe20000100a00 */
[----:B------:R0:W-:Y:S02]  /*10f70*/  STL.64 [R1+0x188], R10 ;  /* 0x0001880a01007387 */ /* 0x0001e40000100a00 */
[----:B------:R-:W4:Y:S02]  /*10f80*/  LDL.LU.64 R6, [R1+0xad8] ;  /* 0x000ad80001067983 */ /* 0x000f240000300a00 */
[----:B------:R-:W4:Y:S02]  /*10f90*/  LDL.LU.64 R4, [R1+0xad0] ;  /* 0x000ad00001047983 */ /* 0x000f240000300a00 */
[----:B------:R-:W-:Y:S02]  /*10fa0*/  IMAD.MOV.U32 R17, RZ, RZ, R14 ;  /* 0x000000ffff117224 */ /* 0x000fe400078e000e */
[----:B------:R-:W-:Y:S02]  /*10fb0*/  IMAD.MOV.U32 R18, RZ, RZ, R15 ;  /* 0x000000ffff127224 */ /* 0x000fe400078e000f */
[----:B0-----:R-:W-:-:S02]  /*10fc0*/  IMAD.MOV.U32 R10, RZ, RZ, R13 ;  /* 0x000000ffff0a7224 */ /* 0x001fc400078e000d */
[----:B------:R-:W-:Y:S01]  /*10fd0*/  IMAD.MOV.U32 R11, RZ, RZ, R12 ;  /* 0x000000ffff0b7224 */ /* 0x000fe200078e000c */
[C---:B----4-:R-:W-:Y:S11]  /*10fe0*/  HMMA.16816.F32.BF16 R24, R4.reuse, R14, R24 ;  /* 0x0000000e0418723c */ /* 0x050ff60000041818 */
[----:B------:R-:W-:Y:S11]  /*10ff0*/  @!UPT UIADD3 URZ, URZ, URZ, URZ ;  /* 0x0000003f3f3ff290 */ /* 0x000ff6000fffe03f */
[----:B------:R-:W-:Y:S01]  /*11000*/  @!UPT UIADD3 URZ, URZ, URZ, URZ ;  /* 0x0000003f3f3ff290 */ /* 0x000fe2000fffe03f */
[----:B------:R-:W-:Y:S01]  /*11010*/  STL.64 [R1+0x90], R24 ;  /* 0x0000901801007387 */ /* 0x000fe20000100a00 */
[----:B------:R0:W-:Y:S02]  /*11020*/  STL.64 [R1+0x98], R26 ;  /* 0x0000981a01007387 */ /* 0x0001e40000100a00 */
[----:B------:R-:W0:Y:S02]  /*11030*/  LDL.LU.64 R14, [R1+0xac8] ;  /* 0x000ac800010e7983 */ /* 0x000e240000300a00 */
[----:B------:R-:W0:Y:S02]  /*11040*/  LDL.LU.64 R12, [R1+0xac0] ;  /* 0x000ac000010c7983 */ /* 0x000e240000300a00 */
[----:B0-----:R-:W-:Y:S01]  /*11050*/  HMMA.16816.F32.BF16 R24, R4, R10, R12 ;  /* 0x0000000a0418723c */ /* 0x001fe2000004180c */
[----:B------:R-:W3:Y:S01]  /*11060*/  LDL R15, [R1+0x778] ;  /* 0x00077800010f7983 */ /* 0x000ee20000100800 */
[----:B------:R0:W-:Y:S11]  /*11070*/  STL.64 [R1+0xa80], R10 ;  /* 0x000a800a01007387 */ /* 0x0001f60000100a00 */
[----:B------:R-:W-:Y:S10]  /*11080*/  @!UPT UIADD3 URZ, URZ, URZ, URZ ;  /* 0x0000003f3f3ff290 */ /* 0x000ff4000fffe03f */
[----:B------:R-:W-:Y:S01]  /*11090*/  STL.64 [R1+0x170], R24 ;  /* 0x0001701801007387 */ /* 0x000fe20000100a00 */
[----:B------:R-:W-:Y:S02]  /*110a0*/  STL.64 [R1+0x178], R26 ;  /* 0x0001781a01007387 */ /* 0x000fe40000100a00 */
[----:B------:R-:W1:Y:S04]  /*110b0*/  LDSM.16.MT88.4 R24, [R28+0x18000] ;  /* 0x018000001c18783b */ /* 0x000e680000004200 */
[----:B0-----:R-:W4:Y:S01]  /*110c0*/  LDL.LU.64 R10, [R1+0x88] ;  /* 0x00008800010a7983 */ /* 0x001f220000300a00 */
[----:B-1----:R0:W-:Y:S02]  /*110d0*/  STL.64 [R1+0xa58], R26 ;  /* 0x000a581a01007387 */ /* 0x0021e40000100a00 */
[----:B0-----:R-:W-:-:S02]  /*110e0*/  IMAD.MOV.U32 R26, RZ, RZ, R20 ;  /* 0x000000ffff1a7224 */ /* 0x001fc400078e0014 */
[----:B------:R-:W-:Y:S04]  /*110f0*/  STL.64 [R1+0xa50], R24 ;  /* 0x000a501801007387 */ /* 0x000fe80000100a00 */
[----:B---3--:R-:W0:Y:S04]  /*11100*/  LDSM.16.M88.4 R20, [R15+0x20080] ;  /* 0x020080000f14783b */ /* 0x008e280000000200 */
[----:B0-----:R-:W-:Y:S01]  /*11110*/  STL.64 [R1+0x40], R20 ;  /* 0x0000401401007387 */ /* 0x001fe20000100a00 */
[----:B------:R-:W-:Y:S02]  /*11120*/  STL.64 [R1+0x48], R22 ;  /* 0x0000481601007387 */ /* 0x000fe40000100a00 */
[----:B------:R-:W0:Y:S02]  /*11130*/  LDSM.16.M88.4 R20, [R15+0x21080] ;  /* 0x021080000f14783b */ /* 0x000e240000000200 */
[----:B0-----:R-:W-:Y:S02]  /*11140*/  STL.64 [R1+0x30], R20 ;  /* 0x0000301401007387 */ /* 0x001fe40000100a00 */
[----:B------:R0:W-:Y:S02]  /*11150*/  STL.64 [R1+0x38], R22 ;  /* 0x0000381601007387 */ /* 0x0001e40000100a00 */
[----:B------:R-:W-:-:S02]  /*11160*/  IMAD.MOV.U32 R13, RZ, RZ, R20 ;  /* 0x000000ffff0d7224 */ /* 0x000fc400078e0014 */
[----:B------:R-:W-:Y:S01]  /*11170*/  IMAD.MOV.U32 R12, RZ, RZ, R21 ;  /* 0x000000ffff0c7224 */ /* 0x000fe200078e0015 */
[----:B0-----:R-:W4:Y:S01]  /*11180*/  LDL.LU.64 R22, [R1+0xab8] ;  /* 0x000ab80001167983 */ /* 0x001f220000300a00 */
[----:B------:R-:W4:Y:S02]  /*11190*/  LDL.LU.64 R20, [R1+0xab0] ;  /* 0x000ab00001147983 */ /* 0x000f240000300a00 */
[----:B----4-:R-:W-:Y:S11]  /*111a0*/  HMMA.16816.F32.BF16 R20, R4, R10, R20 ;  /* 0x0000000a0414723c */ /* 0x010ff60000041814 */
[----:B------:R-:W-:Y:S11]  /*111b0*/  @!UPT UIADD3 URZ, URZ, URZ, URZ ;  /* 0x0000003f3f3ff290 */ /* 0x000ff6000fffe03f */
[----:B------:R-:W-:Y:S01]  /*111c0*/  @!UPT UIADD3 URZ, URZ, URZ, URZ ;  /* 0x0000003f3f3ff290 */ /* 0x000fe2000fffe03f */
[----:B------:R0:W-:Y:S01]  /*111d0*/  STL.64 [R1+0x160], R20 ;  /* 0x0001601401007387 */ /* 0x0001e20000100a00 */
[----:B------:R-:W-:Y:S03]  /*111e0*/  STL.64 [R1+0x168], R22 ;  /* 0x0001681601007387 */ /* 0x000fe60000100a00 */
[----:B0-----:R-:W3:Y:S01]  /*111f0*/  LDL.LU R20, [R1+0xaa8] ;  /* 0x000aa80001147983 */ /* 0x001ee20000300800 */
[----:B------:R-:W-:Y:S02]  /*11200*/  IMAD.MOV.U32 R25, RZ, RZ, R10 ;  /* 0x000000ffff197224 */ /* 0x000fe400078e000a */
[----:B------:R-:W-:Y:S02]  /*11210*/  IMAD.MOV.U32 R9, RZ, RZ, R3 ;  /* 0x000000ffff097224 */ /* 0x000fe400078e0003 */
[----:B------:R-:W-:Y:S02]  /*11220*/  IMAD.MOV.U32 R10, RZ, RZ, R2 ;  /* 0x000000ffff0a7224 */ /* 0x000fe400078e0002 */
[----:B------:R-:W-:-:S02]  /*11230*/  IMAD.MOV.U32 R27, RZ, RZ, R19 ;  /* 0x000000ffff1b7224 */ /* 0x000fc400078e0013 */
[----:B---3--:R-:W-:Y:S02]  /*11240*/  IMAD.MOV.U32 R8, RZ, RZ, R20 ;  /* 0x000000ffff087224 */ /* 0x008fe400078e0014 */
[----:B------:R-:W0:Y:S02]  /*11250*/  LDSM.16.M88.4 R20, [R15+0x22080] ;  /* 0x022080000f14783b */ /* 0x000e240000000200 */
[----:B0-----:R-:W-:Y:S02]  /*11260*/  IMAD.MOV.U32 R3, RZ, RZ, R22 ;  /* 0x000000ffff037224 */ /* 0x001fe400078e0016 */
[----:B------:R0:W-:Y:S01]  /*11270*/  STL.64 [R1+0x20], R20 ;  /* 0x0000201401007387 */ /* 0x0001e20000100a00 */
[----:B------:R-:W-:Y:S02]  /*11280*/  IMAD.MOV.U32 R2, RZ, RZ, R23 ;  /* 0x000000ffff027224 */ /* 0x000fe400078e0017 */
[----:B------:R-:W-:Y:S02]  /*11290*/  IMAD.MOV.U32 R19, RZ, RZ, R20 ;  /* 0x000000ffff137224 */ /* 0x000fe400078e0014 */
[----:B------:R-:W-:Y:S01]  /*112a0*/  IMAD.MOV.U32 R14, RZ, RZ, R21 ;  /* 0x000000ffff0e7224 */ /* 0x000fe200078e0015 */
[----:B------:R-:W3:Y:S04]  /*112b0*/  LDL.LU.64 R22, [R1+0xaa0] ;  /* 0x000aa00001167983 */ /* 0x000ee80000300a00 */
[----:B0-----:R-:W3:Y:S01]  /*112c0*/  LDL.LU.64 R20, [R1+0xa98] ;  /* 0x000a980001147983 */ /* 0x001ee20000300a00 */
[----:B------:R-:W-:-:S02]  /*112d0*/  IMAD.MOV.U32 R24, RZ, RZ, R11 ;  /* 0x000000ffff187224 */ /* 0x000fc400078e000b */
[----:B------:R0:W-:Y:S02]  /*112e0*/  STL [R1+0x974], R2 ;  /* 0x0009740201007387 */ /* 0x0001e40000100800 */
[----:B------:R-:W-:Y:S01]  /*112f0*/  IMAD.MOV.U32 R11, RZ, RZ, R0 ;  /* 0x000000ffff0b7224 */ /* 0x000fe200078e0000 */
[----:B------:R1:W-:Y:S01]  /*11300*/  STL [R1+0x970], R3 ;  /* 0x0009700301007387 */ /* 0x0003e20000100800 */
[----:B---3--:R-:W-:Y:S07]  /*11310*/  HMMA.16816.F32.BF16 R4, R4, R26, R20 ;  /* 0x0000001a0404723c */ /* 0x008fee0000041814 */
[----:B------:R-:W-:-:S02]  /*11320*/  IMAD.MOV.U32 R20, RZ, RZ, R19 ;  /* 0x000000ffff147224 */ /* 0x000fc400078e0013 */
[----:B------:R-:W-:Y:S11]  /*11330*/  IMAD.MOV.U32 R21, RZ, RZ, R14 ;  /* 0x000000ffff157224 */ /* 0x000ff600078e000e */
[----:B------:R-:W-:Y:S04]  /*11340*/  @!UPT UIADD3 URZ, URZ, URZ, URZ ;  /* 0x0000003f3f3ff290 */ /* 0x000fe8000fffe03f */
[----:B0-----:R-:W-:Y:S02]  /*11350*/  IMAD.MOV.U32 R2, RZ, RZ, R6 ;  /* 0x000000ffff027224 */ /* 0x001fe400078e0006 */
[----:B------:R-:W-:Y:S02]  /*11360*/  IMAD.MOV.U32 R0, RZ, RZ, R7 ;  /* 0x000000ffff007224 */ /* 0x000fe400078e0007 */
[----:B------:R-:W-:Y:S02]  /*11370*/  IMAD.MOV.U32 R6, RZ, RZ, R17 ;  /* 0x000000ffff067224 */ /* 0x000fe400078e0011 */
[----:B------:R-:W-:Y:S01]  /*11380*/  IMAD.MOV.U32 R7, RZ, RZ, R18 ;  /* 0x000000ffff077224 */ /* 0x000fe200078e0012 */
[----:B------:R-:W2:Y:S01]  /*11390*/  LDL.LU R17, [R1+0xa90] ;  /* 0x000a900001117983 */ /* 0x000ea20000300800 */
[----:B------:R-:W2:Y:S02]  /*113a0*/  LDL.LU R18, [R1+0xa8c] ;  /* 0x000a8c0001127983 */ /* 0x000ea40000300800 */
[----:B------:R-:W-:Y:S02]  /*113b0*/  STL.64 [R1+0xa68], R26 ;  /* 0x000a681a01007387 */ /* 0x000fe40000100a00 */
[----:B------:R-:W2:Y:S01]  /*113c0*/  LDL.LU R19, [R1+0xa88] ;  /* 0x000a880001137983 */ /* 0x000ea20000300800 */
[----:B------:R0:W-:Y:S01]  /*113d0*/  STL.64 [R1+0xa30], R20 ;  /* 0x000a301401007387 */ /* 0x0001e20000100a00 */
[----:B-1----:R-:W-:-:S02]  /*113e0*/  IMAD.MOV.U32 R3, RZ, RZ, R5 ;  /* 0x000000ffff037224 */ /* 0x002fc400078e0005 */
[----:B------:R-:W-:Y:S02]  /*113f0*/  IMAD.MOV.U32 R29, RZ, RZ, R4 ;  /* 0x000000ffff1d7224 */ /* 0x000fe400078e0004 */
[----:B0-----:R-:W-:Y:S02]  /*11400*/  IMAD.MOV.U32 R20, RZ, RZ, R13 ;  /* 0x000000ffff147224 */ /* 0x001fe400078e000d */
[----:B------:R-:W-:Y:S02]  /*11410*/  IMAD.MOV.U32 R21, RZ, RZ, R12 ;  /* 0x000000ffff157224 */ /* 0x000fe400078e000c */
[----:B------:R-:W0:Y:S04]  /*11420*/  LDSM.16.M88.4 R12, [R15+0x23080] ;  /* 0x023080000f0c783b */ /* 0x000e280000000200 */
[----:B------:R1:W-:Y:S01]  /*11430*/  STL.64 [R1+0xa48], R20 ;  /* 0x000a481401007387 */ /* 0x0003e20000100a00 */
[----:B------:R-:W-:Y:S02]  /*11440*/  STL [R1+0xa2c], R3 ;  /* 0x000a2c0301007387 */ /* 0x000fe40000100800 */
[----:B------:R-:W-:Y:S01]  /*11450*/  STL [R1+0xa28], R29 ;  /* 0x000a281d01007387 */ /* 0x000fe20000100800 */
[----:B-1----:R-:W3:Y:S04]  /*11460*/  LDL.LU.64 R20, [R1+0x40] ;  /* 0x0000400001147983 */ /* 0x002ee80000300a00 */
[----:B---3--:R1:W-:Y:S04]  /*11470*/  STL.64 [R1+0xa60], R20 ;  /* 0x000a601401007387 */ /* 0x0083e80000100a00 */
[----:B-1----:R-:W3:Y:S01]  /*11480*/  LDL.LU R20, [R1+0x100] ;  /* 0x0001000001147983 */ /* 0x002ee20000300800 */
[----:B------:R-:W3:Y:S02]  /*11490*/  LDL.LU R21, [R1+0x104] ;  /* 0x0001040001157983 */ /* 0x000ee40000300800 */
[----:B------:R-:W4:Y:S02]  /*114a0*/  LDL.LU R22, [R1+0x108] ;  /* 0x0001080001167983 */ /* 0x000f240000300800 */
[----:B------:R-:W4:Y:S01]  /*114b0*/  LDL.LU R23, [R1+0x10c] ;  /* 0x00010c0001177983 */ /* 0x000f220000300800 */
[----:B--2---:R-:W-:Y:S01]  /*114c0*/  HMMA.16816.F32.BF16 R4, R16, R6, R8 ;  /* 0x000000061004723c */ /* 0x004fe20000041808 */
[----:B----4-:R-:W-:Y:S01]  /*114d0*/  STL.64 [R1+0xa78], R22 ;  /* 0x000a781601007387 */ /* 0x010fe20000100a00 */
[----:B---3--:R1:W-:Y:S03]  /*114e0*/  STL.64 [R1+0xa70], R20 ;  /* 0x000a701401007387 */ /* 0x0083e60000100a00 */
[----:B-1----:R-:W2:Y:S01]  /*114f0*/  LDL.LU R20, [R1+0x120] ;  /* 0x0001200001147983 */ /* 0x002ea20000300800 */
[----:B------:R-:W2:Y:S02]  /*11500*/  LDL.LU R21, [R1+0x124] ;  /* 0x0001240001157983 */ /* 0x000ea40000300800 */
[----:B------:R-:W2:Y:S02]  /*11510*/  LDL.LU R22, [R1+0x128] ;  /* 0x0001280001167983 */ /* 0x000ea40000300800 */
[----:B------:R-:W2:Y:S01]  /*11520*/  LDL.LU R23, [R1+0x12c] ;  /* 0x00012c0001177983 */ /* 0x000ea20000300800 */
[----:B0-----:R-:W-:Y:S01]  /*11530*/  STL [R1+0x96c], R14 ;  /* 0x00096c0e01007387 */ /* 0x001fe20000100800 */
[----:B------:R-:W-:Y:S02]  /*11540*/  STL [R1+0x968], R15 ;  /* 0x0009680f01007387 */ /* 0x000fe40000100800 */
[----:B------:R-:W3:Y:S09]  /*11550*/  LDL.LU.64 R10, [R1+0xa80] ;  /* 0x000a8000010a7983 */ /* 0x000ef20000300a00 */
[----:B------:R-:W-:Y:S01]  /*11560*/  STL.64 [R1+0x50], R4 ;  /* 0x0000500401007387 */ /* 0x000fe20000100a00 */
[----:B------:R-:W-:Y:S02]  /*11570*/  STL.64 [R1+0x58], R6 ;  /* 0x0000580601007387 */ /* 0x000fe40000100a00 */
[----:B------:R-:W0:Y:S04]  /*11580*/  LDSM.16.MT88.4 R4, [R28+0x18100] ;  /* 0x018100001c04783b */ /* 0x000e280000004200 */
[----:B0-----:R-:W-:-:S02]  /*11590*/  IMAD.MOV.U32 R3, RZ, RZ, R4 ;  /* 0x000000ffff037224 */ /* 0x001fc400078e0004 */
[----:B------:R-:W-:Y:S02]  /*115a0*/  IMAD.MOV.U32 R29, RZ, RZ, R5 ;  /* 0x000000ffff1d7224 */ /* 0x000fe400078e0005 */
[----:B------:R-:W-:Y:S02]  /*115b0*/  IMAD.MOV.U32 R15, RZ, RZ, R6 ;  /* 0x000000ffff0f7224 */ /* 0x000fe400078e0006 */
[----:B------:R-:W-:Y:S02]  /*115c0*/  IMAD.MOV.U32 R14, RZ, RZ, R7 ;  /* 0x000000ffff0e7224 */ /* 0x000fe400078e0007 */
[----:B------:R-:W0:Y:S04]  /*115d0*/  LDSM.16.MT88.4 R4, [R28+0x18200] ;  /* 0x018200001c04783b */ /* 0x000e280000004200 */
[----:B------:R-:W-:Y:S01]  /*115e0*/  STL.64 [R1+0xa40], R14 ;  /* 0x000a400e01007387 */ /* 0x000fe20000100a00 */
[----:B------:R1:W-:Y:S03]  /*115f0*/  STL.64 [R1+0xa38], R12 ;  /* 0x000a380c01007387 */ /* 0x0003e60000100a00 */
[----:B-1----:R-:W4:Y:S01]  /*11600*/  LDL.LU R12, [R1+0xa0] ;  /* 0x0000a000010c7983 */ /* 0x002f220000300800 */
[----:B------:R-:W4:Y:S02]  /*11610*/  LDL.LU R13, [R1+0xa4] ;  /* 0x0000a400010d7983 */ /* 0x000f240000300800 */
[----:B------:R-:W4:Y:S02]  /*11620*/  LDL.LU R14, [R1+0xa8] ;  /* 0x0000a800010e7983 */ /* 0x000f240000300800 */
[----:B------:R-:W4:Y:S01]  /*11630*/  LDL.LU R15, [R1+0xac] ;  /* 0x0000ac00010f7983 */ /* 0x000f220000300800 */
[----:B0-----:R-:W-:Y:S01]  /*11640*/  STL.64 [R1+0x9e8], R6 ;  /* 0x0009e80601007387 */ /* 0x001fe20000100a00 */
[----:B------:R0:W-:Y:S03]  /*11650*/  STL.64 [R1+0x9e0], R4 ;  /* 0x0009e00401007387 */ /* 0x0001e60000100a00 */
[----:B0-----:R-:W3:Y:S01]  /*11660*/  LDL.LU R4, [R1+0x110] ;  /* 0x0001100001047983 */ /* 0x001ee20000300800 */
[----:B------:R-:W3:Y:S02]  /*11670*/  LDL.LU R5, [R1+0x114] ;  /* 0x0001140001057983 */ /* 0x000ee40000300800 */
[----:B------:R-:W3:Y:S02]  /*11680*/  LDL.LU R6, [R1+0x118] ;  /* 0x0001180001067983 */ /* 0x000ee40000300800 */
[----:B------:R-:W3:Y:S02]  /*11690*/  LDL.LU R7, [R1+0x11c] ;  /* 0x00011c0001077983 */ /* 0x000ee40000300800 */
[----:B------:R-:W-:-:S02]  /*116a0*/  IMAD.MOV.U32 R26, RZ, RZ, R25 ;  /* 0x000000ffff1a7224 */ /* 0x000fc400078e0019 */
[----:B------:R-:W-:-:S07]  /*116b0*/  IMAD.MOV.U32 R27, RZ, RZ, R24 ;  /* 0x000000ffff1b7224 */ /* 0x000fce00078e0018 */
[C---:B--2---:R-:W-:Y:S08]  /*116c0*/  HMMA.16816.F32.BF16 R24, R16.reuse, R26, R20 ;  /* 0x0000001a1018723c */ /* 0x044ff00000041814 */
[C---:B---3--:R-:W-:Y:S11]  /*116d0*/  HMMA.16816.F32.BF16 R8, R16.reuse, R10, R4 ;  /* 0x0000000a1008723c */ /* 0x048ff60000041804 */
[----:B------:R-:W-:Y:S11]  /*116e0*/  @!UPT UIADD3 URZ, URZ, URZ, URZ ;  /* 0x0000003f3f3ff290 */ /* 0x000ff6000fffe03f */
[----:B------:R-:W-:Y:S02]  /*116f0*/  @!UPT UIADD3 URZ, URZ, URZ, URZ ;  /* 0x0000003f3f3ff290 */ /* 0x000fe4000fffe03f */
[----:B------:R-:W-:Y:S02]  /*11700*/  IMAD.MOV.U32 R7, RZ, RZ, R8 ;  /* 0x000000ffff077224 */ /* 0x000fe400078e0008 */
[----:B------:R-:W-:Y:S02]  /*11710*/  IMAD.MOV.U32 R6, RZ, RZ, R9 ;  /* 0x000000ffff067224 */ /* 0x000fe400078e0009 */
[----:B------:R-:W-:Y:S02]  /*11720*/  IMAD.MOV.U32 R5, RZ, RZ, R10 ;  /* 0x000000ffff057224 */ /* 0x000fe400078e000a */
[----:B------:R-:W-:Y:S02]  /*11730*/  IMAD.MOV.U32 R4, RZ, RZ, R11 ;  /* 0x000000ffff047224 */ /* 0x000fe400078e000b */
[----:B------:R-:W0:Y:S04]  /*11740*/  LDSM.16.MT88.4 R8, [R28+0x18300] ;  /* 0x018300001c08783b */ /* 0x000e280000004200 */
[----:B0-----:R-:W-:Y:S01]  /*11750*/  STL.64 [R1+0x9a8], R10 ;  /* 0x0009a80a01007387 */ /* 0x001fe20000100a00 */
[----:B------:R0:W-:Y:S03]  /*11760*/  STL.64 [R1+0x9a0], R8 ;  /* 0x0009a00801007387 */ /* 0x0001e60000100a00 */
[----:B0-----:R-:W2:Y:S01]  /*11770*/  LDL.LU R8, [R1+0xd0] ;  /* 0x0000d00001087983 */ /* 0x001ea20000300800 */
[----:B------:R-:W2:Y:S02]  /*11780*/  LDL.LU R9, [R1+0xd4] ;  /* 0x0000d40001097983 */ /* 0x000ea40000300800 */
[----:B------:R-:W2:Y:S02]  /*11790*/  LDL.LU R10, [R1+0xd8] ;  /* 0x0000d800010a7983 */ /* 0x000ea40000300800 */
[----:B------:R-:W2:Y:S01]  /*117a0*/  LDL.LU R11, [R1+0xdc] ;  /* 0x0000dc00010b7983 */ /* 0x000ea20000300800 */
[----:B------:R-:W3:Y:S01]  /*117b0*/  LDL.LU.64 R22, [R1+0xa78] ;  /* 0x000a780001167983 */ /* 0x000ee20000300a00 */
[----:B------:R-:W3:Y:S02]  /*117c0*/  LDL.LU.64 R20, [R1+0xa70] ;  /* 0x000a700001147983 */ /* 0x000ee40000300a00 */
[----:B------:R-:W-:Y:S02]  /*117d0*/  STL.64 [R1+0x130], R24 ;  /* 0x0001301801007387 */ /* 0x000fe40000100a00 */
[----:B------:R0:W-:Y:S02]  /*117e0*/  STL.64 [R1+0x138], R26 ;  /* 0x0001381a01007387 */ /* 0x0001e40000100a00 */
[----:B0-----:R-:W3:Y:S02]  /*117f0*/  LDL.LU.64 R26, [R1+0xa68] ;  /* 0x000a6800011a7983 */ /* 0x001ee40000300a00 */
[----:B---3--:R-:W-:Y:S02]  /*11800*/  HMMA.16816.F32.BF16 R16, R16, R26, R20 ;  /* 0x0000001a1010723c */ /* 0x008fe40000041814 */
[----:B------:R-:W2:Y:S01]  /*11810*/  LDL.LU.64 R20, [R1+0xa60] ;  /* 0x000a600001147983 */ /* 0x000ea20000300a00 */
[----:B------:R-:W2:Y:S02]  /*11820*/  LDL.LU.64 R26, [R1+0xa58] ;  /* 0x000a5800011a7983 */ /* 0x000ea40000300a00 */
[----:B------:R-:W2:Y:S11]  /*11830*/  LDL.LU.64 R24, [R1+0xa50] ;  /* 0x000a500001187983 */ /* 0x000eb60000300a00 */
[----:B------:R-:W-:Y:S07]  /*11840*/  @!UPT UIADD3 URZ, URZ, URZ, URZ ;  /* 0x0000003f3f3ff290 */ /* 0x000fee000fffe03f */
[----:B------:R0:W-:Y:S01]  /*11850*/  STL.64 [R1+0xf0], R16 ;  /* 0x0000f01001007387 */ /* 0x0001e20000100a00 */
[----:B------:R1:W-:Y:S03]  /*11860*/  STL.64 [R1+0xf8], R18 ;  /* 0x0000f81201007387 */ /* 0x0003e60000100a00 */
[----:B0-----:R-:W3:Y:S01]  /*11870*/  LDL.LU R16, [R1+0xb0] ;  /* 0x0000b00001107983 */ /* 0x001ee20000300800 */
[----:B------:R-:W3:Y:S02]  /*11880*/  LDL.LU R17, [R1+0xb4] ;  /* 0x0000b40001117983 */ /* 0x000ee40000300800 */
[----:B-1----:R-:W3:Y:S02]  /*11890*/  LDL.LU R18, [R1+0xb8] ;  /* 0x0000b80001127983 */ /* 0x002ee40000300800 */
[----:B------:R-:W3:Y:S01]  /*118a0*/  LDL.LU R19, [R1+0xbc] ;  /* 0x0000bc0001137983 */ /* 0x000ee20000300800 */
[C---:B--2---:R-:W-:Y:S11]  /*118b0*/  HMMA.16816.F32.BF16 R8, R24.reuse, R20, R8 ;  /* 0x000000141808723c */ /* 0x044ff60000041808 */
[----:B------:R-:W-:Y:S11]  /*118c0*/  @!UPT UIADD3 URZ, URZ, URZ, URZ ;  /* 0x0000003f3f3ff290 */ /* 0x000ff6000fffe03f */
[----:B------:R-:W-:Y:S01]  /*118d0*/  @!UPT UIADD3 URZ, URZ, URZ, URZ ;  /* 0x0000003f3f3ff290 */ /* 0x000fe2000fffe03f */
[----:B------:R0:W-:Y:S01]  /*118e0*/  STL.64 [R1+0x120], R8 ;  /* 0x0001200801007387 */ /* 0x0001e20000100a00 */
[----:B------:R-:W-:Y:S02]  /*118f0*/  STL.64 [R1+0x128], R10 ;  /* 0x0001280a01007387 */ /* 0x000fe40000100a00 */
[----:B0-----:R-:W-:Y:S02]  /*11900*/  IMAD.MOV.U32 R9, RZ, RZ, R20 ;  /* 0x000000ffff097224 */ /* 0x001fe400078e0014 */
[----:B------:R-:W-:Y:S02]  /*11910*/  IMAD.MOV.U32 R8, RZ, RZ, R21 ;  /* 0x000000ffff087224 */ /* 0x000fe400078e0015 */
[----:B------:R-:W4:Y:S02]  /*11920*/  LDL.LU.64 R20, [R1+0xa48] ;  /* 0x000a480001147983 */ /* 0x000f240000300a00 */
[C---:B----4-:R-:W-:Y:S02]  /*11930*/  HMMA.16816.F32.BF16 R20, R24.reuse, R20, R12 ;  /* 0x000000141814723c */ /* 0x050fe4000004180c */
[----:B------:R-:W2:Y:S01]  /*11940*/  LDL.LU.64 R14, [R1+0xa40] ;  /* 0x000a4000010e7983 */ /* 0x000ea20000300a00 */
[----:B------:R-:W2:Y:S11]  /*11950*/  LDL.LU.64 R12, [R1+0xa38] ;  /* 0x000a3800010c7983 */ /* 0x000eb60000300a00 */
[----:B------:R-:W-:Y:S09]  /*11960*/  @!UPT UIADD3 URZ, URZ, URZ, URZ ;  /* 0x0000003f3f3ff290 */ /* 0x000ff2000fffe03f */
[----:B------:R-:W-:Y:S01]  /*11970*/  STL.64 [R1+0x110], R20 ;  /* 0x0001101401007387 */ /* 0x000fe20000100a00 */
[----:B------:R-:W-:Y:S02]  /*11980*/  STL.64 [R1+0x118], R22 ;  /* 0x0001181601007387 */ /* 0x000fe40000100a00 */
[----:B------:R-:W0:Y:S02]  /*11990*/  LDSM.16.MT88.4 R20, [R28+0x1c000] ;  /* 0x01c000001c14783b */ /* 0x000e240000004200 */
[----:B0-----:R0:W-:Y:S02]  /*119a0*/  STL.64 [R1], R20 ;  /* 0x0000001401007387 */ /* 0x0011e40000100a00 */
[----:B------:R3:W-:Y:S02]  /*119b0*/  STL.64 [R1+0x8], R22 ;  /* 0x0000081601007387 */ /* 0x0007e40000100a00 */
[----:B0-----:R-:W3:Y:S02]  /*119c0*/  LDL.LU.64 R20, [R1+0xa30] ;  /* 0x000a300001147983 */ /* 0x001ee40000300a00 */
[----:B---3--:R-:W-:Y:S02]  /*119d0*/  HMMA.16816.F32.BF16 R20, R24, R20, R16 ;  /* 0x000000141814723c */ /* 0x008fe40000041810 */
[----:B------:R-:W0:Y:S04]  /*119e0*/  LDSM.16.MT88.4 R16, [R28+0x1c100] ;  /* 0x01c100001c10783b */ /* 0x000e280000004200 */
[----:B0-----:R0:W-:Y:S11]  /*119f0*/  STL [R1+0x90c], R16 ;  /* 0x00090c1001007387 */ /* 0x0011f60000100800 */
[----:B------:R-:W-:Y:S06]  /*11a00*/  @!UPT UIADD3 URZ, URZ, URZ, URZ ;  /* 0x0000003f3f3ff290 */ /* 0x000fec000fffe03f */
[----:B------:R-:W-:Y:S02]  /*11a10*/  STL.64 [R1+0x100], R20 ;  /* 0x0001001401007387 */ /* 0x000fe40000100a00 */
[----:B------:R-:W-:Y:S02]  /*11a20*/  STL.64 [R1+0x108], R22 ;  /* 0x0001081601007387 */ /* 0x000fe40000100a00 */
[----:B------:R1:W-:Y:S01]  /*11a30*/  STL [R1+0x908], R17 ;  /* 0x0009081101007387 */ /* 0x0003e20000100800 */
[----:B------:R3:W-:Y:S01]  /*11a40*/  STL [R1+0x904], R18 ;  /* 0x0009041201007387 */ /* 0x0007e20000100800 */
[----:B------:R2:W-:Y:S03]  /*11a50*/  STL [R1+0x900], R19 ;  /* 0x0009001301007387 */ /* 0x0005e60000100800 */
[----:B------:R-:W2:Y:S04]  /*11a60*/  LDSM.16.MT88.4 R20, [R28+0x1c200] ;  /* 0x01c200001c14783b */ /* 0x000ea80000004200 */
[----:B0-----:R-:W4:Y:S01]  /*11a70*/  LDL.LU R16, [R1+0xc0] ;  /* 0x0000c00001107983 */ /* 0x001f220000300800 */
[----:B-1----:R-:W4:Y:S03]  /*11a80*/  LDL.LU R17, [R1+0xc4] ;  /* 0x0000c40001117983 */ /* 0x002f260000300800 */
[----:B---3--:R-:W4:Y:S01]  /*11a90*/  LDL.LU R18, [R1+0xc8] ;  /* 0x0000c80001127983 */ /* 0x008f220000300800 */
[----:B--2---:R-:W4:Y:S03]  /*11aa0*/  LDL.LU R19, [R1+0xcc] ;  /* 0x0000cc0001137983 */ /* 0x004f260000300800 */
[----:B------:R0:W-:Y:S01]  /*11ab0*/  STL [R1+0x8c0], R23 ;  /* 0x0008c01701007387 */ /* 0x0001e20000100800 */
[----:B------:R1:W-:Y:S02]  /*11ac0*/  STL [R1+0x980], R22 ;  /* 0x0009801601007387 */ /* 0x0003e40000100800 */
[----:B------:R2:W-:Y:S02]  /*11ad0*/  STL.64 [R1+0x978], R20 ;  /* 0x0009781401007387 */ /* 0x0005e40000100a00 */
[----:B0-----:R-:W-:-:S02]  /*11ae0*/  IMAD.MOV.U32 R23, RZ, RZ, R4 ;  /* 0x000000ffff177224 */ /* 0x001fc400078e0004 */
[----:B-1----:R-:W-:Y:S02]  /*11af0*/  IMAD.MOV.U32 R22, RZ, RZ, R5 ;  /* 0x000000ffff167224 */ /* 0x002fe400078e0005 */
[----:B------:R-:W-:Y:S02]  /*11b00*/  IMAD.MOV.U32 R4, RZ, RZ, R3 ;  /* 0x000000ffff047224 */ /* 0x000fe400078e0003 */
[----:B--2---:R-:W-:Y:S02]  /*11b10*/  IMAD.MOV.U32 R20, RZ, RZ, R7 ;  /* 0x000000ffff147224 */ /* 0x004fe400078e0007 */
[----:B------:R-:W-:Y:S02]  /*11b20*/  IMAD.MOV.U32 R21, RZ, RZ, R6 ;  /* 0x000000ffff157224 */ /* 0x000fe400078e0006 */
[----:B------:R-:W-:Y:S01]  /*11b30*/  IMAD.MOV.U32 R5, RZ, RZ, R29 ;  /* 0x000000ffff057224 */ /* 0x000fe200078e001d */
[----:B----4-:R-:W-:Y:S01]  /*11b40*/  HMMA.16816.F32.BF16 R16, R24, R12, R16 ;  /* 0x0000000c1810723c */ /* 0x010fe20000041810 */
[----:B------:R-:W0:Y:S11]  /*11b50*/  LDSM.16.MT88.4 R24, [R28+0x1c300] ;  /* 0x01c300001c18783b */ /* 0x000e360000004200 */
[----:B------:R-:W-:Y:S11]  /*11b60*/  @!UPT UIADD3 URZ, URZ, URZ, URZ ;  /* 0x0000003f3f3ff290 */ /* 0x000ff6000fffe03f */
[----:B------:R-:W-:Y:S01]  /*11b70*/  STL.64 [R1+0xe0], R16 ;  /* 0x0000e01001007387 */ /* 0x000fe20000100a00 */
[----:B------:R-:W-:Y:S02]  /*11b80*/  STL.64 [R1+0xe8], R18 ;  /* 0x0000e81201007387 */ /* 0x000fe40000100a00 */
[----:B------:R-:W2:Y:S02]  /*11b90*/  LDL.LU R3, [R1+0xa2c] ;  /* 0x000a2c0001037983 */ /* 0x000ea40000300800 */
[----:B------:R-:W3:Y:S01]  /*11ba0*/  LDL.LU R29, [R1+0xa28] ;  /* 0x000a2800011d7983 */ /* 0x000ee20000300800 */
[----:B------:R-:W-:Y:S01]  /*11bb0*/  STL.64 [R1+0x990], R22 ;  /* 0x0009901601007387 */ /* 0x000fe20000100a00 */
[----:B------:R1:W-:Y:S02]  /*11bc0*/  STL.64 [R1+0x988], R20 ;  /* 0x0009881401007387 */ /* 0x0003e40000100a00 */
[----:B-1----:R-:W-:Y:S02]  /*11bd0*/  IMAD.MOV.U32 R21, RZ, RZ, R8 ;  /* 0x000000ffff157224 */ /* 0x002fe400078e0008 */
[----:B------:R-:W-:Y:S01]  /*11be0*/  IMAD.MOV.U32 R20, RZ, RZ, R9 ;  /* 0x000000ffff147224 */ /* 0x000fe200078e0009 */
[----:B------:R-:W4:Y:S01]  /*11bf0*/  LDL.LU R8, [R1+0x160] ;  /* 0x0001600001087983 */ /* 0x000f220000300800 */
[----:B------:R-:W4:Y:S02]  /*11c00*/  LDL.LU R9, [R1+0x164] ;  /* 0x0001640001097983 */ /* 0x000f240000300800 */
[----:B------:R-:W2:Y:S02]  /*11c10*/  LDL.LU R10, [R1+0x168] ;  /* 0x00016800010a7983 */ /* 0x000ea40000300800 */
[----:B------:R-:W2:Y:S01]  /*11c20*/  LDL.LU R11, [R1+0x16c] ;  /* 0x00016c00010b7983 */ /* 0x000ea20000300800 */
[----:B------:R-:W2:Y:S01]  /*11c30*/  LDL.LU R16, [R1+0x180] ;  /* 0x0001800001107983 */ /* 0x000ea20000300800 */
[----:B------:R-:W2:Y:S02]  /*11c40*/  LDL.LU R17, [R1+0x184] ;  /* 0x0001840001117983 */ /* 0x000ea40000300800 */
[----:B------:R-:W2:Y:S02]  /*11c50*/  LDL.LU R18, [R1+0x188] ;  /* 0x0001880001127983 */ /* 0x000ea40000300800 */
[----:B------:R-:W2:Y:S02]  /*11c60*/  LDL.LU R19, [R1+0x18c] ;  /* 0x00018c0001137983 */ /* 0x000ea40000300800 */
[----:B--2---:R-:W-:Y:S01]  /*11c70*/  STL.64 [R1+0x9f8], R18 ;  /* 0x0009f81201007387 */ /* 0x004fe20000100a00 */
[----:B------:R1:W-:Y:S03]  /*11c80*/  STL.64 [R1+0x9f0], R16 ;  /* 0x0009f01001007387 */ /* 0x0003e60000100a00 */
[----:B-1----:R-:W2:Y:S04]  /*11c90*/  LDL.LU.64 R16, [R1+0x20] ;  /* 0x0000200001107983 */ /* 0x002ea80000300a00 */
[----:B--2---:R1:W-:Y:S04]  /*11ca0*/  STL.64 [R1+0xa10], R16 ;  /* 0x000a101001007387 */ /* 0x0043e80000100a00 */
[----:B-1----:R-:W2:Y:S01]  /*11cb0*/  LDL.LU R16, [R1+0x1a0] ;  /* 0x0001a00001107983 */ /* 0x002ea20000300800 */
[----:B------:R-:W2:Y:S02]  /*11cc0*/  LDL.LU R17, [R1+0x1a4] ;  /* 0x0001a40001117983 */ /* 0x000ea40000300800 */
[----:B------:R-:W2:Y:S02]  /*11cd0*/  LDL.LU R18, [R1+0x1a8] ;  /* 0x0001a80001127983 */ /* 0x000ea40000300800 */
[----:B------:R-:W2:Y:S02]  /*11ce0*/  LDL.LU R19, [R1+0x1ac] ;  /* 0x0001ac0001137983 */ /* 0x000ea40000300800 */
[----:B--2---:R-:W-:Y:S01]  /*11cf0*/  STL.64 [R1+0xa20], R18 ;  /* 0x000a201201007387 */ /* 0x004fe20000100a00 */
[----:B------:R1:W-:Y:S03]  /*11d00*/  STL.64 [R1+0xa18], R16 ;  /* 0x000a181001007387 */ /* 0x0003e60000100a00 */
[----:B-1----:R-:W2:Y:S01]  /*11d10*/  LDL.LU R16, [R1+0x1b0] ;  /* 0x0001b00001107983 */ /* 0x002ea20000300800 */
[----:B------:R-:W2:Y:S02]  /*11d20*/  LDL.LU R17, [R1+0x1b4] ;  /* 0x0001b40001117983 */ /* 0x000ea40000300800 */
[----:B------:R-:W2:Y:S02]  /*11d30*/  LDL.LU R18, [R1+0x1b8] ;  /* 0x0001b80001127983 */ /* 0x000ea40000300800 */
[----:B------:R-:W2:Y:S01]  /*11d40*/  LDL.LU R19, [R1+0x1bc] ;  /* 0x0001bc0001137983 */ /* 0x000ea20000300800 */
[----:B------:R-:W-:Y:S01]  /*11d50*/  STL.64 [R1+0x9b8], R10 ;  /* 0x0009b80a01007387 */ /* 0x000fe20000100a00 */
[----:B----4-:R1:W-:Y:S03]  /*11d60*/  STL.64 [R1+0x9b0], R8 ;  /* 0x0009b00801007387 */ /* 0x0103e60000100a00 */
[----:B-1----:R-:W4:Y:S01]  /*11d70*/  LDL.LU R8, [R1+0x170] ;  /* 0x0001700001087983 */ /* 0x002f220000300800 */
[----:B------:R-:W4:Y:S02]  /*11d80*/  LDL.LU R9, [R1+0x174] ;  /* 0x0001740001097983 */ /* 0x000f240000300800 */
[----:B------:R-:W2:Y:S02]  /*11d90*/  LDL.LU R10, [R1+0x178] ;  /* 0x00017800010a7983 */ /* 0x000ea40000300800 */
[----:B------:R-:W2:Y:S02]  /*11da0*/  LDL.LU R11, [R1+0x17c] ;  /* 0x00017c00010b7983 */ /* 0x000ea40000300800 */
[----:B------:R-:W-:-:S02]  /*11db0*/  IMAD.MOV.U32 R6, RZ, RZ, R15 ;  /* 0x000000ffff067224 */ /* 0x000fc400078e000f */
[----:B------:R-:W-:Y:S01]  /*11dc0*/  IMAD.MOV.U32 R7, RZ, RZ, R14 ;  /* 0x000000ffff077224 */ /* 0x000fe200078e000e */
[----:B--2---:R-:W-:Y:S01]  /*11dd0*/  STL.64 [R1+0x9d8], R10 ;  /* 0x0009d80a01007387 */ /* 0x004fe20000100a00 */
[----:B----4-:R1:W-:Y:S03]  /*11de0*/  STL.64 [R1+0x9d0], R8 ;  /* 0x0009d00801007387 */ /* 0x0103e60000100a00 */
[----:B-1----:R-:W2:Y:S01]  /*11df0*/  LDL.LU R8, [R1+0x90] ;  /* 0x0000900001087983 */ /* 0x002ea20000300800 */
[----:B------:R-:W2:Y:S02]  /*11e00*/  LDL.LU R9, [R1+0x94] ;  /* 0x0000940001097983 */ /* 0x000ea40000300800 */
[----:B------:R-:W4:Y:S02]  /*11e10*/  LDL.LU R10, [R1+0x98] ;  /* 0x00009800010a7983 */ /* 0x000f240000300800 */
[----:B------:R-:W4:Y:S01]  /*11e20*/  LDL.LU R11, [R1+0x9c] ;  /* 0x00009c00010b7983 */ /* 0x000f220000300800 */
[----:B------:R-:W-:Y:S11]  /*11e30*/  HMMA.16816.F32.BF16 R16, R4, R20, R16 ;  /* 0x000000140410723c */ /* 0x000ff60000041810 */
[----:B------:R-:W-:Y:S11]  /*11e40*/  @!UPT UIADD3 URZ, URZ, URZ, URZ ;  /* 0x0000003f3f3ff290 */ /* 0x000ff6000fffe03f */
[----:B------:R-:W-:Y:S02]  /*11e50*/  @!UPT UIADD3 URZ, URZ, URZ, URZ ;  /* 0x0000003f3f3ff290 */ /* 0x000fe4000fffe03f */
[----:B------:R-:W-:Y:S02]  /*11e60*/  IMAD.MOV.U32 R15, RZ, RZ, R18 ;  /* 0x000000ffff0f7224 */ /* 0x000fe400078e0012 */
[----:B------:R-:W-:Y:S01]  /*11e70*/  IMAD.MOV.U32 R14, RZ, RZ, R17 ;  /* 0x000000ffff0e7224 */ /* 0x000fe200078e0011 */
[----:B----4-:R-:W-:Y:S01]  /*11e80*/  STL.64 [R1+0xa08], R10 ;  /* 0x000a080a01007387 */ /* 0x010fe20000100a00 */
[----:B--2---:R1:W-:Y:S03]  /*11e90*/  STL.64 [R1+0xa00], R8 ;  /* 0x000a000801007387 */ /* 0x0043e60000100a00 */
[----:B-1----:R-:W2:Y:S01]  /*11ea0*/  LDL.LU R8, [R1+0x190] ;  /* 0x0001900001087983 */ /* 0x002ea20000300800 */
[----:B------:R-:W2:Y:S02]  /*11eb0*/  LDL.LU R9, [R1+0x194] ;  /* 0x0001940001097983 */ /* 0x000ea40000300800 */
[----:B------:R-:W2:Y:S02]  /*11ec0*/  LDL.LU R10, [R1+0x198] ;  /* 0x00019800010a7983 */ /* 0x000ea40000300800 */
[----:B------:R-:W2:Y:S01]  /*11ed0*/  LDL.LU R11, [R1+0x19c] ;  /* 0x00019c00010b7983 */ /* 0x000ea20000300800 */
[----:B0-----:R0:W-:Y:S01]  /*11ee0*/  STL.64 [R1+0x888], R26 ;  /* 0x0008881a01007387 */ /* 0x0011e20000100a00 */
[----:B------:R3:W-:Y:S02]  /*11ef0*/  STL.64 [R1+0x880], R24 ;  /* 0x0008801801007387 */ /* 0x0007e40000100a00 */
[----:B0-----:R-:W-:-:S02]  /*11f00*/  IMAD.MOV.U32 R26, RZ, RZ, R2 ;  /* 0x000000ffff1a7224 */ /* 0x001fc400078e0002 */
[----:B------:R-:W-:Y:S02]  /*11f10*/  IMAD.MOV.U32 R27, RZ, RZ, R0 ;  /* 0x000000ffff1b7224 */ /* 0x000fe400078e0000 */
[----:B---3--:R-:W-:Y:S02]  /*11f20*/  IMAD.MOV.U32 R24, RZ, RZ, R29 ;  /* 0x000000ffff187224 */ /* 0x008fe400078e001d */
[----:B------:R-:W-:Y:S01]  /*11f30*/  IMAD.MOV.U32 R25, RZ, RZ, R3 ;  /* 0x000000ffff197224 */ /* 0x000fe200078e0003 */
[----:B------:R-:W-:Y:S04]  /*11f40*/  STL.64 [R1+0x9c8], R26 ;  /* 0x0009c81a01007387 */ /* 0x000fe80000100a00 */
[----:B------:R0:W-:Y:S02]  /*11f50*/  STL.64 [R1+0x9c0], R24 ;  /* 0x0009c01801007387 */ /* 0x0001e40000100a00 */
[----:B------:R-:W-:-:S02]  /*11f60*/  IMAD.MOV.U32 R29, RZ, RZ, R19 ;  /* 0x000000ffff1d7224 */ /* 0x000fc400078e0013 */
[----:B------:R-:W-:Y:S01]  /*11f70*/  IMAD.MOV.U32 R3, RZ, RZ, R16 ;  /* 0x000000ffff037224 */ /* 0x000fe200078e0010 */
[----:B0-----:R-:W3:Y:S01]  /*11f80*/  LDL.LU.64 R24, [R1+0x30] ;  /* 0x0000300001187983 */ /* 0x001ee20000300a00 */
[----:B------:R-:W-:Y:S02]  /*11f90*/  STL [R1+0x784], R28 ;  /* 0x0007841c01007387 */ /* 0x000fe40000100800 */
[----:B------:R-:W3:Y:S02]  /*11fa0*/  LDL.LU.64 R18, [R1+0xa20] ;  /* 0x000a200001127983 */ /* 0x000ee40000300a00 */
[----:B------:R-:W3:Y:S02]  /*11fb0*/  LDL.LU.64 R16, [R1+0xa18] ;  /* 0x000a180001107983 */ /* 0x000ee40000300a00 */
[C---:B---3--:R-:W-:Y:S11]  /*11fc0*/  HMMA.16816.F32.BF16 R16, R4.reuse, R24, R16 ;  /* 0x000000180410723c */ /* 0x048ff60000041810 */
[----:B------:R-:W-:Y:S11]  /*11fd0*/  @!UPT UIADD3 URZ, URZ, URZ, URZ ;  /* 0x0000003f3f3ff290 */ /* 0x000ff6000fffe03f */
[----:B------:R-:W-:Y:S01]  /*11fe0*/  @!UPT UIADD3 URZ, URZ, URZ, URZ ;  /* 0x0000003f3f3ff290 */ /* 0x000fe2000fffe03f */
[----:B------:R0:W-:Y:S01]  /*11ff0*/  STL.64 [R1+0xc0], R16 ;  /* 0x0000c01001007387 */ /* 0x0001e20000100a00 */
[----:B------:R-:W-:Y:S03]  /*12000*/  STL [R1+0xc8], R18 ;  /* 0x0000c81201007387 */ /* 0x000fe60000100800 */
[----:B0-----:R-:W2:Y:S01]  /*12010*/  LDL.LU.64 R16, [R1+0xa10] ;  /* 0x000a100001107983 */ /* 0x001ea20000300a00 */
[----:B------:R-:W-:Y:S01]  /*12020*/  IMAD.MOV.U32 R2, RZ, RZ, R19 ;  /* 0x000000ffff027224 */ /* 0x000fe200078e0013 */
[C---:B--2---:R-:W-:Y:S01]  /*12030*/  HMMA.16816.F32.BF16 R8, R4.reuse, R16, R8 ;  /* 0x000000100408723c */ /* 0x044fe20000041808 */
[----:B------:R-:W-:Y:S02]  /*12040*/  IMAD.MOV.U32 R22, RZ, RZ, R16 ;  /* 0x000000ffff167224 */ /* 0x000fe400078e0010 */
[----:B------:R-:W-:Y:S11]  /*12050*/  IMAD.MOV.U32 R0, RZ, RZ, R17 ;  /* 0x000000ffff007224 */ /* 0x000ff600078e0011 */
[----:B------:R-:W-:Y:S09]  /*12060*/  @!UPT UIADD3 URZ, URZ, URZ, URZ ;  /* 0x0000003f3f3ff290 */ /* 0x000ff2000fffe03f */
[----:B------:R-:W-:Y:S01]  /*12070*/  STL.64 [R1+0xb0], R8 ;  /* 0x0000b00801007387 */ /* 0x000fe20000100a00 */
[----:B------:R0:W-:Y:S03]  /*12080*/  STL.64 [R1+0xb8], R10 ;  /* 0x0000b80a01007387 */ /* 0x0001e60000100a00 */
[----:B0-----:R-:W2:Y:S01]  /*12090*/  LDL.LU.64 R10, [R1+0xa08] ;  /* 0x000a0800010a7983 */ /* 0x001ea20000300a00 */
[----:B------:R-:W2:Y:S02]  /*120a0*/  LDL.LU.64 R8, [R1+0xa00] ;  /* 0x000a000001087983 */ /* 0x000ea40000300a00 */
[----:B------:R-:W3:Y:S02]  /*120b0*/  LDL.LU.64 R18, [R1+0x9f8] ;  /* 0x0009f80001127983 */ /* 0x000ee40000300a00 */
[----:B------:R-:W3:Y:S02]  /*120c0*/  LDL.LU.64 R16, [R1+0x9f0] ;  /* 0x0009f00001107983 */ /* 0x000ee40000300a00 */
[----:B---3--:R-:W-:Y:S11]  /*120d0*/  HMMA.16816.F32.BF16 R4, R4, R12, R16 ;  /* 0x0000000c0404723c */ /* 0x008ff60000041810 */
[----:B------:R-:W-:Y:S11]  /*120e0*/  @!UPT UIADD3 URZ, URZ, URZ, URZ ;  /* 0x0000003f3f3ff290 */ /* 0x000ff6000fffe03f */
[----:B------:R-:W-:Y:S02]  /*120f0*/  @!UPT UIADD3 URZ, URZ, URZ, URZ ;  /* 0x0000003f3f3ff290 */ /* 0x000fe4000fffe03f */
[----:B------:R-:W-:Y:S02]  /*12100*/  IMAD.MOV.U32 R18, RZ, RZ, R6 ;  /* 0x000000ffff127224 */ /* 0x000fe400078e0006 */
[----:B------:R-:W-:Y:S02]  /*12110*/  IMAD.MOV.U32 R19, RZ, RZ, R7 ;  /* 0x000000ffff137224 */ /* 0x000fe400078e0007 */
[----:B------:R-:W-:Y:S02]  /*12120*/  IMAD.MOV.U32 R16, RZ, RZ, R4 ;  /* 0x000000ffff107224 */ /* 0x000fe400078e0004 */
[----:B------:R-:W-:Y:S01]  /*12130*/  IMAD.MOV.U32 R17, RZ, RZ, R5 ;  /* 0x000000ffff117224 */ /* 0x000fe200078e0005 */
[----:B------:R-:W2:Y:S01]  /*12140*/  LDL.LU.64 R6, [R1+0x9e8] ;  /* 0x0009e80001067983 */ /* 0x000ea20000300a00 */
[----:B------:R-:W2:Y:S02]  /*12150*/  LDL.LU.64 R4, [R1+0x9e0] ;  /* 0x0009e00001047983 */ /* 0x000ea40000300a00 */
[----:B------:R-:W-:Y:S01]  /*12160*/  STL.64 [R1+0x918], R18 ;  /* 0x0009181201007387 */ /* 0x000fe20000100a00 */
[----:B------:R-:W-:Y:S01]  /*12170*/  STL.64 [R1+0x910], R16 ;  /* 0x0009101001007387 */ /* 0x000fe20000100a00 */
[----:B--2---:R-:W-:Y:S11]  /*12180*/  HMMA.16816.F32.BF16 R8, R4, R20, R8 ;  /* 0x000000140408723c */ /* 0x004ff60000041808 */
[----:B------:R-:W-:Y:S11]  /*12190*/  @!UPT UIADD3 URZ, URZ, URZ, URZ ;  /* 0x0000003f3f3ff290 */ /* 0x000ff6000fffe03f */
[----:B------:R-:W-:Y:S01]  /*121a0*/  @!UPT UIADD3 URZ, URZ, URZ, URZ ;  /* 0x0000003f3f3ff290 */ /* 0x000fe2000fffe03f */
[----:B------:R-:W-:Y:S01]  /*121b0*/  STL.64 [R1+0x90], R8 ;  /* 0x0000900801007387 */ /* 0x000fe20000100a00 */
[----:B------:R0:W-:Y:S03]  /*121c0*/  STL.64 [R1+0x98], R10 ;  /* 0x0000980a01007387 */ /* 0x0001e60000100a00 */
[----:B0-----:R-:W2:Y:S01]  /*121d0*/  LDL.LU.64 R10, [R1+0x9d8] ;  /* 0x0009d800010a7983 */ /* 0x001ea20000300a00 */
[----:B------:R-:W2:Y:S02]  /*121e0*/  LDL.LU.64 R8, [R1+0x9d0] ;  /* 0x0009d00001087983 */ /* 0x000ea40000300a00 */
[----:B------:R-:W-:Y:S02]  /*121f0*/  IMAD.MOV.U32 R16, RZ, RZ, R22 ;  /* 0x000000ffff107224 */ /* 0x000fe400078e0016 */
[----:B------:R-:W-:Y:S02]  /*12200*/  IMAD.MOV.U32 R17, RZ, RZ, R0 ;  /* 0x000000ffff117224 */ /* 0x000fe400078e0000 */
[----:B------:R-:W-:-:S02]  /*12210*/  IMAD.MOV.U32 R22, RZ, RZ, R24 ;  /* 0x000000ffff167224 */ /* 0x000fc400078e0018 */
[----:B------:R-:W-:Y:S01]  /*12220*/  IMAD.MOV.U32 R0, RZ, RZ, R25 ;  /* 0x000000ffff007224 */ /* 0x000fe200078e0019 */
[----:B------:R-:W3:Y:S01]  /*12230*/  LDL.LU.64 R26, [R1+0x9c8] ;  /* 0x0009c800011a7983 */ /* 0x000ee20000300a00 */
[C---:B--2---:R-:W-:Y:S03]  /*12240*/  HMMA.16816.F32.BF16 R8, R4.reuse, R24, R8 ;  /* 0x000000180408723c */ /* 0x044fe60000041808 */
[----:B------:R-:W3:Y:S11]  /*12250*/  LDL.LU.64 R24, [R1+0x9c0] ;  /* 0x0009c00001187983 */ /* 0x000ef60000300a00 */
[----:B------:R-:W-:Y:S09]  /*12260*/  @!UPT UIADD3 URZ, URZ, URZ, URZ ;  /* 0x0000003f3f3ff290 */ /* 0x000ff2000fffe03f */
[----:B------:R-:W-:Y:S01]  /*12270*/  STL.64 [R1+0x80], R8 ;  /* 0x0000800801007387 */ /* 0x000fe20000100a00 */
[----:B------:R0:W-:Y:S02]  /*12280*/  STL [R1+0x88], R10 ;  /* 0x0000880a01007387 */ /* 0x0001e40000100800 */
[----:B------:R-:W-:Y:S02]  /*12290*/  IMAD.MOV.U32 R28, RZ, RZ, R11 ;  /* 0x000000ffff1c7224 */ /* 0x000fe400078e000b */
        /* <DEDUP_REMOVED lines=9> */
[----:B------:R0:W-:Y:S02]  /*12330*/  STL.64 [R1+0x998], R16 ;  /* 0x0009981001007387 */ /* 0x0001e40000100a00 */
[----:B0-----:R-:W2:Y:S01]  /*12340*/  LDL.LU R16, [R1+0x50] ;  /* 0x0000500001107983 */ /* 0x001ea20000300800 */
[----:B------:R-:W2:Y:S02]  /*12350*/  LDL.LU R17, [R1+0x54] ;  /* 0x0000540001117983 */ /* 0x000ea40000300800 */
[----:B------:R-:W2:Y:S02]  /*12360*/  LDL.LU R18, [R1+0x58] ;  /* 0x0000580001127983 */ /* 0x000ea40000300800 */
[----:B------:R-:W2:Y:S01]  /*12370*/  LDL.LU R19, [R1+0x5c] ;  /* 0x00005c0001137983 */ /* 0x000ea20000300800 */
[----:B---3--:R-:W-:Y:S01]  /*12380*/  HMMA.16816.F32.BF16 R24, R4, R12, R24 ;  /* 0x0000000c0418723c */ /* 0x008fe20000041818 */
[----:B------:R-:W3:Y:S01]  /*12390*/  LDL.LU R4, [R1+0x130] ;  /* 0x0001300001047983 */ /* 0x000ee20000300800 */
[----:B------:R-:W3:Y:S02]  /*123a0*/  LDL.LU R5, [R1+0x134] ;  /* 0x0001340001057983 */ /* 0x000ee40000300800 */
[----:B------:R-:W3:Y:S02]  /*123b0*/  LDL.LU R6, [R1+0x138] ;  /* 0x0001380001067983 */ /* 0x000ee40000300800 */
[----:B------:R-:W3:Y:S11]  /*123c0*/  LDL.LU R7, [R1+0x13c] ;  /* 0x00013c0001077983 */ /* 0x000ef60000300800 */
[----:B------:R-:W-:Y:S06]  /*123d0*/  @!UPT UIADD3 URZ, URZ, URZ, URZ ;  /* 0x0000003f3f3ff290 */ /* 0x000fec000fffe03f */
[----:B------:R-:W-:Y:S01]  /*123e0*/  STL.64 [R1+0x898], R26 ;  /* 0x0008981a01007387 */ /* 0x000fe20000100a00 */
[----:B------:R0:W-:Y:S02]  /*123f0*/  STL.64 [R1+0x890], R24 ;  /* 0x0008901801007387 */ /* 0x0001e40000100a00 */
[----:B0-----:R-:W-:Y:S02]  /*12400*/  IMAD.MOV.U32 R24, RZ, RZ, R22 ;  /* 0x000000ffff187224 */ /* 0x001fe400078e0016 */
[----:B------:R-:W-:Y:S01]  /*12410*/  IMAD.MOV.U32 R25, RZ, RZ, R0 ;  /* 0x000000ffff197224 */ /* 0x000fe200078e0000 */
[C---:B--2---:R-:W-:Y:S01]  /*12420*/  HMMA.16816.F32.BF16 R20, R8.reuse, R20, R16 ;  /* 0x000000140814723c */ /* 0x044fe20000041810 */
[----:B------:R-:W3:Y:S11]  /*12430*/  LDL.LU.64 R16, [R1+0x998] ;  /* 0x0009980001107983 */ /* 0x000ef60000300a00 */
[----:B------:R-:W-:Y:S11]  /*12440*/  @!UPT UIADD3 URZ, URZ, URZ, URZ ;  /* 0x0000003f3f3ff290 */ /* 0x000ff6000fffe03f */
[----:B------:R-:W-:Y:S01]  /*12450*/  STL.64 [R1+0x50], R20 ;  /* 0x0000501401007387 */ /* 0x000fe20000100a00 */
[----:B------:R0:W-:Y:S02]  /*12460*/  STL [R1+0x58], R22 ;  /* 0x0000581601007387 */ /* 0x0001e40000100800 */
[----:B------:R-:W-:Y:S02]  /*12470*/  IMAD.MOV.U32 R0, RZ, RZ, R23 ;  /* 0x000000ffff007224 */ /* 0x000fe400078e0017 */
[----:B0-----:R-:W2:Y:S01]  /*12480*/  LDL.LU.64 R22, [R1+0x990] ;  /* 0x0009900001167983 */ /* 0x001ea20000300a00 */
[----:B------:R-:W2:Y:S02]  /*12490*/  LDL.LU.64 R20, [R1+0x988] ;  /* 0x0009880001147983 */ /* 0x000ea40000300a00 */
[C---:B--2---:R-:W-:Y:S01]  /*124a0*/  HMMA.16816.F32.BF16 R24, R8.reuse, R24, R20 ;  /* 0x000000180818723c */ /* 0x044fe20000041814 */
[----:B------:R-:W2:Y:S01]  /*124b0*/  LDL.LU R22, [R1+0x980] ;  /* 0x0009800001167983 */ /* 0x000ea20000300800 */
[----:B------:R-:W4:Y:S11]  /*124c0*/  LDL.LU.64 R20, [R1+0x978] ;  /* 0x0009780001147983 */ /* 0x000f360000300a00 */
[----:B------:R-:W-:Y:S11]  /*124d0*/  @!UPT UIADD3 URZ, URZ, URZ, URZ ;  /* 0x0000003f3f3ff290 */ /* 0x000ff6000fffe03f */
[----:B------:R-:W-:Y:S01]  /*124e0*/  IMAD.MOV.U32 R23, RZ, RZ, R24 ;  /* 0x000000ffff177224 */ /* 0x000fe200078e0018 */
[----:B------:R-:W-:Y:S01]  /*124f0*/  STL [R1+0x14], R25 ;  /* 0x0000141901007387 */ /* 0x000fe20000100800 */
[----:B------:R-:W-:Y:S03]  /*12500*/  STL.64 [R1+0x18], R26 ;  /* 0x0000181a01007387 */ /* 0x000fe60000100a00 */
[----:B--2---:R-:W-:Y:S01]  /*12510*/  STL.64 [R1+0x8d0], R22 ;  /* 0x0008d01601007387 */ /* 0x004fe20000100a00 */
[----:B----4-:R0:W-:Y:S03]  /*12520*/  STL.64 [R1+0x8c8], R20 ;  /* 0x0008c81401007387 */ /* 0x0101e60000100a00 */
[----:B0-----:R-:W2:Y:S01]  /*12530*/  LDL.LU R20, [R1] ;  /* 0x0000000001147983 */ /* 0x001ea20000300800 */
[----:B------:R-:W2:Y:S02]  /*12540*/  LDL.LU R21, [R1+0x4] ;  /* 0x0000040001157983 */ /* 0x000ea40000300800 */
[----:B------:R-:W4:Y:S02]  /*12550*/  LDL.LU R22, [R1+0x8] ;  /* 0x0000080001167983 */ /* 0x000f240000300800 */
[----:B------:R-:W4:Y:S01]  /*12560*/  LDL.LU R23, [R1+0xc] ;  /* 0x00000c0001177983 */ /* 0x000f220000300800 */
[----:B---3--:R-:W-:Y:S01]  /*12570*/  HMMA.16816.F32.BF16 R4, R8, R16, R4 ;  /* 0x000000100804723c */ /* 0x008fe20000041804 */
[----:B----4-:R-:W-:Y:S01]  /*12580*/  STL.64 [R1+0x960], R22 ;  /* 0x0009601601007387 */ /* 0x010fe20000100a00 */
[----:B--2---:R0:W-:Y:S02]  /*12590*/  STL.64 [R1+0x958], R20 ;  /* 0x0009581401007387 */ /* 0x0041e40000100a00 */
[----:B------:R-:W2:Y:S02]  /*125a0*/  LDL.LU R16, [R1+0xe0] ;  /* 0x0000e00001107983 */ /* 0x000ea40000300800 */
[----:B------:R-:W2:Y:S01]  /*125b0*/  LDL.LU R17, [R1+0xe4] ;  /* 0x0000e40001117983 */ /* 0x000ea20000300800 */
[----:B------:R-:W3:Y:S01]  /*125c0*/  LDL.LU R18, [R1+0xe8] ;  /* 0x0000e80001127983 */ /* 0x000ee20000300800 */
[----:B------:R-:W3:Y:S03]  /*125d0*/  LDL.LU R19, [R1+0xec] ;  /* 0x0000ec0001137983 */ /* 0x000ee60000300800 */
[----:B0-----:R-:W4:Y:S01]  /*125e0*/  LDL.LU R20, [R1+0xf0] ;  /* 0x0000f00001147983 */ /* 0x001f220000300800 */
[----:B------:R-:W4:Y:S02]  /*125f0*/  LDL.LU R21, [R1+0xf4] ;  /* 0x0000f40001157983 */ /* 0x000f240000300800 */
[----:B------:R-:W4:Y:S02]  /*12600*/  LDL.LU R22, [R1+0xf8] ;  /* 0x0000f80001167983 */ /* 0x000f240000300800 */
[----:B------:R-:W4:Y:S01]  /*12610*/  LDL.LU R23, [R1+0xfc] ;  /* 0x0000fc0001177983 */ /* 0x000f220000300800 */
[----:B---3--:R-:W-:Y:S01]  /*12620*/  STL.64 [R1+0x928], R18 ;  /* 0x0009281201007387 */ /* 0x008fe20000100a00 */
[----:B--2---:R0:W-:Y:S03]  /*12630*/  STL.64 [R1+0x920], R16 ;  /* 0x0009201001007387 */ /* 0x0041e60000100a00 */
[----:B0-----:R-:W2:Y:S01]  /*12640*/  LDL.LU R16, [R1+0x100] ;  /* 0x0001000001107983 */ /* 0x001ea20000300800 */
[----:B------:R-:W2:Y:S02]  /*12650*/  LDL.LU R17, [R1+0x104] ;  /* 0x0001040001117983 */ /* 0x000ea40000300800 */
[----:B------:R-:W3:Y:S02]  /*12660*/  LDL.LU R18, [R1+0x108] ;  /* 0x0001080001127983 */ /* 0x000ee40000300800 */
[----:B------:R-:W3:Y:S02]  /*12670*/  LDL.LU R19, [R1+0x10c] ;  /* 0x00010c0001137983 */ /* 0x000ee40000300800 */
[----:B---3--:R-:W-:Y:S01]  /*12680*/  STL.64 [R1+0x938], R18 ;  /* 0x0009381201007387 */ /* 0x008fe20000100a00 */
[----:B--2---:R0:W-:Y:S03]  /*12690*/  STL.64 [R1+0x930], R16 ;  /* 0x0009301001007387 */ /* 0x0041e60000100a00 */
[----:B0-----:R-:W2:Y:S01]  /*126a0*/  LDL.LU R16, [R1+0x110] ;  /* 0x0001100001107983 */ /* 0x001ea20000300800 */
[----:B------:R-:W2:Y:S02]  /*126b0*/  LDL.LU R17, [R1+0x114] ;  /* 0x0001140001117983 */ /* 0x000ea40000300800 */
[----:B------:R-:W3:Y:S02]  /*126c0*/  LDL.LU R18, [R1+0x118] ;  /* 0x0001180001127983 */ /* 0x000ee40000300800 */
[----:B------:R-:W3:Y:S02]  /*126d0*/  LDL.LU R19, [R1+0x11c] ;  /* 0x00011c0001137983 */ /* 0x000ee40000300800 */
[----:B---3--:R0:W-:Y:S01]  /*126e0*/  STL.64 [R1+0x948], R18 ;  /* 0x0009481201007387 */ /* 0x0081e20000100a00 */
[----:B--2---:R-:W-:Y:S03]  /*126f0*/  STL.64 [R1+0x940], R16 ;  /* 0x0009401001007387 */ /* 0x004fe60000100a00 */
[----:B0-----:R-:W2:Y:S04]  /*12700*/  LDL R18, [R1+0x48] ;  /* 0x0000480001127983 */ /* 0x001ea80000100800 */
[----:B------:R-:W2:Y:S01]  /*12710*/  LDL R19, [R1+0x4c] ;  /* 0x00004c0001137983 */ /* 0x000ea20000100800 */
[----:B------:R0:W-:Y:S02]  /*12720*/  STL.64 [R1+0x850], R6 ;  /* 0x0008500601007387 */ /* 0x0001e40000100a00 */
[----:B------:R1:W-:Y:S01]  /*12730*/  STL.64 [R1+0x848], R4 ;  /* 0x0008480401007387 */ /* 0x0003e20000100a00 */
[----:B0-----:R-:W3:Y:S01]  /*12740*/  LDL.LU R6, [R1+0x38] ;  /* 0x0000380001067983 */ /* 0x001ee20000300800 */
[----:B------:R-:W3:Y:S03]  /*12750*/  LDL.LU R7, [R1+0x3c] ;  /* 0x00003c0001077983 */ /* 0x000ee60000300800 */
[----:B---3--:R0:W-:Y:S01]  /*12760*/  STL.64 [R1+0x950], R6 ;  /* 0x0009500601007387 */ /* 0x0081e20000100a00 */
[----:B-1----:R-:W2:Y:S02]  /*12770*/  LDL.LU R4, [R1+0x120] ;  /* 0x0001200001047983 */ /* 0x002ea40000300800 */
[----:B------:R-:W2:Y:S01]  /*12780*/  LDL.LU R5, [R1+0x124] ;  /* 0x0001240001057983 */ /* 0x000ea20000300800 */
[----:B0-----:R-:W2:Y:S01]  /*12790*/  LDL.LU R6, [R1+0x128] ;  /* 0x0001280001067983 */ /* 0x001ea20000300800 */
[----:B------:R-:W2:Y:S02]  /*127a0*/  LDL.LU R7, [R1+0x12c] ;  /* 0x00012c0001077983 */ /* 0x000ea40000300800 */
[----:B------:R-:W3:Y:S02]  /*127b0*/  LDL.LU R24, [R1+0xc0] ;  /* 0x0000c00001187983 */ /* 0x000ee40000300800 */
[----:B------:R-:W3:Y:S01]  /*127c0*/  LDL.LU R25, [R1+0xc4] ;  /* 0x0000c40001197983 */ /* 0x000ee20000300800 */
[----:B------:R-:W2:Y:S01]  /*127d0*/  LDL.LU R26, [R1+0xc8] ;  /* 0x0000c800011a7983 */ /* 0x000ea20000300800 */
[----:B------:R-:W-:-:S02]  /*127e0*/  IMAD.MOV.U32 R27, RZ, RZ, R2 ;  /* 0x000000ffff1b7224 */ /* 0x000fc400078e0002 */
[----:B------:R-:W3:Y:S01]  /*127f0*/  LDL.LU R2, [R1+0x974] ;  /* 0x0009740001027983 */ /* 0x000ee20000300800 */
[----:B----4-:R-:W-:Y:S02]  /*12800*/  HMMA.16816.F32.BF16 R8, R8, R12, R20 ;  /* 0x0000000c0808723c */ /* 0x010fe40000041814 */
[----:B--2---:R-:W-:Y:S01]  /*12810*/  STL.64 [R1+0x8f0], R26 ;  /* 0x0008f01a01007387 */ /* 0x004fe20000100a00 */
[----:B---3--:R0:W-:Y:S02]  /*12820*/  STL.64 [R1+0x8e8], R24 ;  /* 0x0008e81801007387 */ /* 0x0081e40000100a00 */
[----:B0-----:R-:W-:Y:S02]  /*12830*/  IMAD.MOV.U32 R24, RZ, RZ, R3 ;  /* 0x000000ffff187224 */ /* 0x001fe400078e0003 */
[----:B------:R-:W-:Y:S01]  /*12840*/  IMAD.MOV.U32 R25, RZ, RZ, R14 ;  /* 0x000000ffff197224 */ /* 0x000fe200078e000e */
[----:B------:R-:W2:Y:S01]  /*12850*/  LDL.LU R3, [R1+0x970] ;  /* 0x0009700001037983 */ /* 0x000ea20000300800 */
[----:B------:R-:W3:Y:S02]  /*12860*/  LDL.LU R14, [R1+0x96c] ;  /* 0x00096c00010e7983 */ /* 0x000ee40000300800 */
[----:B------:R-:W-:-:S02]  /*12870*/  IMAD.MOV.U32 R26, RZ, RZ, R15 ;  /* 0x000000ffff1a7224 */ /* 0x000fc400078e000f */
[----:B------:R-:W3:Y:S01]  /*12880*/  LDL.LU R15, [R1+0x968] ;  /* 0x00096800010f7983 */ /* 0x000ee20000300800 */
[----:B------:R-:W4:Y:S02]  /*12890*/  LDL.LU.64 R22, [R1+0x960] ;  /* 0x0009600001167983 */ /* 0x000f240000300a00 */
[----:B------:R-:W4:Y:S07]  /*128a0*/  LDL.LU.64 R20, [R1+0x958] ;  /* 0x0009580001147983 */ /* 0x000f2e0000300a00 */
[----:B------:R0:W-:Y:S01]  /*128b0*/  STL.64 [R1+0x840], R10 ;  /* 0x0008400a01007387 */ /* 0x0001e20000100a00 */
[----:B------:R-:W-:Y:S01]  /*128c0*/  STL.64 [R1+0x838], R8 ;  /* 0x0008380801007387 */ /* 0x000fe20000100a00 */
[----:B0-----:R-:W-:Y:S01]  /*128d0*/  IMAD.MOV.U32 R11, RZ, RZ, R2 ;  /* 0x000000ffff0b7224 */ /* 0x001fe200078e0002 */
[C---:B----4-:R-:W-:Y:S02]  /*128e0*/  HMMA.16816.F32.BF16 R16, R20.reuse, R18, R4 ;  /* 0x000000121410723c */ /* 0x050fe40000041804 */
[----:B------:R-:W4:Y:S01]  /*128f0*/  LDL.LU.64 R6, [R1+0x950] ;  /* 0x0009500001067983 */ /* 0x000f220000300a00 */
[----:B--2---:R-:W-:Y:S11]  /*12900*/  IMAD.MOV.U32 R10, RZ, RZ, R3 ;  /* 0x000000ffff0a7224 */ /* 0x004ff600078e0003 */
[----:B------:R-:W-:Y:S09]  /*12910*/  @!UPT UIADD3 URZ, URZ, URZ, URZ ;  /* 0x0000003f3f3ff290 */ /* 0x000ff2000fffe03f */
[----:B------:R-:W-:Y:S01]  /*12920*/  STL.64 [R1+0x1b0], R16 ;  /* 0x0001b01001007387 */ /* 0x000fe20000100a00 */
[----:B------:R0:W-:Y:S02]  /*12930*/  STL.64 [R1+0x1b8], R18 ;  /* 0x0001b81201007387 */ /* 0x0001e40000100a00 */
[----:B------:R-:W-:Y:S02]  /*12940*/  IMAD.MOV.U32 R3, RZ, RZ, R17 ;  /* 0x000000ffff037224 */ /* 0x000fe400078e0011 */
[----:B------:R-:W-:Y:S01]  /*12950*/  IMAD.MOV.U32 R2, RZ, RZ, R16 ;  /* 0x000000ffff027224 */ /* 0x000fe200078e0010 */
[----:B0-----:R-:W4:Y:S01]  /*12960*/  LDL.LU.64 R18, [R1+0x948] ;  /* 0x0009480001127983 */ /* 0x001f220000300a00 */
[----:B------:R-:W4:Y:S03]  /*12970*/  LDL.LU.64 R16, [R1+0x940] ;  /* 0x0009400001107983 */ /* 0x000f260000300a00 */
[----:B------:R-:W-:Y:S02]  /*12980*/  STL [R1+0x78c], R2 ;  /* 0x00078c0201007387 */ /* 0x000fe40000100800 */
[----:B------:R-:W-:Y:S02]  /*12990*/  STL [R1+0x788], R3 ;  /* 0x0007880301007387 */ /* 0x000fe40000100800 */
[----:B------:R-:W-:Y:S01]  /*129a0*/  IMAD.MOV.U32 R27, RZ, RZ, R29 ;  /* 0x000000ffff1b7224 */ /* 0x000fe200078e001d */
[C---:B----4-:R-:W-:Y:S11]  /*129b0*/  HMMA.16816.F32.BF16 R16, R20.reuse, R6, R16 ;  /* 0x000000061410723c */ /* 0x050ff60000041810 */
[----:B------:R-:W-:Y:S11]  /*129c0*/  @!UPT UIADD3 URZ, URZ, URZ, URZ ;  /* 0x0000003f3f3ff290 */ /* 0x000ff6000fffe03f */
[----:B------:R-:W-:Y:S01]  /*129d0*/  @!UPT UIADD3 URZ, URZ, URZ, URZ ;  /* 0x0000003f3f3ff290 */ /* 0x000fe2000fffe03f */
[----:B------:R-:W-:Y:S01]  /*129e0*/  STL.64 [R1+0x1a0], R16 ;  /* 0x0001a01001007387 */ /* 0x000fe20000100a00 */
[----:B------:R0:W-:Y:S02]  /*129f0*/  STL.64 [R1+0x1a8], R18 ;  /* 0x0001a81201007387 */ /* 0x0001e40000100a00 */
[----:B------:R-:W-:Y:S01]  /*12a00*/  IMAD.MOV.U32 R29, RZ, RZ, R16 ;  /* 0x000000ffff1d7224 */ /* 0x000fe200078e0010 */
[----:B0-----:R-:W2:Y:S01]  /*12a10*/  LDL.LU.64 R18, [R1+0x938] ;  /* 0x0009380001127983 */ /* 0x001ea20000300a00 */
[----:B------:R-:W2:Y:S02]  /*12a20*/  LDL.LU.64 R16, [R1+0x930] ;  /* 0x0009300001107983 */ /* 0x000ea40000300a00 */
[----:B------:R0:W-:Y:S02]  /*12a30*/  STL.64 [R1+0x8f8], R6 ;  /* 0x0008f80601007387 */ /* 0x0001e40000100a00 */
[----:B0-----:R-:W4:Y:S01]  /*12a40*/  LDL.LU.64 R6, [R1+0x48] ;  /* 0x0000480001067983 */ /* 0x001f220000300a00 */
[----:B------:R-:W-:Y:S01]  /*12a50*/  STL [R1+0x790], R29 ;  /* 0x0007901d01007387 */ /* 0x000fe20000100800 */
[C---:B--2---:R-:W-:Y:S11]  /*12a60*/  HMMA.16816.F32.BF16 R16, R20.reuse, R10, R16 ;  /* 0x0000000a1410723c */ /* 0x044ff60000041810 */
[----:B------:R-:W-:Y:S11]  /*12a70*/  @!UPT UIADD3 URZ, URZ, URZ, URZ ;  /* 0x0000003f3f3ff290 */ /* 0x000ff6000fffe03f */
[----:B------:R-:W-:Y:S01]  /*12a80*/  @!UPT UIADD3 URZ, URZ, URZ, URZ ;  /* 0x0000003f3f3ff290 */ /* 0x000fe2000fffe03f */
[----:B------:R-:W-:Y:S01]  /*12a90*/  STL.64 [R1+0x190], R16 ;  /* 0x0001901001007387 */ /* 0x000fe20000100a00 */
[----:B------:R0:W-:Y:S03]  /*12aa0*/  STL.64 [R1+0x198], R18 ;  /* 0x0001981201007387 */ /* 0x0001e60000100a00 */
[----:B0-----:R-:W3:Y:S01]  /*12ab0*/  LDL.LU.64 R18, [R1+0x928] ;  /* 0x0009280001127983 */ /* 0x001ee20000300a00 */
[----:B------:R-:W3:Y:S02]  /*12ac0*/  LDL.LU.64 R16, [R1+0x920] ;  /* 0x0009200001107983 */ /* 0x000ee40000300a00 */
[----:B---3--:R-:W-:Y:S01]  /*12ad0*/  HMMA.16816.F32.BF16 R20, R20, R14, R16 ;  /* 0x0000000e1414723c */ /* 0x008fe20000041810 */
[----:B------:R-:W2:Y:S01]  /*12ae0*/  LDL.LU.64 R18, [R1+0x918] ;  /* 0x0009180001127983 */ /* 0x000ea20000300a00 */
[----:B------:R-:W3:Y:S11]  /*12af0*/  LDL.LU.64 R16, [R1+0x910] ;  /* 0x0009100001107983 */ /* 0x000ef60000300a00 */
[----:B------:R-:W-:Y:S10]  /*12b00*/  @!UPT UIADD3 URZ, URZ, URZ, URZ ;  /* 0x0000003f3f3ff290 */ /* 0x000ff4000fffe03f */
[----:B------:R3:W-:Y:S01]  /*12b10*/  STL.64 [R1+0x180], R20 ;  /* 0x0001801401007387 */ /* 0x0007e20000100a00 */
[----:B------:R2:W-:Y:S02]  /*12b20*/  STL.64 [R1+0x188], R22 ;  /* 0x0001881601007387 */ /* 0x0005e40000100a00 */
[----:B---3--:R-:W-:Y:S02]  /*12b30*/  IMAD.MOV.U32 R20, RZ, RZ, R16 ;  /* 0x000000ffff147224 */ /* 0x008fe400078e0010 */
[----:B------:R-:W-:Y:S01]  /*12b40*/  IMAD.MOV.U32 R21, RZ, RZ, R17 ;  /* 0x000000ffff157224 */ /* 0x000fe200078e0011 */
[----:B------:R-:W3:Y:S01]  /*12b50*/  LDL.LU R16, [R1+0x90c] ;  /* 0x00090c0001107983 */ /* 0x000ee20000300800 */
[----:B------:R-:W3:Y:S02]  /*12b60*/  LDL.LU R17, [R1+0x908] ;  /* 0x0009080001117983 */ /* 0x000ee40000300800 */
[----:B--2---:R-:W-:Y:S02]  /*12b70*/  IMAD.MOV.U32 R22, RZ, RZ, R18 ;  /* 0x000000ffff167224 */ /* 0x004fe400078e0012 */
[----:B------:R-:W-:Y:S01]  /*12b80*/  IMAD.MOV.U32 R23, RZ, RZ, R19 ;  /* 0x000000ffff177224 */ /* 0x000fe200078e0013 */
[----:B------:R-:W3:Y:S01]  /*12b90*/  LDL.LU R18, [R1+0x904] ;  /* 0x0009040001127983 */ /* 0x000ee20000300800 */
[----:B------:R-:W3:Y:S03]  /*12ba0*/  LDL.LU R19, [R1+0x900] ;  /* 0x0009000001137983 */ /* 0x000ee60000300800 */
[----:B------:R-:W-:Y:S01]  /*12bb0*/  STL.64 [R1+0x8e0], R22 ;  /* 0x0008e01601007387 */ /* 0x000fe20000100a00 */
[----:B------:R0:W-:Y:S02]  /*12bc0*/  STL.64 [R1+0x8d8], R20 ;  /* 0x0008d81401007387 */ /* 0x0001e40000100a00 */
[----:B----4-:R-:W-:-:S02]  /*12bd0*/  IMAD.MOV.U32 R9, RZ, RZ, R6 ;  /* 0x000000ffff097224 */ /* 0x010fc400078e0006 */
[----:B------:R-:W-:Y:S01]  /*12be0*/  IMAD.MOV.U32 R8, RZ, RZ, R7 ;  /* 0x000000ffff087224 */ /* 0x000fe200078e0007 */
[----:B0-----:R-:W2:Y:S01]  /*12bf0*/  LDL.LU R20, [R1+0xb0] ;  /* 0x0000b00001147983 */ /* 0x001ea20000300800 */
[----:B------:R-:W2:Y:S02]  /*12c00*/  LDL.LU R21, [R1+0xb4] ;  /* 0x0000b40001157983 */ /* 0x000ea40000300800 */
[----:B------:R-:W2:Y:S02]  /*12c10*/  LDL.LU R22, [R1+0xb8] ;  /* 0x0000b80001167983 */ /* 0x000ea40000300800 */
[----:B------:R-:W2:Y:S01]  /*12c20*/  LDL.LU R23, [R1+0xbc] ;  /* 0x0000bc0001177983 */ /* 0x000ea20000300800 */
[C---:B---3--:R-:W-:Y:S01]  /*12c30*/  HMMA.16816.F32.BF16 R24, R16.reuse, R6, R24 ;  /* 0x000000061018723c */ /* 0x048fe20000041818 */
[----:B------:R-:W3:Y:S11]  /*12c40*/  LDL.LU.64 R6, [R1+0x8f8] ;  /* 0x0008f80001067983 */ /* 0x000ef60000300a00 */
[----:B------:R-:W-:Y:S11]  /*12c50*/  @!UPT UIADD3 URZ, URZ, URZ, URZ ;  /* 0x0000003f3f3ff290 */ /* 0x000ff6000fffe03f */
[----:B------:R-:W-:Y:S01]  /*12c60*/  STL.64 [R1+0x170], R24 ;  /* 0x0001701801007387 */ /* 0x000fe20000100a00 */
[----:B------:R0:W-:Y:S02]  /*12c70*/  STL.64 [R1+0x178], R26 ;  /* 0x0001781a01007387 */ /* 0x0001e40000100a00 */
[----:B------:R-:W-:Y:S02]  /*12c80*/  IMAD.MOV.U32 R12, RZ, RZ, R26 ;  /* 0x000000ffff0c7224 */ /* 0x000fe400078e001a */
[----:B0-----:R-:W3:Y:S01]  /*12c90*/  LDL.LU.64 R26, [R1+0x8f0] ;  /* 0x0008f000011a7983 */ /* 0x001ee20000300a00 */
[----:B------:R-:W3:Y:S02]  /*12ca0*/  LDL.LU.64 R24, [R1+0x8e8] ;  /* 0x0008e80001187983 */ /* 0x000ee40000300a00 */
[----:B------:R-:W-:Y:S01]  /*12cb0*/  STL [R1+0x794], R12 ;  /* 0x0007940c01007387 */ /* 0x000fe20000100800 */
[C---:B---3--:R-:W-:Y:S11]  /*12cc0*/  HMMA.16816.F32.BF16 R24, R16.reuse, R6, R24 ;  /* 0x000000061018723c */ /* 0x048ff60000041818 */
[----:B------:R-:W-:Y:S11]  /*12cd0*/  @!UPT UIADD3 URZ, URZ, URZ, URZ ;  /* 0x0000003f3f3ff290 */ /* 0x000ff6000fffe03f */
[----:B------:R-:W-:Y:S01]  /*12ce0*/  @!UPT UIADD3 URZ, URZ, URZ, URZ ;  /* 0x0000003f3f3ff290 */ /* 0x000fe2000fffe03f */
[----:B------:R0:W-:Y:S01]  /*12cf0*/  STL.64 [R1+0x160], R24 ;  /* 0x0001601801007387 */ /* 0x0001e20000100a00 */
[----:B------:R1:W-:Y:S02]  /*12d00*/  STL.64 [R1+0x168], R26 ;  /* 0x0001681a01007387 */ /* 0x0003e40000100a00 */
[----:B------:R3:W-:Y:S02]  /*12d10*/  STL.64 [R1+0x8b8], R6 ;  /* 0x0008b80601007387 */ /* 0x0007e40000100a00 */
[----:B------:R-:W-:Y:S01]  /*12d20*/  IMAD.MOV.U32 R13, RZ, RZ, R26 ;  /* 0x000000ffff0d7224 */ /* 0x000fe200078e001a */
[----:B0-----:R-:W4:Y:S01]  /*12d30*/  LDL.LU R24, [R1+0x70] ;  /* 0x0000700001187983 */ /* 0x001f220000300800 */
[----:B------:R-:W4:Y:S02]  /*12d40*/  LDL.LU R25, [R1+0x74] ;  /* 0x0000740001197983 */ /* 0x000f240000300800 */
[----:B-1----:R-:W4:Y:S02]  /*12d50*/  LDL.LU R26, [R1+0x78] ;  /* 0x00007800011a7983 */ /* 0x002f240000300800 */
[----:B------:R-:W4:Y:S01]  /*12d60*/  LDL.LU R27, [R1+0x7c] ;  /* 0x00007c00011b7983 */ /* 0x000f220000300800 */
[----:B--2---:R-:W-:Y:S01]  /*12d70*/  HMMA.16816.F32.BF16 R20, R16, R10, R20 ;  /* 0x0000000a1014723c */ /* 0x004fe20000041814 */
[----:B------:R-:W2:Y:S01]  /*12d80*/  LDL.LU R4, [R1+0x90] ;  /* 0x0000900001047983 */ /* 0x000ea20000300800 */
[----:B------:R-:W2:Y:S02]  /*12d90*/  LDL.LU R5, [R1+0x94] ;  /* 0x0000940001057983 */ /* 0x000ea40000300800 */
[----:B---3--:R-:W2:Y:S02]  /*12da0*/  LDL.LU R6, [R1+0x98] ;  /* 0x0000980001067983 */ /* 0x008ea40000300800 */
[----:B------:R-:W2:Y:S01]  /*12db0*/  LDL.LU R7, [R1+0x9c] ;  /* 0x00009c0001077983 */ /* 0x000ea20000300800 */
[----:B----4-:R-:W-:Y:S01]  /*12dc0*/  STL.64 [R1+0x8b0], R26 ;  /* 0x0008b01a01007387 */ /* 0x010fe20000100a00 */
[----:B------:R0:W-:Y:S03]  /*12dd0*/  STL.64 [R1+0x8a8], R24 ;  /* 0x0008a81801007387 */ /* 0x0001e60000100a00 */
[----:B0-----:R-:W3:Y:S01]  /*12de0*/  LDL.LU R24, [R1+0x80] ;  /* 0x0000800001187983 */ /* 0x001ee20000300800 */
[----:B------:R-:W3:Y:S02]  /*12df0*/  LDL.LU R25, [R1+0x84] ;  /* 0x0000840001197983 */ /* 0x000ee40000300800 */
[----:B------:R-:W3:Y:S02]  /*12e00*/  LDL.LU R26, [R1+0x88] ;  /* 0x00008800011a7983 */ /* 0x000ee40000300800 */
[----:B------:R-:W4:Y:S01]  /*12e10*/  LDL.LU R12, [R1+0x6bc] ;  /* 0x0006bc00010c7983 */ /* 0x000f220000300800 */
[----:B------:R-:W2:Y:S01]  /*12e20*/  LDL.LU R29, [R1+0x6b4] ;  /* 0x0006b400011d7983 */ /* 0x000ea20000300800 */
[----:B------:R-:W2:Y:S02]  /*12e30*/  LDL.LU R3, [R1+0x1f8] ;  /* 0x0001f80001037983 */ /* 0x000ea40000300800 */
[----:B------:R-:W-:-:S02]  /*12e40*/  IMAD.MOV.U32 R27, RZ, RZ, R28 ;  /* 0x000000ffff1b7224 */ /* 0x000fc400078e001c */
[----:B------:R-:W2:Y:S01]  /*12e50*/  LDL.LU R2, [R1+0x6ac] ;  /* 0x0006ac0001027983 */ /* 0x000ea20000300800 */
[----:B------:R-:W2:Y:S01]  /*12e60*/  LDL.LU R28, [R1+0x6d0] ;  /* 0x0006d000011c7983 */ /* 0x000ea20000300800 */
[----:B------:R0:W-:Y:S03]  /*12e70*/  STL [R1+0x798], R13 ;  /* 0x0007980d01007387 */ /* 0x0001e60000100800 */
[----:B0-----:R-:W2:Y:S01]  /*12e80*/  LDL.LU R13, [R1+0x6c4] ;  /* 0x0006c400010d7983 */ /* 0x001ea20000300800 */
[----:B------:R-:W-:Y:S02]  /*12e90*/  STL.64 [R1+0x150], R20 ;  /* 0x0001501401007387 */ /* 0x000fe40000100a00 */
[----:B------:R0:W-:Y:S02]  /*12ea0*/  STL.64 [R1+0x158], R22 ;  /* 0x0001581601007387 */ /* 0x0001e40000100a00 */
[----:B0-----:R-:W2:Y:S01]  /*12eb0*/  LDL.LU.64 R22, [R1+0x8e0] ;  /* 0x0008e00001167983 */ /* 0x001ea20000300a00 */
[----:B------:R-:W2:Y:S02]  /*12ec0*/  LDL.LU.64 R20, [R1+0x8d8] ;  /* 0x0008d80001147983 */ /* 0x000ea40000300a00 */
[----:B--2---:R-:W-:Y:S01]  /*12ed0*/  HMMA.16816.F32.BF16 R16, R16, R14, R20 ;  /* 0x0000000e1010723c */ /* 0x004fe20000041814 */
[----:B------:R-:W2:Y:S01]  /*12ee0*/  LDL.LU.64 R22, [R1+0x8d0] ;  /* 0x0008d00001167983 */ /* 0x000ea20000300a00 */
[----:B------:R-:W3:Y:S11]  /*12ef0*/  LDL.LU.64 R20, [R1+0x8c8] ;  /* 0x0008c80001147983 */ /* 0x000ef60000300a00 */
[----:B------:R-:W-:Y:S10]  /*12f00*/  @!UPT UIADD3 URZ, URZ, URZ, URZ ;  /* 0x0000003f3f3ff290 */ /* 0x000ff4000fffe03f */
[----:B------:R0:W-:Y:S01]  /*12f10*/  STL.64 [R1+0x140], R16 ;  /* 0x0001401001007387 */ /* 0x0001e20000100a00 */
[----:B------:R1:W-:Y:S03]  /*12f20*/  STL.64 [R1+0x148], R18 ;  /* 0x0001481201007387 */ /* 0x0003e60000100a00 */
[----:B0-----:R-:W3:Y:S01]  /*12f30*/  LDL.LU R17, [R1+0x6d4] ;  /* 0x0006d40001117983 */ /* 0x001ee20000300800 */
[----:B-1----:R-:W-:Y:S02]  /*12f40*/  IMAD.MOV.U32 R19, RZ, RZ, R16 ;  /* 0x000000ffff137224 */ /* 0x002fe400078e0010 */
[----:B------:R-:W3:Y:S03]  /*12f50*/  LDL.LU R18, [R1+0x6cc] ;  /* 0x0006cc0001127983 */ /* 0x000ee60000300800 */
[----:B------:R0:W-:Y:S04]  /*12f60*/  STL [R1+0x79c], R19 ;  /* 0x00079c1301007387 */ /* 0x0001e80000100800 */
[----:B0-----:R-:W3:Y:S01]  /*12f70*/  LDL.LU R19, [R1+0x1fc] ;  /* 0x0001fc0001137983 */ /* 0x001ee20000300800 */
[----:B--2---:R-:W-:-:S03]  /*12f80*/  IMAD.MOV.U32 R16, RZ, RZ, R23 ;  /* 0x000000ffff107224 */ /* 0x004fc600078e0017 */
[----:B---3--:R-:W-:Y:S01]  /*12f90*/  STL.64 [R1+0x860], R18 ;  /* 0x0008601201007387 */ /* 0x008fe20000100a00 */
[----:B------:R0:W-:Y:S02]  /*12fa0*/  STL [R1+0x858], R17 ;  /* 0x0008581101007387 */ /* 0x0001e40000100800 */
[----:B------:R-:W2:Y:S01]  /*12fb0*/  LDL.LU R23, [R1+0x8c0] ;  /* 0x0008c00001177983 */ /* 0x000ea20000300800 */
[----:B0-----:R-:W3:Y:S01]  /*12fc0*/  LDL.LU R17, [R1+0x14] ;  /* 0x0000140001117983 */ /* 0x001ee20000300800 */
[----:B------:R-:W2:Y:S02]  /*12fd0*/  LDL.LU R18, [R1+0x18] ;  /* 0x0000180001127983 */ /* 0x000ea40000300800 */
[----:B------:R-:W2:Y:S02]  /*12fe0*/  LDL.LU R19, [R1+0x1c] ;  /* 0x00001c0001137983 */ /* 0x000ea40000300800 */
[----:B--2---:R0:W-:Y:S02]  /*12ff0*/  STL.64 [R1+0x870], R18 ;  /* 0x0008701201007387 */ /* 0x0041e40000100a00 */
[----:B0-----:R-:W-:-:S02]  /*13000*/  IMAD.MOV.U32 R18, RZ, RZ, R9 ;  /* 0x000000ffff127224 */ /* 0x001fc400078e0009 */
[----:B------:R-:W-:-:S07]  /*13010*/  IMAD.MOV.U32 R19, RZ, RZ, R8 ;  /* 0x000000ffff137224 */ /* 0x000fce00078e0008 */
[C---:B------:R-:W-:Y:S01]  /*13020*/  HMMA.16816.F32.BF16 R4, R20.reuse, R18, R4 ;  /* 0x000000121404723c */ /* 0x040fe20000041804 */
[----:B---3--:R-:W-:Y:S11]  /*13030*/  STL.64 [R1+0x868], R16 ;  /* 0x0008681001007387 */ /* 0x008ff60000100a00 */
[----:B------:R-:W-:Y:S11]  /*13040*/  @!UPT UIADD3 URZ, URZ, URZ, URZ ;  /* 0x0000003f3f3ff290 */ /* 0x000ff6000fffe03f */
[----:B------:R-:W-:Y:S01]  /*13050*/  STL.64 [R1+0xd0], R4 ;  /* 0x0000d00401007387 */ /* 0x000fe20000100a00 */
[----:B------:R0:W-:Y:S03]  /*13060*/  STL.64 [R1+0xd8], R6 ;  /* 0x0000d80601007387 */ /* 0x0001e60000100a00 */
[----:B0-----:R-:W2:Y:S02]  /*13070*/  LDL.LU.64 R6, [R1+0x8b8] ;  /* 0x0008b80001067983 */ /* 0x001ea40000300a00 */
[----:B--2---:R-:W-:Y:S11]  /*13080*/  HMMA.16816.F32.BF16 R24, R20, R6, R24 ;  /* 0x000000061418723c */ /* 0x004ff60000041818 */
[----:B------:R-:W-:Y:S11]  /*13090*/  @!UPT UIADD3 URZ, URZ, URZ, URZ ;  /* 0x0000003f3f3ff290 */ /* 0x000ff6000fffe03f */
[----:B------:R-:W-:Y:S01]  /*130a0*/  @!UPT UIADD3 URZ, URZ, URZ, URZ ;  /* 0x0000003f3f3ff290 */ /* 0x000fe2000fffe03f */
[----:B------:R-:W-:Y:S01]  /*130b0*/  STL.64 [R1+0xf0], R24 ;  /* 0x0000f01801007387 */ /* 0x000fe20000100a00 */
[----:B------:R0:W-:Y:S03]  /*130c0*/  STL.64 [R1+0xf8], R26 ;  /* 0x0000f81a01007387 */ /* 0x0001e60000100a00 */
[----:B0-----:R-:W2:Y:S01]  /*130d0*/  LDL.LU.64 R26, [R1+0x8b0] ;  /* 0x0008b000011a7983 */ /* 0x001ea20000300a00 */
[----:B------:R-:W2:Y:S02]  /*130e0*/  LDL.LU.64 R24, [R1+0x8a8] ;  /* 0x0008a80001187983 */ /* 0x000ea40000300a00 */
[----:B------:R0:W-:Y:S02]  /*130f0*/  STL.64 [R1+0x878], R6 ;  /* 0x0008780601007387 */ /* 0x0001e40000100a00 */
[----:B------:R-:W3:Y:S01]  /*13100*/  LDL.LU R4, [R1+0x50] ;  /* 0x0000500001047983 */ /* 0x000ee20000300800 */
[----:B------:R-:W3:Y:S04]  /*13110*/  LDL.LU R5, [R1+0x54] ;  /* 0x0000540001057983 */ /* 0x000ee80000300800 */
[----:B0-----:R-:W3:Y:S01]  /*13120*/  LDL.LU R6, [R1+0x58] ;  /* 0x0000580001067983 */ /* 0x001ee20000300800 */
[----:B------:R-:W-:-:S02]  /*13130*/  IMAD.MOV.U32 R7, RZ, RZ, R0 ;  /* 0x000000ffff077224 */ /* 0x000fc400078e0000 */
[----:B------:R-:W3:Y:S01]  /*13140*/  LDL.LU R0, [R1+0x8a0] ;  /* 0x0008a00001007983 */ /* 0x000ee20000300800 */
[C---:B--2---:R-:W-:Y:S11]  /*13150*/  HMMA.16816.F32.BF16 R24, R20.reuse, R10, R24 ;  /* 0x0000000a1418723c */ /* 0x044ff60000041818 */
[----:B------:R-:W-:Y:S11]  /*13160*/  @!UPT UIADD3 URZ, URZ, URZ, URZ ;  /* 0x0000003f3f3ff290 */ /* 0x000ff6000fffe03f */
[----:B------:R-:W-:Y:S01]  /*13170*/  @!UPT UIADD3 URZ, URZ, URZ, URZ ;  /* 0x0000003f3f3ff290 */ /* 0x000fe2000fffe03f */
[----:B------:R-:W-:Y:S01]  /*13180*/  STL.64 [R1+0x110], R24 ;  /* 0x0001101801007387 */ /* 0x000fe20000100a00 */
[----:B------:R0:W-:Y:S03]  /*13190*/  STL.64 [R1+0x118], R26 ;  /* 0x0001181a01007387 */ /* 0x0001e60000100a00 */
[----:B0-----:R-:W2:Y:S01]  /*131a0*/  LDL.LU.64 R26, [R1+0x898] ;  /* 0x00089800011a7983 */ /* 0x001ea20000300a00 */
[----:B------:R-:W2:Y:S02]  /*131b0*/  LDL.LU.64 R24, [R1+0x890] ;  /* 0x0008900001187983 */ /* 0x000ea40000300a00 */
[----:B--2---:R-:W-:Y:S01]  /*131c0*/  HMMA.16816.F32.BF16 R20, R20, R14, R24 ;  /* 0x0000000e1414723c */ /* 0x004fe20000041818 */
[----:B------:R-:W3:Y:S01]  /*131d0*/  LDL.LU.64 R26, [R1+0x888] ;  /* 0x00088800011a7983 */ /* 0x000ee20000300a00 */
[----:B------:R-:W3:Y:S11]  /*131e0*/  LDL.LU.64 R24, [R1+0x880] ;  /* 0x0008800001187983 */ /* 0x000ef60000300a00 */
[----:B------:R-:W-:Y:S10]  /*131f0*/  @!UPT UIADD3 URZ, URZ, URZ, URZ ;  /* 0x0000003f3f3ff290 */ /* 0x000ff4000fffe03f */
[----:B------:R-:W-:Y:S01]  /*13200*/  STL.64 [R1+0x100], R20 ;  /* 0x0001001401007387 */ /* 0x000fe20000100a00 */
[----:B------:R0:W-:Y:S03]  /*13210*/  STL.64 [R1+0x108], R22 ;  /* 0x0001081601007387 */ /* 0x0001e60000100a00 */
[----:B0-----:R-:W2:Y:S01]  /*13220*/  LDL R22, [R1+0x758] ;  /* 0x0007580001167983 */ /* 0x001ea20000100800 */
[----:B------:R-:W2:Y:S01]  /*13230*/  LDL.LU R23, [R1+0x2d8] ;  /* 0x0002d80001177983 */ /* 0x000ea20000300800 */
[C---:B---3--:R-:W-:Y:S02]  /*13240*/  HMMA.16816.F32.BF16 R16, R24.reuse, R18, R4 ;  /* 0x000000121810723c */ /* 0x048fe40000041804 */
[----:B------:R-:W3:Y:S11]  /*13250*/  LDL.LU.64 R6, [R1+0x878] ;  /* 0x0008780001067983 */ /* 0x000ef60000300a00 */
[----:B------:R-:W-:Y:S10]  /*13260*/  @!UPT UIADD3 URZ, URZ, URZ, URZ ;  /* 0x0000003f3f3ff290 */ /* 0x000ff4000fffe03f */
[----:B------:R-:W-:Y:S01]  /*13270*/  STL.64 [R1+0x130], R16 ;  /* 0x0001301001007387 */ /* 0x000fe20000100a00 */
[----:B------:R0:W-:Y:S03]  /*13280*/  STL.64 [R1+0x138], R18 ;  /* 0x0001381201007387 */ /* 0x0001e60000100a00 */
[----:B0-----:R-:W3:Y:S01]  /*13290*/  LDL.LU.64 R18, [R1+0x870] ;  /* 0x0008700001127983 */ /* 0x001ee20000300a00 */
[----:B------:R-:W3:Y:S02]  /*132a0*/  LDL.LU.64 R16, [R1+0x868] ;  /* 0x0008680001107983 */ /* 0x000ee40000300a00 */
[C---:B---3--:R-:W-:Y:S01]  /*132b0*/  HMMA.16816.F32.BF16 R4, R24.reuse, R6, R16 ;  /* 0x000000061804723c */ /* 0x048fe20000041810 */
[----:B------:R-:W3:Y:S01]  /*132c0*/  LDL.LU.64 R18, [R1+0x860] ;  /* 0x0008600001127983 */ /* 0x000ee20000300a00 */
[----:B------:R-:W2:Y:S11]  /*132d0*/  LDL.LU R17, [R1+0x858] ;  /* 0x0008580001117983 */ /* 0x000eb60000300800 */
[----:B------:R-:W-:Y:S10]  /*132e0*/  @!UPT UIADD3 URZ, URZ, URZ, URZ ;  /* 0x0000003f3f3ff290 */ /* 0x000ff4000fffe03f */
[----:B------:R-:W-:Y:S01]  /*132f0*/  STL.64 [R1+0x120], R4 ;  /* 0x0001200401007387 */ /* 0x000fe20000100a00 */
[----:B------:R0:W-:Y:S03]  /*13300*/  STL.64 [R1+0x128], R6 ;  /* 0x0001280601007387 */ /* 0x0001e60000100a00 */
[----:B0-----:R-:W2:Y:S01]  /*13310*/  LDL.LU.64 R6, [R1+0x850] ;  /* 0x0008500001067983 */ /* 0x001ea20000300a00 */
[----:B------:R-:W2:Y:S02]  /*13320*/  LDL.LU.64 R4, [R1+0x848] ;  /* 0x0008480001047983 */ /* 0x000ea40000300a00 */
[----:B--2---:R-:W-:Y:S01]  /*13330*/  HMMA.16816.F32.BF16 R4, R24, R10, R4 ;  /* 0x0000000a1804723c */ /* 0x004fe20000041804 */
[----:B------:R-:W2:Y:S01]  /*13340*/  LDL.LU.64 R10, [R1+0x840] ;  /* 0x00084000010a7983 */ /* 0x000ea20000300a00 */
[----:B------:R-:W2:Y:S02]  /*13350*/  LDL.LU.64 R8, [R1+0x838] ;  /* 0x0008380001087983 */ /* 0x000ea40000300a00 */
[----:B------:R-:W-:-:S04]  /*13360*/  IMAD.MOV.U32 R16, RZ, RZ, c[0x0][0x188] ;  /* 0x00006200ff107624 */ /* 0x000fc800078e00ff */
[----:B------:R-:W-:Y:S01]  /*13370*/  IMAD.SHL.U32 R16, R16, 0x80, RZ ;  /* 0x0000008010107824 */ /* 0x000fe200078e00ff */
[----:B------:R-:W-:-:S03]  /*13380*/  IADD3 R23, R23, 0x1, RZ ;  /* 0x0000000117177810 */ /* 0x000fc60007ffe0ff */
[----:B------:R-:W-:-:S05]  /*13390*/  IMAD.SHL.U32 R16, R16, 0x2, RZ ;  /* 0x0000000210107824 */ /* 0x000fca00078e00ff */
[-C--:B---3--:R-:W-:Y:S02]  /*133a0*/  IADD3 R19, P4, R19, R16.reuse, RZ ;  /* 0x0000001013137210 */ /* 0x088fe40007f9e0ff */
[-C--:B------:R-:W-:Y:S02]  /*133b0*/  IADD3 R17, P5, R17, R16.reuse, RZ ;  /* 0x0000001011117210 */ /* 0x080fe40007fbe0ff */
[-C--:B------:R-:W-:Y:S02]  /*133c0*/  IADD3 R18, P6, R18, R16.reuse, RZ ;  /* 0x0000001012127210 */ /* 0x080fe40007fde0ff */
[----:B------:R0:W-:Y:S01]  /*133d0*/  STL.64 [R1+0xe0], R4 ;  /* 0x0000e00401007387 */ /* 0x0001e20000100a00 */
[----:B------:R-:W-:Y:S01]  /*133e0*/  STL.64 [R1+0xe8], R6 ;  /* 0x0000e80601007387 */ /* 0x000fe20000100a00 */
[-C--:B------:R-:W-:Y:S02]  /*133f0*/  IADD3 R13, P1, R13, R16.reuse, RZ ;  /* 0x000000100d0d7210 */ /* 0x080fe40007f3e0ff */
[----:B----4-:R-:W-:-:S02]  /*13400*/  IADD3 R12, P2, R12, R16, RZ ;  /* 0x000000100c0c7210 */ /* 0x010fc40007f5e0ff */
[-C--:B------:R-:W-:Y:S01]  /*13410*/  IADD3 R29, P3, R29, R16.reuse, RZ ;  /* 0x000000101d1d7210 */ /* 0x080fe20007f7e0ff */
[--C-:B------:R-:W-:Y:S01]  /*13420*/  IMAD.X R3, R3, 0x1, R0.reuse, P4 ;  /* 0x0000000103037824 */ /* 0x100fe200020e0600 */
[----:B------:R-:W-:Y:S01]  /*13430*/  IADD3 R2, P4, R2, R16, RZ ;  /* 0x0000001002027210 */ /* 0x000fe20007f9e0ff */
[----:B------:R-:W-:Y:S01]  /*13440*/  IMAD.X R28, R28, 0x1, R0, P5 ;  /* 0x000000011c1c7824 */ /* 0x000fe200028e0600 */
[----:B--2---:R-:W-:Y:S11]  /*13450*/  HMMA.16816.F32.BF16 R8, R24, R14, R8 ;  /* 0x0000000e1808723c */ /* 0x004ff60000041808 */
[----:B------:R-:W-:Y:S11]  /*13460*/  @!UPT UIADD3 URZ, URZ, URZ, URZ ;  /* 0x0000003f3f3ff290 */ /* 0x000ff6000fffe03f */
[----:B------:R-:W-:Y:S02]  /*13470*/  @!UPT UIADD3 URZ, URZ, URZ, URZ ;  /* 0x0000003f3f3ff290 */ /* 0x000fe4000fffe03f */
[----:B0-----:R-:W-:Y:S02]  /*13480*/  IMAD.MOV.U32 R4, RZ, RZ, R11 ;  /* 0x000000ffff047224 */ /* 0x001fe400078e000b */
[----:B------:R-:W-:Y:S01]  /*13490*/  IMAD.MOV.U32 R5, RZ, RZ, R10 ;  /* 0x000000ffff057224 */ /* 0x000fe200078e000a */
[----:B------:R-:W-:Y:S01]  /*134a0*/  STL.64 [R1+0x50], R8 ;  /* 0x0000500801007387 */ /* 0x000fe20000100a00 */
[----:B------:R-:W-:Y:S02]  /*134b0*/  STL.64 [R1+0x58], R10 ;  /* 0x0000580a01007387 */ /* 0x000fe40000100a00 */
[----:B------:R-:W-:Y:S02]  /*134c0*/  STL [R1+0x2d8], R23 ;  /* 0x0002d81701007387 */ /* 0x000fe40000100800 */
[----:B------:R-:W-:Y:S01]  /*134d0*/  STL [R1+0x7a4], R4 ;  /* 0x0007a40401007387 */ /* 0x000fe20000100800 */
[----:B------:R-:W-:Y:S01]  /*134e0*/  STL [R1+0x7a0], R5 ;  /* 0x0007a00501007387 */ /* 0x000fe20000100800 */
[----:B------:R-:W-:Y:S02]  /*134f0*/  STL [R1+0x1fc], R19 ;  /* 0x0001fc1301007387 */ /* 0x000fe40000100800 */
[----:B------:R-:W-:Y:S02]  /*13500*/  STL [R1+0x6d4], R17 ;  /* 0x0006d41101007387 */ /* 0x000fe40000100800 */
[----:B------:R-:W-:Y:S01]  /*13510*/  STL [R1+0x6cc], R18 ;  /* 0x0006cc1201007387 */ /* 0x000fe20000100800 */
[----:B------:R-:W-:Y:S01]  /*13520*/  STL [R1+0x6c4], R13 ;  /* 0x0006c40d01007387 */ /* 0x000fe20000100800 */
[----:B------:R-:W-:Y:S02]  /*13530*/  STL [R1+0x6bc], R12 ;  /* 0x0006bc0c01007387 */ /* 0x000fe40000100800 */
[----:B------:R-:W-:Y:S02]  /*13540*/  STL [R1+0x6b4], R29 ;  /* 0x0006b41d01007387 */ /* 0x000fe40000100800 */
[----:B------:R0:W-:Y:S01]  /*13550*/  STL [R1+0x830], R0 ;  /* 0x0008300001007387 */ /* 0x0001e20000100800 */
[----:B------:R-:W-:Y:S04]  /*13560*/  STL [R1+0x1f8], R3 ;  /* 0x0001f80301007387 */ /* 0x000fe80000100800 */
[----:B0-----:R-:W2:Y:S01]  /*13570*/  LDL.LU R0, [R1+0x6a4] ;  /* 0x0006a40001007983 */ /* 0x001ea20000300800 */
[----:B------:R-:W-:Y:S02]  /*13580*/  STL [R1+0x6ac], R2 ;  /* 0x0006ac0201007387 */ /* 0x000fe40000100800 */
[----:B------:R-:W3:Y:S02]  /*13590*/  LDL.LU R5, [R1+0x694] ;  /* 0x0006940001057983 */ /* 0x000ee40000300800 */
[----:B------:R-:W-:Y:S01]  /*135a0*/  STL [R1+0x6d0], R28 ;  /* 0x0006d01c01007387 */ /* 0x000fe20000100800 */
[----:B---3--:R0:W-:Y:S04]  /*135b0*/  STL [R1+0x824], R5 ;  /* 0x0008240501007387 */ /* 0x0081e80000100800 */
[----:B0-----:R-:W3:Y:S04]  /*135c0*/  LDL.LU R5, [R1+0x6c0] ;  /* 0x0006c00001057983 */ /* 0x001ee80000300800 */
[----:B---3--:R0:W-:Y:S04]  /*135d0*/  STL [R1+0x828], R5 ;  /* 0x0008280501007387 */ /* 0x0081e80000100800 */
[----:B0-----:R-:W3:Y:S01]  /*135e0*/  LDL.LU R5, [R1+0x69c] ;  /* 0x00069c0001057983 */ /* 0x001ee20000300800 */
[----:B------:R-:W-:-:S02]  /*135f0*/  ISETP.NE.U32.AND P0, PT, R23, R22, PT ;  /* 0x000000161700720c */ /* 0x000fc40003f05070 */
[----:B--2---:R-:W-:Y:S01]  /*13600*/  IADD3 R0, P5, R0, R16, RZ ;  /* 0x0000001000007210 */ /* 0x004fe20007fbe0ff */
[----:B---3--:R0:W-:Y:S04]  /*13610*/  STL [R1+0x82c], R5 ;  /* 0x00082c0501007387 */ /* 0x0081e80000100800 */
[----:B0-----:R-:W2:Y:S01]  /*13620*/  LDL.LU R5, [R1+0x6c8] ;  /* 0x0006c80001057983 */ /* 0x001ea20000300800 */
[----:B------:R-:W3:Y:S02]  /*13630*/  LDL.LU R4, [R1+0x6b8] ;  /* 0x0006b80001047983 */ /* 0x000ee40000300800 */
[----:B------:R-:W4:Y:S02]  /*13640*/  LDL.LU R24, [R1+0x68c] ;  /* 0x00068c0001187983 */ /* 0x000f240000300800 */
[----:B------:R-:W2:Y:S01]  /*13650*/  LDL.LU R25, [R1+0x6b0] ;  /* 0x0006b00001197983 */ /* 0x000ea20000300800 */
[----:B------:R-:W2:Y:S01]  /*13660*/  LDL.LU R26, [R1+0x684] ;  /* 0x00068400011a7983 */ /* 0x000ea20000300800 */
[----:B------:R-:W2:Y:S02]  /*13670*/  LDL.LU R27, [R1+0x6a8] ;  /* 0x0006a800011b7983 */ /* 0x000ea40000300800 */
[----:B------:R-:W2:Y:S02]  /*13680*/  LDL.LU R14, [R1+0x67c] ;  /* 0x00067c00010e7983 */ /* 0x000ea40000300800 */
        /* <DEDUP_REMOVED lines=20> */
[----:B------:R0:W-:Y:S02]  /*137d0*/  STL [R1+0x6a4], R0 ;  /* 0x0006a40001007387 */ /* 0x0001e40000100800 */
[----:B0-----:R-:W2:Y:S02]  /*137e0*/  LDL.LU R0, [R1+0x830] ;  /* 0x0008300001007983 */ /* 0x001ea40000300800 */
[----:B--2---:R-:W-:-:S05]  /*137f0*/  IMAD.X R5, R5, 0x1, R0, P6 ;  /* 0x0000000105057824 */ /* 0x004fca00030e0600 */
[----:B------:R0:W-:Y:S04]  /*13800*/  STL [R1+0x6c8], R5 ;  /* 0x0006c80501007387 */ /* 0x0001e80000100800 */
[----:B0-----:R-:W2:Y:S02]  /*13810*/  LDL.LU R5, [R1+0x82c] ;  /* 0x00082c0001057983 */ /* 0x001ea40000300800 */
[----:B--2---:R-:W-:-:S05]  /*13820*/  IADD3 R5, P6, R5, R16, RZ ;  /* 0x0000001005057210 */ /* 0x004fca0007fde0ff */
[----:B------:R0:W-:Y:S04]  /*13830*/  STL [R1+0x69c], R5 ;  /* 0x00069c0501007387 */ /* 0x0001e80000100800 */
[----:B0-----:R-:W2:Y:S02]  /*13840*/  LDL.LU R5, [R1+0x828] ;  /* 0x0008280001057983 */ /* 0x001ea40000300800 */
[----:B--2---:R-:W-:-:S05]  /*13850*/  IMAD.X R5, R5, 0x1, R0, P1 ;  /* 0x0000000105057824 */ /* 0x004fca00008e0600 */
[----:B------:R0:W-:Y:S04]  /*13860*/  STL [R1+0x6c0], R5 ;  /* 0x0006c00501007387 */ /* 0x0001e80000100800 */
[----:B0-----:R-:W2:Y:S01]  /*13870*/  LDL.LU R5, [R1+0x824] ;  /* 0x0008240001057983 */ /* 0x001ea20000300800 */
[--C-:B---3--:R-:W-:Y:S01]  /*13880*/  IMAD.X R4, R4, 0x1, R0.reuse, P2 ;  /* 0x0000000104047824 */ /* 0x108fe200010e0600 */
[-C--:B----4-:R-:W-:Y:S01]  /*13890*/  IADD3 R24, P2, R24, R16.reuse, RZ ;  /* 0x0000001018187210 */ /* 0x090fe20007f5e0ff */
[--C-:B------:R-:W-:Y:S01]  /*138a0*/  IMAD.X R25, R25, 0x1, R0.reuse, P3 ;  /* 0x0000000119197824 */ /* 0x100fe200018e0600 */
[-C--:B------:R-:W-:Y:S01]  /*138b0*/  IADD3 R26, P3, R26, R16.reuse, RZ ;  /* 0x000000101a1a7210 */ /* 0x080fe20007f7e0ff */
        /* <DEDUP_REMOVED lines=16> */
[----:B------:R-:W-:Y:S01]  /*139c0*/  IMAD.X R2, R2, 0x1, R0, P2 ;  /* 0x0000000102027824 */ /* 0x000fe200010e0600 */
[----:B------:R-:W-:-:S02]  /*139d0*/  IADD3 R28, P2, R28, R16, RZ ;  /* 0x000000101c1c7210 */ /* 0x000fc40007f5e0ff */
[----:B--2---:R-:W-:-:S05]  /*139e0*/  IADD3 R5, P1, R5, R16, RZ ;  /* 0x0000001005057210 */ /* 0x004fca0007f3e0ff */
[----:B------:R-:W-:Y:S01]  /*139f0*/  STL [R1+0x694], R5 ;  /* 0x0006940501007387 */ /* 0x000fe20000100800 */
[----:B------:R-:W-:Y:S02]  /*13a00*/  STL [R1+0x6b8], R4 ;  /* 0x0006b80401007387 */ /* 0x000fe40000100800 */
[----:B------:R-:W-:Y:S02]  /*13a10*/  STL [R1+0x68c], R24 ;  /* 0x00068c1801007387 */ /* 0x000fe40000100800 */
[----:B------:R-:W-:Y:S01]  /*13a20*/  STL [R1+0x6b0], R25 ;  /* 0x0006b01901007387 */ /* 0x000fe20000100800 */
[----:B------:R-:W-:Y:S01]  /*13a30*/  STL [R1+0x684], R26 ;  /* 0x0006841a01007387 */ /* 0x000fe20000100800 */
[----:B------:R-:W-:Y:S02]  /*13a40*/  STL [R1+0x6a8], R27 ;  /* 0x0006a81b01007387 */ /* 0x000fe40000100800 */
[----:B------:R-:W-:Y:S02]  /*13a50*/  STL [R1+0x67c], R14 ;  /* 0x00067c0e01007387 */ /* 0x000fe40000100800 */
[--C-:B------:R-:W-:Y:S01]  /*13a60*/  IMAD.X R11, R11, 0x1, R0.reuse, P1 ;  /* 0x000000010b0b7824 */ /* 0x100fe200008e0600 */
[----:B------:R-:W-:Y:S01]  /*13a70*/  STL [R1+0x6a0], R15 ;  /* 0x0006a00f01007387 */ /* 0x000fe20000100800 */
[----:B------:R-:W-:Y:S01]  /*13a80*/  IADD3 R6, P1, R6, R16, RZ ;  /* 0x0000001006067210 */ /* 0x000fe20007f3e0ff */
        /* <DEDUP_REMOVED lines=9> */
[----:B------:R-:W-:Y:S01]  /*13b20*/  STL [R1+0x678], R23 ;  /* 0x0006781701007387 */ /* 0x000fe20000100800 */
[----:B------:R-:W-:Y:S01]  /*13b30*/  STL [R1+0x64c], R19 ;  /* 0x00064c1301007387 */ /* 0x000fe20000100800 */
[----:B------:R-:W-:-:S02]  /*13b40*/  IMAD.X R29, R29, 0x1, R0, P1 ;  /* 0x000000011d1d7824 */ /* 0x000fc400008e0600 */
[----:B------:R-:W-:Y:S02]  /*13b50*/  STL [R1+0x670], R17 ;  /* 0x0006701101007387 */ /* 0x000fe40000100800 */
[----:B------:R-:W-:Y:S01]  /*13b60*/  STL [R1+0x644], R18 ;  /* 0x0006441201007387 */ /* 0x000fe20000100800 */
[----:B------:R-:W-:Y:S01]  /*13b70*/  IADD3 R3, P1, R3, R16, RZ ;  /* 0x0000001003037210 */ /* 0x000fe20007f3e0ff */
        /* <DEDUP_REMOVED lines=13> */
[----:B--2---:R-:W-:-:S03]  /*13c50*/  IMAD.X R16, R16, 0x1, R0, P3 ;  /* 0x0000000110107824 */ /* 0x004fc600018e0600 */
        /* <DEDUP_REMOVED lines=30> */
[----:B--2---:R-:W-:-:S05]  /*13e40*/  IADD3 R5, P3, R5, R16, RZ ;  /* 0x0000001005057210 */ /* 0x004fca0007f7e0ff */
[----:B------:R0:W-:Y:S04]  /*13e50*/  STL [R1+0x624], R5 ;  /* 0x0006240501007387 */ /* 0x0001e80000100800 */
[----:B0-----:R-:W2:Y:S02]  /*13e60*/  LDL.LU R5, [R1+0x81c] ;  /* 0x00081c0001057983 */ /* 0x001ea40000300800 */
[----:B--2---:R-:W-:-:S05]  /*13e70*/  IMAD.X R5, R5, 0x1, R0, P4 ;  /* 0x0000000105057824 */ /* 0x004fca00020e0600 */
[----:B------:R0:W-:Y:S04]  /*13e80*/  STL [R1+0x648], R5 ;  /* 0x0006480501007387 */ /* 0x0001e80000100800 */
[----:B0-----:R-:W2:Y:S02]  /*13e90*/  LDL.LU R5, [R1+0x818] ;  /* 0x0008180001057983 */ /* 0x001ea40000300800 */
[----:B--2---:R-:W-:-:S05]  /*13ea0*/  IADD3 R5, P4, R5, R16, RZ ;  /* 0x0000001005057210 */ /* 0x004fca0007f9e0ff */
[----:B------:R0:W-:Y:S04]  /*13eb0*/  STL [R1+0x61c], R5 ;  /* 0x00061c0501007387 */ /* 0x0001e80000100800 */
[----:B0-----:R-:W2:Y:S01]  /*13ec0*/  LDL.LU R5, [R1+0x814] ;  /* 0x0008140001057983 */ /* 0x001ea20000300800 */
[--C-:B----4-:R-:W-:Y:S01]  /*13ed0*/  IMAD.X R24, R24, 0x1, R0.reuse, P6 ;  /* 0x0000000118187824 */ /* 0x110fe200030e0600 */
        /* <DEDUP_REMOVED lines=18> */
[----:B------:R-:W-:Y:S01]  /*14000*/  IADD3 R29, P4, R29, R16, RZ ;  /* 0x000000101d1d7210 */ /* 0x000fe20007f9e0ff */
[----:B------:R-:W-:-:S02]  /*14010*/  IMAD.X R28, R28, 0x1, R0, P6 ;  /* 0x000000011c1c7824 */ /* 0x000fc400030e0600 */
[----:B--2---:R-:W-:Y:S01]  /*14020*/  IMAD.X R5, R5, 0x1, R0, P5 ;  /* 0x0000000105057824 */ /* 0x004fe200028e0600 */
[----:B---3--:R-:W-:-:S04]  /*14030*/  IADD3 R4, P5, R4, R16, RZ ;  /* 0x0000001004047210 */ /* 0x008fc80007fbe0ff */
[----:B------:R-:W-:Y:S01]  /*14040*/  STL [R1+0x640], R5 ;  /* 0x0006400501007387 */ /* 0x000fe20000100800 */
[----:B------:R-:W-:Y:S02]  /*14050*/  STL [R1+0x614], R4 ;  /* 0x0006140401007387 */ /* 0x000fe40000100800 */
[----:B------:R-:W-:Y:S02]  /*14060*/  STL [R1+0x638], R24 ;  /* 0x0006381801007387 */ /* 0x000fe40000100800 */
[----:B------:R-:W-:Y:S01]  /*14070*/  STL [R1+0x60c], R25 ;  /* 0x00060c1901007387 */ /* 0x000fe20000100800 */
[----:B------:R-:W-:Y:S01]  /*14080*/  STL [R1+0x630], R26 ;  /* 0x0006301a01007387 */ /* 0x000fe20000100800 */
[----:B------:R-:W-:Y:S02]  /*14090*/  STL [R1+0x604], R27 ;  /* 0x0006041b01007387 */ /* 0x000fe40000100800 */
        /* <DEDUP_REMOVED lines=17> */
[----:B------:R-:W-:-:S02]  /*141b0*/  IMAD.X R3, R3, 0x1, R0, P5 ;  /* 0x0000000103037824 */ /* 0x000fc400028e0600 */
[----:B------:R-:W-:Y:S01]  /*141c0*/  STL [R1+0x5c4], R13 ;  /* 0x0005c40d01007387 */ /* 0x000fe20000100800 */
[-C--:B------:R-:W-:Y:S01]  /*141d0*/  IADD3 R2, P5, R2, R16.reuse, RZ ;  /* 0x0000001002027210 */ /* 0x080fe20007fbe0ff */
[----:B------:R-:W-:Y:S01]  /*141e0*/  STL [R1+0x5e8], R12 ;  /* 0x0005e80c01007387 */ /* 0x000fe20000100800 */
[----:B------:R-:W-:Y:S02]  /*141f0*/  STL [R1+0x5bc], R29 ;  /* 0x0005bc1d01007387 */ /* 0x000fe40000100800 */
[----:B------:R0:W-:Y:S02]  /*14200*/  STL [R1+0x810], R0 ;  /* 0x0008100001007387 */ /* 0x0001e40000100800 */
[----:B------:R-:W-:Y:S01]  /*14210*/  STL [R1+0x5e0], R3 ;  /* 0x0005e00301007387 */ /* 0x000fe20000100800 */
        /* <DEDUP_REMOVED lines=8> */
[----:B--2---:R-:W-:-:S03]  /*142a0*/  IADD3 R0, P6, R0, R16, RZ ;  /* 0x0000001000007210 */ /* 0x004fc60007fde0ff */
        /* <DEDUP_REMOVED lines=560> */
[--C-:B------:R-:W-:Y:S01]  /*165b0*/  IMAD.X R18, R18, 0x1, R0.reuse, P6 ;  /* 0x0000000112127824 */ /* 0x100fe200030e0600 */
[----:B------:R-:W-:Y:S01]  /*165c0*/  IADD3 R13, P6, R13, UR8, RZ ;  /* 0x000000080d0d7c10 */ /* 0x000fe2000ffde0ff */
[--C-:B------:R-:W-:Y:S01]  /*165d0*/  IMAD.X R12, R12, 0x1, R0.reuse, P1 ;  /* 0x000000010c0c7824 */ /* 0x100fe200008e0600 */
[----:B------:R-:W-:Y:S01]  /*165e0*/  IADD3 R29, P1, R29, UR8, RZ ;  /* 0x000000081d1d7c10 */ /* 0x000fe2000ff3e0ff */
        /* <DEDUP_REMOVED lines=28> */
[----:B------:R-:W-:Y:S01]  /*167b0*/  IADD3 R2, P2, R2, UR8, RZ ;  /* 0x0000000802027c10 */ /* 0x000fe2000ff5e0ff */
        /* <DEDUP_REMOVED lines=9> */
[----:B0-----:R-:W3:Y:S01]  /*16850*/  LDL.LU R4, [R1+0x710] ;  /* 0x0007100001047983 */ /* 0x001ee20000300800 */
[----:B--2---:R-:W-:-:S03]  /*16860*/  IADD3 R0, P3, R0, UR8, RZ ;  /* 0x0000000800007c10 */ /* 0x004fc6000ff7e0ff */
        /* <DEDUP_REMOVED lines=29> */
[----:B------:R0:W-:Y:S04]  /*16a40*/  STL [R1+0x718], R0 ;  /* 0x0007180001007387 */ /* 0x0001e80000100800 */
[----:B0-----:R-:W2:Y:S02]  /*16a50*/  LDL.LU R0, [R1+0x7b0] ;  /* 0x0007b00001007983 */ /* 0x001ea40000300800 */
[----:B--2---:R-:W-:-:S05]  /*16a60*/  IMAD.X R4, R4, 0x1, R0, P4 ;  /* 0x0000000104047824 */ /* 0x004fca00020e0600 */
[----:B------:R0:W-:Y:S04]  /*16a70*/  STL [R1+0x2e8], R4 ;  /* 0x0002e80401007387 */ /* 0x0001e80000100800 */
[----:B0-----:R-:W2:Y:S02]  /*16a80*/  LDL.LU R4, [R1+0x7ac] ;  /* 0x0007ac0001047983 */ /* 0x001ea40000300800 */
[----:B--2---:R-:W-:-:S05]  /*16a90*/  IADD3 R4, P4, R4, UR8, RZ ;  /* 0x0000000804047c10 */ /* 0x004fca000ff9e0ff */
[----:B------:R0:W-:Y:S04]  /*16aa0*/  STL [R1+0x710], R4 ;  /* 0x0007100401007387 */ /* 0x0001e80000100800 */
[----:B0-----:R-:W2:Y:S01]  /*16ab0*/  LDL.LU R4, [R1+0x7a8] ;  /* 0x0007a80001047983 */ /* 0x001ea20000300800 */
[----:B----4-:R-:W-:Y:S01]  /*16ac0*/  IADD3.X R19, R19, UR5, RZ, P6, !PT ;  /* 0x0000000513137c10 */ /* 0x010fe2000b7fe4ff */
[----:B------:R-:W-:Y:S01]  /*16ad0*/  IADD3 R13, P6, R13, UR8, RZ ;  /* 0x000000080d0d7c10 */ /* 0x000fe2000ffde0ff */
[----:B------:R-:W-:Y:S01]  /*16ae0*/  IADD3.X R12, R12, UR5, RZ, P1, !PT ;  /* 0x000000050c0c7c10 */ /* 0x000fe20008ffe4ff */
        /* <DEDUP_REMOVED lines=15> */
[----:B------:R-:W-:-:S02]  /*16be0*/  IADD3.X R21, R21, UR5, RZ, P4, !PT ;  /* 0x0000000515157c10 */ /* 0x000fc4000a7fe4ff */
[----:B------:R-:W-:Y:S02]  /*16bf0*/  IADD3.X R23, R23, UR5, RZ, P6, !PT ;  /* 0x0000000517177c10 */ /* 0x000fe4000b7fe4ff */
[----:B------:R-:W-:Y:S02]  /*16c00*/  IADD3.X R16, R16, UR5, RZ, P1, !PT ;  /* 0x0000000510107c10 */ /* 0x000fe40008ffe4ff */
[----:B------:R-:W-:Y:S02]  /*16c10*/  IADD3.X R18, R18, UR5, RZ, P3, !PT ;  /* 0x0000000512127c10 */ /* 0x000fe40009ffe4ff */
[----:B------:R-:W-:Y:S01]  /*16c20*/  IADD3.X R17, R17, UR5, RZ, P2, !PT ;  /* 0x0000000511117c10 */ /* 0x000fe200097fe4ff */
[----:B--2---:R-:W-:Y:S01]  /*16c30*/  IMAD.X R4, R4, 0x1, R0, P5 ;  /* 0x0000000104047824 */ /* 0x004fe200028e0600 */
[----:B---3--:R-:W-:-:S04]  /*16c40*/  IADD3 R5, P5, R5, UR8, RZ ;  /* 0x0000000805057c10 */ /* 0x008fc8000ffbe0ff */
[----:B------:R0:W-:Y:S04]  /*16c50*/  STL [R1+0x2e0], R4 ;  /* 0x0002e00401007387 */ /* 0x0001e80000100800 */
[----:B0-----:R0:W5:Y:S01]  /*16c60*/  LDL.LU R4, [R1+0x7a4] ;  /* 0x0007a40001047983 */ /* 0x0011620000300800 */
[----:B------:R1:W-:Y:S03]  /*16c70*/  STL [R1+0x708], R5 ;  /* 0x0007080501007387 */ /* 0x0003e60000100800 */
[----:B-1----:R0:W5:Y:S01]  /*16c80*/  LDL.LU R5, [R1+0x7a0] ;  /* 0x0007a00001057983 */ /* 0x0021620000300800 */
[----:B------:R1:W-:Y:S03]  /*16c90*/  STL [R1+0x72c], R19 ;  /* 0x00072c1301007387 */ /* 0x0003e60000100800 */
[----:B-1----:R0:W5:Y:S01]  /*16ca0*/  LDL.LU R19, [R1+0x79c] ;  /* 0x00079c0001137983 */ /* 0x0021620000300800 */
[----:B------:R1:W-:Y:S01]  /*16cb0*/  STL [R1+0x700], R13 ;  /* 0x0007000d01007387 */ /* 0x0003e20000100800 */
[----:B------:R-:W-:-:S02]  /*16cc0*/  IADD3.X R27, R27, UR5, RZ, P5, !PT ;  /* 0x000000051b1b7c10 */ /* 0x000fc4000affe4ff */
[----:B-1----:R0:W5:Y:S01]  /*16cd0*/  LDL.LU R13, [R1+0x798] ;  /* 0x00079800010d7983 */ /* 0x0021620000300800 */
[----:B------:R1:W-:Y:S01]  /*16ce0*/  STL [R1+0x724], R12 ;  /* 0x0007240c01007387 */ /* 0x0003e20000100800 */
[----:B------:R-:W-:Y:S02]  /*16cf0*/  IADD3 R14, P5, R14, UR8, RZ ;  /* 0x000000080e0e7c10 */ /* 0x000fe4000ffbe0ff */
[----:B-1----:R0:W5:Y:S01]  /*16d00*/  LDL.LU R12, [R1+0x794] ;  /* 0x00079400010c7983 */ /* 0x0021620000300800 */
[----:B------:R1:W-:Y:S03]  /*16d10*/  STL [R1+0x6f8], R29 ;  /* 0x0006f81d01007387 */ /* 0x0003e60000100800 */
[----:B-1----:R0:W5:Y:S01]  /*16d20*/  LDL.LU R29, [R1+0x790] ;  /* 0x00079000011d7983 */ /* 0x0021620000300800 */
[----:B------:R1:W-:Y:S03]  /*16d30*/  STL [R1+0x71c], R2 ;  /* 0x00071c0201007387 */ /* 0x0003e60000100800 */
[----:B-1----:R0:W5:Y:S01]  /*16d40*/  LDL.LU R2, [R1+0x78c] ;  /* 0x00078c0001027983 */ /* 0x0021620000300800 */
[----:B------:R1:W-:Y:S03]  /*16d50*/  STL [R1+0x738], R3 ;  /* 0x0007380301007387 */ /* 0x0003e60000100800 */
[----:B-1----:R0:W5:Y:S01]  /*16d60*/  LDL.LU R3, [R1+0x788] ;  /* 0x0007880001037983 */ /* 0x0021620000300800 */
[----:B------:R1:W-:Y:S03]  /*16d70*/  STL [R1+0x714], R28 ;  /* 0x0007141c01007387 */ /* 0x0003e60000100800 */
[----:B-1----:R0:W5:Y:S01]  /*16d80*/  LDL.LU R28, [R1+0x784] ;  /* 0x00078400011c7983 */ /* 0x0021620000300800 */
[----:B------:R0:W-:Y:S02]  /*16d90*/  STL [R1+0x754], R24 ;  /* 0x0007541801007387 */ /* 0x0001e40000100800 */
[----:B------:R0:W-:Y:S02]  /*16da0*/  STL [R1+0x70c], R25 ;  /* 0x00070c1901007387 */ /* 0x0001e40000100800 */
[----:B------:R0:W-:Y:S01]  /*16db0*/  STL [R1+0x750], R26 ;  /* 0x0007501a01007387 */ /* 0x0001e20000100800 */
[----:B------:R0:W-:Y:S01]  /*16dc0*/  STL [R1+0x704], R27 ;  /* 0x0007041b01007387 */ /* 0x0001e20000100800 */
[----:B------:R0:W-:Y:S02]  /*16dd0*/  STL [R1+0x74c], R14 ;  /* 0x00074c0e01007387 */ /* 0x0001e40000100800 */
[----:B------:R0:W-:Y:S02]  /*16de0*/  STL [R1+0x6fc], R15 ;  /* 0x0006fc0f01007387 */ /* 0x0001e40000100800 */
[----:B------:R0:W-:Y:S01]  /*16df0*/  STL [R1+0x748], R8 ;  /* 0x0007480801007387 */ /* 0x0001e20000100800 */
[----:B------:R0:W-:Y:S01]  /*16e00*/  STL [R1+0x6f4], R9 ;  /* 0x0006f40901007387 */ /* 0x0001e20000100800 */
[----:B------:R0:W-:Y:S02]  /*16e10*/  STL [R1+0x744], R10 ;  /* 0x0007440a01007387 */ /* 0x0001e40000100800 */
[----:B------:R0:W-:Y:S01]  /*16e20*/  STL [R1+0x6f0], R11 ;  /* 0x0006f00b01007387 */ /* 0x0001e20000100800 */
[----:B------:R-:W-:Y:S01]  /*16e30*/  IADD3.X R22, R22, UR5, RZ, P5, !PT ;  /* 0x0000000516167c10 */ /* 0x000fe2000affe4ff */
[----:B------:R0:W-:Y:S01]  /*16e40*/  STL [R1+0x740], R6 ;  /* 0x0007400601007387 */ /* 0x0001e20000100800 */
        /* <DEDUP_REMOVED lines=8> */
[----:B------:R-:W-:Y:S01]  /*16ed0*/  @!P0 CALL.REL.NOINC `(.L_x_1) ;  /* 0x0000001000008944 */ /* 0x000fe20003c00000 */
[----:B------:R-:W-:Y:S05]  /*16ee0*/  BRA `(.L_x_2) ;  /* 0xfffedf4000007947 */ /* 0x000fea000383ffff */
.L_x_1:
[----:B0-----:R-:W2:Y:S04]  /*16ef0*/  LDL.LU R7, [R1+0x108] ;  /* 0x0001080001077983 */ /* 0x001ea80000300800 */
[----:B--2---:R0:W-:Y:S04]  /*16f00*/  STL [R1+0x7d0], R7 ;  /* 0x0007d00701007387 */ /* 0x0041e80000100800 */
        /* <DEDUP_REMOVED lines=14> */
[----:B------:R-:W2:Y:S01]  /*16ff0*/  LDL.LU R6, [R1+0x118] ;  /* 0x0001180001067983 */ /* 0x000ea20000300800 */
[----:B0----5:R-:W-:-:S03]  /*17000*/  IMAD.MOV.U32 R7, RZ, RZ, R5 ;  /* 0x000000ffff077224 */ /* 0x021fc600078e0005 */
        /* <DEDUP_REMOVED lines=18> */
[----:B0-----:R-:W-:-:S03]  /*17130*/  IMAD.MOV.U32 R6, RZ, RZ, R4 ;  /* 0x000000ffff067224 */ /* 0x001fc600078e0004 */
[----:B--2---:R0:W-:Y:S04]  /*17140*/  STL [R1+0x7c8], R5 ;  /* 0x0007c80501007387 */ /* 0x0041e80000100800 */
[----:B0-----:R-:W2:Y:S04]  /*17150*/  LDL.LU R5, [R1+0x11c] ;  /* 0x00011c0001057983 */ /* 0x001ea80000300800 */
[----:B------:R-:W3:Y:S04]  /*17160*/  LDL.LU R4, [R1+0xd8] ;  /* 0x0000d80001047983 */ /* 0x000ee80000300800 */
[----:B---3--:R0:W-:Y:S04]  /*17170*/  STL [R1+0x7c4], R4 ;  /* 0x0007c40401007387 */ /* 0x0081e80000100800 */
[----:B0-----:R-:W3:Y:S04]  /*17180*/  LDL.LU R4, [R1+0xfc] ;  /* 0x0000fc0001047983 */ /* 0x001ee80000300800 */
[----:B------:R-:W4:Y:S04]  /*17190*/  LDL.LU R11, [R1+0x100] ;  /* 0x00010000010b7983 */ /* 0x000f280000300800 */
[----:B----4-:R0:W-:Y:S04]  /*171a0*/  STL [R1+0x7c0], R11 ;  /* 0x0007c00b01007387 */ /* 0x0101e80000100800 */
[----:B0-----:R-:W4:Y:S04]  /*171b0*/  LDL.LU R11, [R1+0xdc] ;  /* 0x0000dc00010b7983 */ /* 0x001f280000300800 */
[----:B------:R-:W2:Y:S04]  /*171c0*/  LDL.LU R10, [R1+0x110] ;  /* 0x00011000010a7983 */ /* 0x000ea80000300800 */
[----:B--2---:R0:W-:Y:S04]  /*171d0*/  STL [R1+0x7bc], R10 ;  /* 0x0007bc0a01007387 */ /* 0x0041e80000100800 */
[----:B0-----:R-:W2:Y:S04]  /*171e0*/  LDL.LU R10, [R1+0x104] ;  /* 0x00010400010a7983 */ /* 0x001ea80000300800 */
        /* <DEDUP_REMOVED lines=9> */
[----:B------:R0:W-:Y:S04]  /*17280*/  STL [R1+0x7a8], R13 ;  /* 0x0007a80d01007387 */ /* 0x0001e80000100800 */
[----:B0-----:R-:W2:Y:S04]  /*17290*/  LDL.LU R13, [R1+0x15c] ;  /* 0x00015c00010d7983 */ /* 0x001ea80000300800 */
[----:B--2---:R0:W-:Y:S04]  /*172a0*/  STL [R1+0x7ac], R13 ;  /* 0x0007ac0d01007387 */ /* 0x0041e80000100800 */
[----:B0-----:R-:W2:Y:S04]  /*172b0*/  LDL.LU R13, [R1+0x14c] ;  /* 0x00014c00010d7983 */ /* 0x001ea80000300800 */
[----:B------:R-:W2:Y:S04]  /*172c0*/  LDL.LU R14, [R1+0x158] ;  /* 0x00015800010e7983 */ /* 0x000ea80000300800 */
[----:B------:R0:W-:Y:S04]  /*172d0*/  STL [R1+0x7a4], R12 ;  /* 0x0007a40c01007387 */ /* 0x0001e80000100800 */
[----:B0-----:R-:W2:Y:S04]  /*172e0*/  LDL.LU R12, [R1+0x16c] ;  /* 0x00016c00010c7983 */ /* 0x001ea80000300800 */
[----:B------:R0:W-:Y:S04]  /*172f0*/  STL [R1+0x7a0], R19 ;  /* 0x0007a01301007387 */ /* 0x0001e80000100800 */
        /* <DEDUP_REMOVED lines=11> */
[----:B0-----:R-:W2:Y:S01]  /*173b0*/  LDL.LU R29, [R1+0x18c] ;  /* 0x00018c00011d7983 */ /* 0x001ea20000300800 */
[----:B------:R-:W-:-:S03]  /*173c0*/  F2FP.BF16.PACK_AB R7, R6, R7 ;  /* 0x000000070607723e */ /* 0x000fc600000010ff */
[----:B--2---:R0:W-:Y:S04]  /*173d0*/  STL [R1+0x790], R29 ;  /* 0x0007901d01007387 */ /* 0x0041e80000100800 */
[----:B0-----:R-:W2:Y:S04]  /*173e0*/  LDL.LU R29, [R1+0x174] ;  /* 0x00017400011d7983 */ /* 0x001ea80000300800 */
[----:B------:R-:W2:Y:S04]  /*173f0*/  LDL.LU R23, [R1+0x188] ;  /* 0x0001880001177983 */ /* 0x000ea80000300800 */
[----:B------:R0:W-:Y:S04]  /*17400*/  STL [R1+0x788], R2 ;  /* 0x0007880201007387 */ /* 0x0001e80000100800 */
[----:B0-----:R-:W2:Y:S04]  /*17410*/  LDL.LU R2, [R1+0x19c] ;  /* 0x00019c0001027983 */ /* 0x001ea80000300800 */
[----:B------:R-:W2:Y:S04]  /*17420*/  LDL.LU R22, [R1+0x198] ;  /* 0x0001980001167983 */ /* 0x000ea80000300800 */
[----:B------:R0:W-:Y:S04]  /*17430*/  STL [R1+0x784], R3 ;  /* 0x0007840301007387 */ /* 0x0001e80000100800 */
[----:B0-----:R-:W2:Y:S04]  /*17440*/  LDL.LU R3, [R1+0x1ac] ;  /* 0x0001ac0001037983 */ /* 0x001ea80000300800 */
        /* <DEDUP_REMOVED lines=9> */
[----:B------:R0:W-:Y:S04]  /*174e0*/  STL [R1+0x1c], R7 ;  /* 0x00001c0701007387 */ /* 0x0001e80000100800 */
[----:B0-----:R-:W2:Y:S02]  /*174f0*/  LDL.LU R7, [R1+0x808] ;  /* 0x0008080001077983 */ /* 0x001ea40000300800 */
[----:B--2---:R-:W-:-:S02]  /*17500*/  F2FP.BF16.PACK_AB R7, R6, R7 ;  /* 0x000000070607723e */ /* 0x004fc400000010ff */
        /* <DEDUP_REMOVED lines=25> */
[----:B------:R0:W-:Y:S04]  /*176a0*/  STL [R1], R7 ;  /* 0x0000000701007387 */ /* 0x0001e80000100800 */
[----:B0-----:R-:W2:Y:S02]  /*176b0*/  LDL.LU R7, [R1+0x7d0] ;  /* 0x0007d00001077983 */ /* 0x001ea40000300800 */
[----:B--2---:R-:W-:-:S02]  /*176c0*/  F2FP.BF16.PACK_AB R7, R6, R7 ;  /* 0x000000070607723e */ /* 0x004fc400000010ff */
[----:B------:R-:W2:Y:S02]  /*176d0*/  LDL.LU R6, [R1+0x7cc] ;  /* 0x0007cc0001067983 */ /* 0x000ea40000300800 */
[----:B--2---:R-:W-:Y:S02]  /*176e0*/  F2FP.BF16.PACK_AB R6, R5, R6 ;  /* 0x000000060506723e */ /* 0x004fe400000010ff */
[----:B------:R-:W3:Y:S02]  /*176f0*/  LDL.LU R5, [R1+0x7c8] ;  /* 0x0007c80001057983 */ /* 0x000ee40000300800 */
[----:B---3--:R-:W-:Y:S02]  /*17700*/  F2FP.BF16.PACK_AB R5, R4, R5 ;  /* 0x000000050405723e */ /* 0x008fe400000010ff */
[----:B------:R-:W4:Y:S02]  /*17710*/  LDL.LU R4, [R1+0x7c4] ;  /* 0x0007c40001047983 */ /* 0x000f240000300800 */
[----:B----4-:R-:W-:-:S02]  /*17720*/  F2FP.BF16.PACK_AB R4, R11, R4 ;  /* 0x000000040b04723e */ /* 0x010fc400000010ff */
[----:B------:R-:W2:Y:S02]  /*17730*/  LDL.LU R11, [R1+0x7c0] ;  /* 0x0007c000010b7983 */ /* 0x000ea40000300800 */
[----:B--2---:R-:W-:Y:S02]  /*17740*/  F2FP.BF16.PACK_AB R11, R10, R11 ;  /* 0x0000000b0a0b723e */ /* 0x004fe400000010ff */
[----:B------:R-:W2:Y:S02]  /*17750*/  LDL.LU R10, [R1+0x7bc] ;  /* 0x0007bc00010a7983 */ /* 0x000ea40000300800 */
[----:B--2---:R-:W-:Y:S02]  /*17760*/  F2FP.BF16.PACK_AB R10, R9, R10 ;  /* 0x0000000a090a723e */ /* 0x004fe400000010ff */
[----:B------:R-:W2:Y:S02]  /*17770*/  LDL.LU R9, [R1+0x7b8] ;  /* 0x0007b80001097983 */ /* 0x000ea40000300800 */
[----:B--2---:R-:W-:-:S02]  /*17780*/  F2FP.BF16.PACK_AB R9, R8, R9 ;  /* 0x000000090809723e */ /* 0x004fc400000010ff */
        /* <DEDUP_REMOVED lines=18> */
[----:B------:R-:W2:Y:S01]  /*178b0*/  LDL.LU R29, [R1+0x790] ;  /* 0x00079000011d7983 */ /* 0x000ea20000300800 */
[----:B------:R-:W-:Y:S02]  /*178c0*/  F2FP.BF16.PACK_AB R22, R2, R22 ;  /* 0x000000160216723e */ /* 0x000fe400000010ff */
[----:B------:R-:W-:Y:S02]  /*178d0*/  F2FP.BF16.PACK_AB R21, R3, R21 ;  /* 0x000000150315723e */ /* 0x000fe400000010ff */
[----:B--2---:R-:W-:Y:S02]  /*178e0*/  F2FP.BF16.PACK_AB R23, R29, R23 ;  /* 0x000000171d17723e */ /* 0x004fe400000010ff */
[----:B------:R-:W2:Y:S04]  /*178f0*/  LDL.LU R29, [R1+0x78c] ;  /* 0x00078c00011d7983 */ /* 0x000ea80000300800 */
[----:B------:R-:W3:Y:S04]  /*17900*/  LDL.LU R2, [R1+0x788] ;  /* 0x0007880001027983 */ /* 0x000ee80000300800 */
[----:B------:R-:W3:Y:S01]  /*17910*/  LDL.LU R3, [R1+0x784] ;  /* 0x0007840001037983 */ /* 0x000ee20000300800 */
[----:B------:R-:W-:-:S02]  /*17920*/  F2FP.BF16.PACK_AB R26, R24, R26 ;  /* 0x0000001a181a723e */ /* 0x000fc400000010ff */
[----:B------:R-:W-:Y:S02]  /*17930*/  F2FP.BF16.PACK_AB R20, R28, R20 ;  /* 0x000000141c14723e */ /* 0x000fe400000010ff */
[----:B------:R-:W-:Y:S02]  /*17940*/  F2FP.BF16.PACK_AB R27, R0, R27 ;  /* 0x0000001b001b723e */ /* 0x000fe400000010ff */
[----:B--2---:R-:W-:Y:S02]  /*17950*/  F2FP.BF16.PACK_AB R25, R25, R29 ;  /* 0x0000001d1919723e */ /* 0x004fe400000010ff */
[----:B---3--:R-:W-:Y:S02]  /*17960*/  F2FP.BF16.PACK_AB R24, R3, R2 ;  /* 0x000000020318723e */ /* 0x008fe400000010ff */
.L_x_0:
[----:B------:R-:W0:Y:S04]  /*17970*/  S2R R3, SR_TID.X ;  /* 0x0000000000037919 */ /* 0x000e280000002100 */
[----:B------:R-:W-:Y:S01]  /*17980*/  BAR.SYNC.DEFER_BLOCKING 0x0 ;  /* 0x0000000000007b1d */ /* 0x000fe20000010000 */
[----:B01----:R-:W-:-:S02]  /*17990*/  IMAD.SHL.U32 R0, R3, 0x800, RZ ;  /* 0x0000080003007824 */ /* 0x003fc400078e00ff */
[C---:B------:R-:W-:Y:S02]  /*179a0*/  IMAD.SHL.U32 R2, R3.reuse, 0x20, RZ ;  /* 0x0000002003027824 */ /* 0x040fe400078e00ff */
[C---:B------:R-:W-:Y:S01]  /*179b0*/  IMAD.SHL.U32 R29, R3.reuse, 0x4, RZ ;  /* 0x00000004031d7824 */ /* 0x040fe200078e00ff */
[----:B------:R-:W-:Y:S01]  /*179c0*/  LOP3.LUT R0, R0, 0xc000, RZ, 0xc0, !PT ;  /* 0x0000c00000007812 */ /* 0x000fe200078ec0ff */
[C---:B------:R-:W-:Y:S02]  /*179d0*/  IMAD.SHL.U32 R28, R3.reuse, 0x100, RZ ;  /* 0x00000100031c7824 */ /* 0x040fe400078e00ff */
[----:B------:R-:W-:Y:S01]  /*179e0*/  IMAD.SHL.U32 R3, R3, 0x2000, RZ ;  /* 0x0000200003037824 */ /* 0x000fe200078e00ff */
[----:B------:R-:W-:Y:S02]  /*179f0*/  LOP3.LUT R0, R0, 0x60, R2, 0xf8, !PT ;  /* 0x0000006000007812 */ /* 0x000fe400078ef802 */
[----:B------:R-:W-:Y:S02]  /*17a00*/  LOP3.LUT R2, R28, 0x2000, RZ, 0xc0, !PT ;  /* 0x000020001c027812 */ /* 0x000fe400078ec0ff */
[----:B------:R-:W-:Y:S01]  /*17a10*/  LOP3.LUT R0, R0, 0x770, R29, 0x78, !PT ;  /* 0x0000077000007812 */ /* 0x000fe200078e781d */
[----:B------:R-:W2:Y:S01]  /*17a20*/  LDL.LU R28, [R1+0x780] ;  /* 0x00078000011c7983 */ /* 0x000ea20000300800 */
[----:B------:R-:W-:-:S03]  /*17a30*/  LOP3.LUT R3, R3, 0xc000, RZ, 0xc0, !PT ;  /* 0x0000c00003037812 */ /* 0x000fc600078ec0ff */
[----:B------:R-:W-:Y:S01]  /*17a40*/  IMAD.IADD R0, R2, 0x1, R0 ;  /* 0x0000000102007824 */ /* 0x000fe200078e0200 */
[----:B------:R-:W0:Y:S04]  /*17a50*/  S2R R29, SR_TID.X ;  /* 0x00000000001d7919 */ /* 0x000e280000002100 */
[----:B------:R1:W-:Y:S04]  /*17a60*/  STS.128 [R0+0x800], R16 ;  /* 0x0008001000007388 */ /* 0x0003e80000000c00 */
[----:B------:R3:W-:Y:S04]  /*17a70*/  STS.128 [R0+0x880], R12 ;  /* 0x0008800c00007388 */ /* 0x0007e80000000c00 */
[----:B------:R4:W-:Y:S04]  /*17a80*/  STS.128 [R0], R24 ;  /* 0x0000001800007388 */ /* 0x0009e80000000c00 */
[----:B------:R-:W-:Y:S04]  /*17a90*/  STS.128 [R0+0x80], R20 ;  /* 0x0000801400007388 */ /* 0x000fe80000000c00 */
[----:B-1----:R-:W5:Y:S04]  /*17aa0*/  LDL.LU R16, [R1+0x10] ;  /* 0x0000100001107983 */ /* 0x002f680000300800 */
[----:B------:R-:W5:Y:S01]  /*17ab0*/  LDL.LU R17, [R1+0x14] ;  /* 0x0000140001117983 */ /* 0x000f620000300800 */
[----:B0-----:R-:W-:-:S03]  /*17ac0*/  LOP3.LUT R29, R29, 0x1ff, RZ, 0xc0, !PT ;  /* 0x000001ff1d1d7812 */ /* 0x001fc600078ec0ff */
[----:B------:R-:W5:Y:S02]  /*17ad0*/  LDL.LU R18, [R1+0x18] ;  /* 0x0000180001127983 */ /* 0x000f640000300800 */
[----:B------:R-:W-:Y:S02]  /*17ae0*/  IMAD R3, R29, 0x10, R3 ;  /* 0x000000101d037824 */ /* 0x000fe400078e0203 */
[----:B------:R-:W5:Y:S04]  /*17af0*/  LDL.LU R19, [R1+0x1c] ;  /* 0x00001c0001137983 */ /* 0x000f680000300800 */
[----:B---3--:R-:W3:Y:S04]  /*17b00*/  LDL.LU R12, [R1] ;  /* 0x00000000010c7983 */ /* 0x008ee80000300800 */
[----:B------:R-:W3:Y:S04]  /*17b10*/  LDL.LU R13, [R1+0x4] ;  /* 0x00000400010d7983 */ /* 0x000ee80000300800 */
[----:B------:R-:W3:Y:S04]  /*17b20*/  LDL.LU R14, [R1+0x8] ;  /* 0x00000800010e7983 */ /* 0x000ee80000300800 */
[----:B------:R-:W3:Y:S04]  /*17b30*/  LDL.LU R15, [R1+0xc] ;  /* 0x00000c00010f7983 */ /* 0x000ee80000300800 */
[----:B------:R-:W-:Y:S04]  /*17b40*/  STS.128 [R0+0x1000], R8 ;  /* 0x0010000800007388 */ /* 0x000fe80000000c00 */
[----:B------:R-:W-:Y:S01]  /*17b50*/  STS.128 [R0+0x1080], R4 ;  /* 0x0010800400007388 */ /* 0x000fe20000000c00 */
[----:B----4-:R-:W-:-:S03]  /*17b60*/  LOP3.LUT R24, R3, 0x20, RZ, 0x3c, !PT ;  /* 0x0000002003187812 */ /* 0x010fc600078e3cff */
[----:B-----5:R-:W-:Y:S04]  /*17b70*/  STS.128 [R0+0x1880], R16 ;  /* 0x0018801000007388 */ /* 0x020fe80000000c00 */
[----:B---3--:R-:W-:Y:S04]  /*17b80*/  STS.128 [R0+0x1800], R12 ;  /* 0x0018000c00007388 */ /* 0x008fe80000000c00 */
[----:B------:R-:W-:Y:S06]  /*17b90*/  BAR.SYNC.DEFER_BLOCKING 0x0 ;  /* 0x0000000000007b1d */ /* 0x000fec0000010000 */
[----:B------:R-:W0:Y:S04]  /*17ba0*/  LDS.128 R4, [R3] ;  /* 0x0000000003047984 */ /* 0x000e280000000c00 */
[----:B0-----:R-:W-:Y:S01]  /*17bb0*/  STL [R1+0x14], R5 ;  /* 0x0000140501007387 */ /* 0x001fe20000100800 */
[----:B------:R-:W-:-:S03]  /*17bc0*/  IMAD.MOV.U32 R18, RZ, RZ, R4 ;  /* 0x000000ffff127224 */ /* 0x000fc600078e0004 */
[----:B------:R-:W-:Y:S04]  /*17bd0*/  STL.64 [R1+0x18], R6 ;  /* 0x0000180601007387 */ /* 0x000fe80000100a00 */
[----:B------:R-:W0:Y:S04]  /*17be0*/  LDS.128 R4, [R24] ;  /* 0x0000000018047984 */ /* 0x000e280000000c00 */
[----:B0-----:R0:W-:Y:S04]  /*17bf0*/  STL [R1+0x798], R5 ;  /* 0x0007980501007387 */ /* 0x0011e80000100800 */
[----:B0-----:R-:W3:Y:S01]  /*17c00*/  LDL R5, [R1+0x2dc] ;  /* 0x0002dc0001057983 */ /* 0x001ee20000100800 */
[C---:B--2---:R-:W-:Y:S01]  /*17c10*/  ISETP.GE.AND P0, PT, R28.reuse, c[0x0][0x178], PT ;  /* 0x00005e001c007a0c */ /* 0x044fe20003f06270 */
[----:B------:R-:W-:Y:S01]  /*17c20*/  IMAD R8, R28, c[0x0][0x194], RZ ;  /* 0x000065001c087a24 */ /* 0x000fe200078e02ff */
[----:B------:R-:W-:Y:S01]  /*17c30*/  LOP3.LUT R28, R3, 0x40, RZ, 0x3c, !PT ;  /* 0x00000040031c7812 */ /* 0x000fe200078e3cff */
[----:B------:R-:W-:Y:S04]  /*17c40*/  STL [R1+0x78c], R6 ;  /* 0x00078c0601007387 */ /* 0x000fe80000100800 */
[----:B------:R-:W-:Y:S01]  /*17c50*/  STL [R1+0x788], R7 ;  /* 0x0007880701007387 */ /* 0x000fe20000100800 */
[----:B---3--:R-:W-:-:S04]  /*17c60*/  IADD3 R2, R5, 0x2, RZ ;  /* 0x0000000205027810 */ /* 0x008fc80007ffe0ff */
[----:B------:R-:W-:Y:S02]  /*17c70*/  ISETP.LT.AND P1, PT, R2, c[0x0][0x17c], !P0 ;  /* 0x00005f0002007a0c */ /* 0x000fe40004721270 */
[----:B------:R-:W-:-:S04]  /*17c80*/  LEA R2, P3, R8, c[0x0][0x170], 0x1 ;  /* 0x00005c0008027a11 */ /* 0x000fc800078608ff */
[----:B------:R-:W-:Y:S02]  /*17c90*/  LEA.HI.X.SX32 R0, R8, c[0x0][0x174], 0x1, P3 ;  /* 0x00005d0008007a11 */ /* 0x000fe400018f0eff */
[----:B------:R-:W0:Y:S01]  /*17ca0*/  LDS.128 R8, [R28] ;  /* 0x000000001c087984 */ /* 0x000e220000000c00 */
[C---:B------:R-:W-:Y:S01]  /*17cb0*/  IMAD R15, R5.reuse, c[0x0][0x198], RZ ;  /* 0x00006600050f7a24 */ /* 0x040fe200078e02ff */
[----:B------:R-:W-:-:S04]  /*17cc0*/  ISETP.LT.AND P6, PT, R5, c[0x0][0x17c], !P0 ;  /* 0x00005f0005007a0c */ /* 0x000fc800047c1270 */
[----:B------:R-:W-:-:S04]  /*17cd0*/  LEA R26, P3, R15, R2, 0x1 ;  /* 0x000000020f1a7211 */ /* 0x000fc800078608ff */
[----:B------:R-:W-:-:S05]  /*17ce0*/  LEA.HI.X.SX32 R27, R15, R0, 0x1, P3 ;  /* 0x000000000f1b7211 */ /* 0x000fca00018f0eff */
[----:B------:R-:W-:Y:S04]  /*17cf0*/  @P6 STG.E.U16 [R26.64], R18 ;  /* 0x000000121a006986 */ /* 0x000fe8000c101506 */
[----:B0-----:R-:W-:Y:S04]  /*17d00*/  STL.64 [R1+0x790], R10 ;  /* 0x0007900a01007387 */ /* 0x001fe80000100a00 */
[----:B------:R-:W-:Y:S04]  /*17d10*/  STL.64 [R1+0x7a0], R24 ;  /* 0x0007a01801007387 */ /* 0x000fe80000100a00 */
[----:B------:R-:W0:Y:S02]  /*17d20*/  LDS.128 R24, [R3+0x2000] ;  /* 0x0020000003187984 */ /* 0x000e240000000c00 */
[----:B0-----:R-:W-:-:S02]  /*17d30*/  IMAD.MOV.U32 R10, RZ, RZ, R24 ;  /* 0x000000ffff0a7224 */ /* 0x001fc400078e0018 */
[----:B------:R-:W-:Y:S01]  /*17d40*/  STL [R1+0xc], R27 ;  /* 0x00000c1b01007387 */ /* 0x000fe20000100800 */
[----:B------:R-:W-:-:S03]  /*17d50*/  IMAD.MOV.U32 R6, RZ, RZ, R25 ;  /* 0x000000ffff067224 */ /* 0x000fc600078e0019 */
[----:B------:R-:W2:Y:S01]  /*17d60*/  LDL.LU.64 R24, [R1+0x7a0] ;  /* 0x0007a00001187983 */ /* 0x000ea20000300a00 */
[----:B------:R-:W-:Y:S02]  /*17d70*/  IADD3 R16, R5, 0x1, RZ ;  /* 0x0000000105107810 */ /* 0x000fe40007ffe0ff */
[----:B------:R-:W-:Y:S02]  /*17d80*/  IADD3 R15, R15, c[0x0][0x198], RZ ;  /* 0x000066000f0f7a10 */ /* 0x000fe40007ffe0ff */
[----:B------:R-:W-:Y:S02]  /*17d90*/  ISETP.LT.AND P2, PT, R16, c[0x0][0x17c], !P0 ;  /* 0x00005f0010007a0c */ /* 0x000fe40004741270 */
[C---:B------:R-:W-:Y:S02]  /*17da0*/  IADD3 R13, R5.reuse, 0x3, RZ ;  /* 0x00000003050d7810 */ /* 0x040fe40007ffe0ff */
[C---:B------:R-:W-:Y:S02]  /*17db0*/  IADD3 R14, R5.reuse, 0x4, RZ ;  /* 0x00000004050e7810 */ /* 0x040fe40007ffe0ff */
[----:B------:R-:W-:-:S02]  /*17dc0*/  IADD3 R12, R5, 0x5, RZ ;  /* 0x00000005050c7810 */ /* 0x000fc40007ffe0ff */
[----:B------:R-:W-:Y:S02]  /*17dd0*/  LEA R16, P6, R15, R2, 0x1 ;  /* 0x000000020f107211 */ /* 0x000fe400078c08ff */
[----:B------:R-:W-:Y:S02]  /*17de0*/  LOP3.LUT R29, R3, 0x60, RZ, 0x3c, !PT ;  /* 0x00000060031d7812 */ /* 0x000fe400078e3cff */
[----:B------:R-:W-:Y:S02]  /*17df0*/  ISETP.LT.AND P5, PT, R13, c[0x0][0x17c], !P0 ;  /* 0x00005f000d007a0c */ /* 0x000fe400047a1270 */
[----:B------:R-:W-:Y:S02]  /*17e00*/  ISETP.LT.AND P4, PT, R14, c[0x0][0x17c], !P0 ;  /* 0x00005f000e007a0c */ /* 0x000fe40004781270 */
[----:B------:R-:W-:Y:S02]  /*17e10*/  ISETP.LT.AND P3, PT, R12, c[0x0][0x17c], !P0 ;  /* 0x00005f000c007a0c */ /* 0x000fe40004761270 */
[----:B------:R-:W-:-:S02]  /*17e20*/  IADD3 R19, R15, c[0x0][0x198], RZ ;  /* 0x000066000f137a10 */ /* 0x000fc40007ffe0ff */
[----:B------:R-:W-:Y:S02]  /*17e30*/  LEA.HI.X.SX32 R17, R15, R0, 0x1, P6 ;  /* 0x000000000f117211 */ /* 0x000fe400030f0eff */
[----:B------:R-:W0:Y:S01]  /*17e40*/  LDS.128 R12, [R29] ;  /* 0x000000001d0c7984 */ /* 0x000e220000000c00 */
[----:B------:R-:W-:Y:S02]  /*17e50*/  PRMT R20, R18, 0x7632, R20 ;  /* 0x0000763212147816 */ /* 0x000fe40000000014 */
[C---:B------:R-:W-:Y:S02]  /*17e60*/  LEA R18, P6, R19.reuse, R2, 0x1 ;  /* 0x0000000213127211 */ /* 0x040fe400078c08ff */
[C---:B------:R-:W-:Y:S01]  /*17e70*/  IADD3 R21, R19.reuse, c[0x0][0x198], RZ ;  /* 0x0000660013157a10 */ /* 0x040fe20007ffe0ff */
[----:B------:R1:W-:Y:S01]  /*17e80*/  @P2 STG.E.U16 [R16.64], R20 ;  /* 0x0000001410002986 */ /* 0x0003e2000c101506 */
[----:B------:R-:W-:Y:S02]  /*17e90*/  LEA.HI.X.SX32 R19, R19, R0, 0x1, P6 ;  /* 0x0000000013137211 */ /* 0x000fe400030f0eff */
[----:B------:R-:W-:-:S03]  /*17ea0*/  IADD3 R22, R5, 0x6, RZ ;  /* 0x0000000605167810 */ /* 0x000fc60007ffe0ff */
[----:B------:R3:W-:Y:S01]  /*17eb0*/  @P1 STG.E.U16 [R18.64], R4 ;  /* 0x0000000412001986 */ /* 0x0007e2000c101506 */
[C---:B-1----:R-:W-:Y:S02]  /*17ec0*/  LEA R16, P6, R21.reuse, R2, 0x1 ;  /* 0x0000000215107211 */ /* 0x042fe400078c08ff */
[C---:B------:R-:W-:Y:S02]  /*17ed0*/  IADD3 R20, R21.reuse, c[0x0][0x198], RZ ;  /* 0x0000660015147a10 */ /* 0x040fe40007ffe0ff */
[----:B------:R-:W-:Y:S02]  /*17ee0*/  LEA.HI.X.SX32 R17, R21, R0, 0x1, P6 ;  /* 0x0000000015117211 */ /* 0x000fe400030f0eff */
[----:B---3--:R-:W-:Y:S02]  /*17ef0*/  LEA R18, P6, R20, R2, 0x1 ;  /* 0x0000000214127211 */ /* 0x008fe400078c08ff */
[----:B------:R-:W-:Y:S02]  /*17f00*/  ISETP.LT.AND P2, PT, R22, c[0x0][0x17c], !P0 ;  /* 0x00005f0016007a0c */ /* 0x000fe40004741270 */
[----:B------:R-:W-:-:S02]  /*17f10*/  IADD3 R22, R5, 0x7, RZ ;  /* 0x0000000705167810 */ /* 0x000fc40007ffe0ff */
[----:B------:R-:W-:Y:S02]  /*17f20*/  PRMT R4, R4, 0x7632, R4 ;  /* 0x0000763204047816 */ /* 0x000fe40000000004 */
[C---:B------:R-:W-:Y:S02]  /*17f30*/  LEA.HI.X.SX32 R19, R20.reuse, R0, 0x1, P6 ;  /* 0x0000000014137211 */ /* 0x040fe400030f0eff */
[----:B------:R-:W-:Y:S01]  /*17f40*/  IADD3 R20, R20, c[0x0][0x198], RZ ;  /* 0x0000660014147a10 */ /* 0x000fe20007ffe0ff */
[----:B------:R1:W-:Y:S01]  /*17f50*/  @P5 STG.E.U16 [R16.64], R4 ;  /* 0x0000000410005986 */ /* 0x0003e2000c101506 */
[----:B------:R-:W-:Y:S02]  /*17f60*/  ISETP.LT.AND P1, PT, R22, c[0x0][0x17c], !P0 ;  /* 0x00005f0016007a0c */ /* 0x000fe40004721270 */
[----:B------:R-:W-:Y:S02]  /*17f70*/  LEA R22, P6, R20, R2, 0x1 ;  /* 0x0000000214167211 */ /* 0x000fe400078c08ff */
[C---:B------:R-:W-:Y:S01]  /*17f80*/  IADD3 R3, R5.reuse, 0x9, RZ ;  /* 0x0000000905037810 */ /* 0x040fe20007ffe0ff */
[----:B------:R-:W-:Y:S01]  /*17f90*/  @P4 STG.E.U16 [R18.64], R8 ;  /* 0x0000000812004986 */ /* 0x000fe2000c101506 */
[----:B------:R-:W-:-:S02]  /*17fa0*/  IADD3 R21, R5, 0x8, RZ ;  /* 0x0000000805157810 */ /* 0x000fc40007ffe0ff */
[C---:B------:R-:W-:Y:S02]  /*17fb0*/  LEA.HI.X.SX32 R23, R20.reuse, R0, 0x1, P6 ;  /* 0x0000000014177211 */ /* 0x040fe400030f0eff */
[----:B-1----:R-:W-:Y:S02]  /*17fc0*/  IADD3 R4, R20, c[0x0][0x198], RZ ;  /* 0x0000660014047a10 */ /* 0x002fe40007ffe0ff */
[----:B------:R-:W-:Y:S02]  /*17fd0*/  ISETP.LT.AND P4, PT, R3, c[0x0][0x17c], !P0 ;  /* 0x00005f0003007a0c */ /* 0x000fe40004781270 */
[C---:B------:R-:W-:Y:S02]  /*17fe0*/  LEA R20, P6, R4.reuse, R2, 0x1 ;  /* 0x0000000204147211 */ /* 0x040fe400078c08ff */
[----:B------:R-:W-:Y:S01]  /*17ff0*/  IADD3 R3, R4, c[0x0][0x198], RZ ;  /* 0x0000660004037a10 */ /* 0x000fe20007ffe0ff */
[----:B------:R-:W-:Y:S01]  /*18000*/  IMAD.MOV.U32 R7, RZ, RZ, R26 ;  /* 0x000000ffff077224 */ /* 0x000fe200078e001a */
[----:B------:R-:W-:-:S02]  /*18010*/  ISETP.LT.AND P5, PT, R21, c[0x0][0x17c], !P0 ;  /* 0x00005f0015007a0c */ /* 0x000fc400047a1270 */
[----:B------:R-:W-:Y:S02]  /*18020*/  LEA.HI.X.SX32 R21, R4, R0, 0x1, P6 ;  /* 0x0000000004157211 */ /* 0x000fe400030f0eff */
[C---:B------:R-:W-:Y:S02]  /*18030*/  LEA R26, P6, R3.reuse, R2, 0x1 ;  /* 0x00000002031a7211 */ /* 0x040fe400078c08ff */
[C---:B------:R-:W-:Y:S02]  /*18040*/  IADD3 R4, R3.reuse, c[0x0][0x198], RZ ;  /* 0x0000660003047a10 */ /* 0x040fe40007ffe0ff */
[----:B------:R-:W-:Y:S02]  /*18050*/  LEA.HI.X.SX32 R27, R3, R0, 0x1, P6 ;  /* 0x00000000031b7211 */ /* 0x000fe400030f0eff */
[----:B------:R-:W-:Y:S02]  /*18060*/  IADD3 R3, R5, 0xc, RZ ;  /* 0x0000000c05037810 */ /* 0x000fe40007ffe0ff */
[----:B--2---:R-:W-:Y:S01]  /*18070*/  PRMT R25, R8, 0x7632, R25 ;  /* 0x0000763208197816 */ /* 0x004fe20000000019 */
[----:B------:R1:W-:Y:S04]  /*18080*/  LDS.128 R16, [R24+0x2000] ;  /* 0x0020000018107984 */ /* 0x0003e80000000c00 */
[----:B------:R2:W-:Y:S01]  /*18090*/  @P3 STG.E.U16 [R22.64], R25 ;  /* 0x0000001916003986 */ /* 0x0005e2000c101506 */
[----:B-1----:R-:W-:-:S03]  /*180a0*/  LEA R24, P6, R4, R2, 0x1 ;  /* 0x0000000204187211 */ /* 0x002fc600078c08ff */
[----:B0-----:R0:W-:Y:S01]  /*180b0*/  @P2 STG.E.U16 [R20.64], R12 ;  /* 0x0000000c14002986 */ /* 0x0011e2000c101506 */
[----:B------:R-:W-:-:S03]  /*180c0*/  IADD3 R8, R5, 0xa, RZ ;  /* 0x0000000a05087810 */ /* 0x000fc60007ffe0ff */
[----:B------:R-:W-:Y:S01]  /*180d0*/  LDS.128 R20, [R28+0x2000] ;  /* 0x002000001c147984 */ /* 0x000fe20000000c00 */
[----:B--2---:R-:W-:Y:S02]  /*180e0*/  LEA.HI.X.SX32 R25, R4, R0, 0x1, P6 ;  /* 0x0000000004197211 */ /* 0x004fe400030f0eff */
[----:B0-----:R-:W-:-:S05]  /*180f0*/  PRMT R12, R12, 0x7632, R12 ;  /* 0x000076320c0c7816 */ /* 0x001fca000000000c */
[----:B------:R-:W-:Y:S04]  /*18100*/  @P1 STG.E.U16 [R26.64], R12 ;  /* 0x0000000c1a001986 */ /* 0x000fe8000c101506 */
[----:B------:R-:W-:Y:S04]  /*18110*/  @P5 STG.E.U16 [R24.64], R10 ;  /* 0x0000000a18005986 */ /* 0x000fe8000c101506 */
[----:B------:R-:W0:Y:S01]  /*18120*/  LDS.128 R24, [R29+0x2000] ;  /* 0x002000001d187984 */ /* 0x000e220000000c00 */
[----:B------:R-:W-:Y:S02]  /*18130*/  ISETP.LT.AND P3, PT, R8, c[0x0][0x17c], !P0 ;  /* 0x00005f0008007a0c */ /* 0x000fe40004761270 */
[----:B------:R-:W-:-:S04]  /*18140*/  IADD3 R8, R5, 0xb, RZ ;  /* 0x0000000b05087810 */ /* 0x000fc80007ffe0ff */
[----:B------:R-:W-:Y:S02]  /*18150*/  ISETP.LT.AND P2, PT, R8, c[0x0][0x17c], !P0 ;  /* 0x00005f0008007a0c */ /* 0x000fe40004741270 */
[----:B------:R-:W-:Y:S02]  /*18160*/  IADD3 R8, R5, 0xd, RZ ;  /* 0x0000000d05087810 */ /* 0x000fe40007ffe0ff */
[----:B------:R-:W2:Y:S04]  /*18170*/  LDL.LU R5, [R1+0x798] ;  /* 0x0007980001057983 */ /* 0x000ea80000300800 */
[----:B0-----:R0:W-:Y:S04]  /*18180*/  STL [R1+0x784], R27 ;  /* 0x0007841b01007387 */ /* 0x0011e80000100800 */
[----:B0-----:R-:W3:Y:S01]  /*18190*/  LDL.LU R27, [R1+0x2dc] ;  /* 0x0002dc00011b7983 */ /* 0x001ee20000300800 */
[----:B------:R-:W-:-:S02]  /*181a0*/  IADD3 R4, R4, c[0x0][0x198], RZ ;  /* 0x0000660004047a10 */ /* 0x000fc40007ffe0ff */
[----:B------:R-:W-:Y:S01]  /*181b0*/  ISETP.LT.AND P5, PT, R8, c[0x0][0x17c], !P0 ;  /* 0x00005f0008007a0c */ /* 0x000fe200047a1270 */
[----:B------:R-:W-:Y:S01]  /*181c0*/  IMAD.MOV.U32 R8, RZ, RZ, R10 ;  /* 0x000000ffff087224 */ /* 0x000fe200078e000a */
[----:B------:R-:W-:Y:S02]  /*181d0*/  ISETP.LT.AND P1, PT, R3, c[0x0][0x17c], !P0 ;  /* 0x00005f0003007a0c */ /* 0x000fe40004721270 */
[C---:B------:R-:W-:Y:S02]  /*181e0*/  LEA R28, P6, R4.reuse, R2, 0x1 ;  /* 0x00000002041c7211 */ /* 0x040fe400078c08ff */
[C---:B------:R-:W-:Y:S02]  /*181f0*/  IADD3 R3, R4.reuse, c[0x0][0x198], RZ ;  /* 0x0000660004037a10 */ /* 0x040fe40007ffe0ff */
[----:B------:R-:W-:Y:S02]  /*18200*/  LEA.HI.X.SX32 R29, R4, R0, 0x1, P6 ;  /* 0x00000000041d7211 */ /* 0x000fe400030f0eff */
[----:B------:R-:W-:-:S02]  /*18210*/  PRMT R12, R8, 0x7632, R12 ;  /* 0x00007632080c7816 */ /* 0x000fc4000000000c */
[C---:B------:R-:W-:Y:S02]  /*18220*/  LEA R10, P6, R3.reuse, R2, 0x1 ;  /* 0x00000002030a7211 */ /* 0x040fe400078c08ff */
[C---:B------:R-:W-:Y:S01]  /*18230*/  IADD3 R8, R3.reuse, c[0x0][0x198], RZ ;  /* 0x0000660003087a10 */ /* 0x040fe20007ffe0ff */
[----:B------:R0:W-:Y:S01]  /*18240*/  @P4 STG.E.U16 [R28.64], R12 ;  /* 0x0000000c1c004986 */ /* 0x0001e2000c101506 */
[----:B------:R-:W-:-:S05]  /*18250*/  LEA.HI.X.SX32 R11, R3, R0, 0x1, P6 ;  /* 0x00000000030b7211 */ /* 0x000fca00030f0eff */
[----:B------:R1:W-:Y:S01]  /*18260*/  @P3 STG.E.U16 [R10.64], R16 ;  /* 0x000000100a003986 */ /* 0x0003e2000c101506 */
[----:B0-----:R-:W-:-:S04]  /*18270*/  LEA R28, P6, R8, R2, 0x1 ;  /* 0x00000002081c7211 */ /* 0x001fc800078c08ff */
[----:B------:R-:W-:Y:S02]  /*18280*/  LEA.HI.X.SX32 R29, R8, R0, 0x1, P6 ;  /* 0x00000000081d7211 */ /* 0x000fe400030f0eff */
[----:B-1----:R-:W-:-:S05]  /*18290*/  PRMT R16, R16, 0x7632, R16 ;  /* 0x0000763210107816 */ /* 0x002fca0000000010 */
[----:B------:R0:W-:Y:S01]  /*182a0*/  @P2 STG.E.U16 [R28.64], R16 ;  /* 0x000000101c002986 */ /* 0x0001e2000c101506 */
[C---:B---3--:R-:W-:Y:S02]  /*182b0*/  IADD3 R4, R27.reuse, 0xe, RZ ;  /* 0x0000000e1b047810 */ /* 0x048fe40007ffe0ff */
[----:B------:R-:W-:Y:S02]  /*182c0*/  IADD3 R3, R27, 0xf, RZ ;  /* 0x0000000f1b037810 */ /* 0x000fe40007ffe0ff */
[----:B------:R-:W-:Y:S02]  /*182d0*/  ISETP.LT.AND P4, PT, R4, c[0x0][0x17c], !P0 ;  /* 0x00005f0004007a0c */ /* 0x000fe40004781270 */
[----:B------:R-:W-:Y:S02]  /*182e0*/  IADD3 R4, R8, c[0x0][0x198], RZ ;  /* 0x0000660008047a10 */ /* 0x000fe40007ffe0ff */
[----:B------:R-:W-:Y:S02]  /*182f0*/  ISETP.LT.AND P3, PT, R3, c[0x0][0x17c], !P0 ;  /* 0x00005f0003007a0c */ /* 0x000fe40004761270 */
[----:B------:R-:W-:-:S02]  /*18300*/  LEA R10, P6, R4, R2, 0x1 ;  /* 0x00000002040a7211 */ /* 0x000fc400078c08ff */
[C---:B------:R-:W-:Y:S02]  /*18310*/  IADD3 R3, R4.reuse, c[0x0][0x198], RZ ;  /* 0x0000660004037a10 */ /* 0x040fe40007ffe0ff */
[----:B------:R-:W-:Y:S02]  /*18320*/  LEA.HI.X.SX32 R11, R4, R0, 0x1, P6 ;  /* 0x00000000040b7211 */ /* 0x000fe400030f0eff */
[----:B0-----:R-:W-:-:S03]  /*18330*/  LEA R28, P6, R3, R2, 0x1 ;  /* 0x00000002031c7211 */ /* 0x001fc600078c08ff */
[----:B------:R0:W-:Y:S01]  /*18340*/  @P1 STG.E.U16 [R10.64], R20 ;  /* 0x000000140a001986 */ /* 0x0001e2000c101506 */
[----:B------:R-:W-:Y:S02]  /*18350*/  LEA.HI.X.SX32 R29, R3, R0, 0x1, P6 ;  /* 0x00000000031d7211 */ /* 0x000fe400030f0eff */
[----:B0-----:R-:W-:-:S05]  /*18360*/  PRMT R20, R20, 0x7632, R20 ;  /* 0x0000763214147816 */ /* 0x001fca0000000014 */
[----:B------:R0:W-:Y:S04]  /*18370*/  @P5 STG.E.U16 [R28.64], R20 ;  /* 0x000000141c005986 */ /* 0x0001e8000c101506 */
[----:B0-----:R-:W3:Y:S01]  /*18380*/  LDL.LU R20, [R1+0x14] ;  /* 0x0000140001147983 */ /* 0x001ee20000300800 */
[----:B------:R-:W-:Y:S02]  /*18390*/  IADD3 R8, R27, 0x10, RZ ;  /* 0x000000101b087810 */ /* 0x000fe40007ffe0ff */
[----:B------:R-:W-:Y:S02]  /*183a0*/  IADD3 R4, R3, c[0x0][0x198], RZ ;  /* 0x0000660003047a10 */ /* 0x000fe40007ffe0ff */
[----:B------:R-:W-:Y:S02]  /*183b0*/  ISETP.LT.AND P2, PT, R8, c[0x0][0x17c], !P0 ;  /* 0x00005f0008007a0c */ /* 0x000fe40004741270 */
[----:B------:R-:W-:-:S02]  /*183c0*/  IADD3 R8, R27, 0x11, RZ ;  /* 0x000000111b087810 */ /* 0x000fc40007ffe0ff */
[C---:B------:R-:W-:Y:S02]  /*183d0*/  LEA R10, P6, R4.reuse, R2, 0x1 ;  /* 0x00000002040a7211 */ /* 0x040fe400078c08ff */
[----:B------:R-:W-:Y:S02]  /*183e0*/  IADD3 R3, R4, c[0x0][0x198], RZ ;  /* 0x0000660004037a10 */ /* 0x000fe40007ffe0ff */
[----:B------:R-:W-:Y:S02]  /*183f0*/  ISETP.LT.AND P1, PT, R8, c[0x0][0x17c], !P0 ;  /* 0x00005f0008007a0c */ /* 0x000fe40004721270 */
[----:B------:R-:W-:Y:S02]  /*18400*/  IADD3 R8, R27, 0x12, RZ ;  /* 0x000000121b087810 */ /* 0x000fe40007ffe0ff */
[----:B------:R-:W-:Y:S02]  /*18410*/  LEA.HI.X.SX32 R11, R4, R0, 0x1, P6 ;  /* 0x00000000040b7211 */ /* 0x000fe400030f0eff */
[----:B------:R-:W-:-:S02]  /*18420*/  LEA R28, P6, R3, R2, 0x1 ;  /* 0x00000002031c7211 */ /* 0x000fc400078c08ff */
[----:B------:R-:W-:Y:S01]  /*18430*/  IADD3 R4, R3, c[0x0][0x198], RZ ;  /* 0x0000660003047a10 */ /* 0x000fe20007ffe0ff */
[----:B------:R0:W-:Y:S01]  /*18440*/  @P4 STG.E.U16 [R10.64], R24 ;  /* 0x000000180a004986 */ /* 0x0001e2000c101506 */
[----:B------:R-:W-:Y:S02]  /*18450*/  ISETP.LT.AND P5, PT, R8, c[0x0][0x17c], !P0 ;  /* 0x00005f0008007a0c */ /* 0x000fe400047a1270 */
[----:B------:R-:W-:Y:S02]  /*18460*/  IADD3 R8, R27, 0x13, RZ ;  /* 0x000000131b087810 */ /* 0x000fe40007ffe0ff */
[----:B------:R-:W-:Y:S02]  /*18470*/  LEA.HI.X.SX32 R29, R3, R0, 0x1, P6 ;  /* 0x00000000031d7211 */ /* 0x000fe400030f0eff */
[----:B------:R-:W-:Y:S02]  /*18480*/  IADD3 R3, R4, c[0x0][0x198], RZ ;  /* 0x0000660004037a10 */ /* 0x000fe40007ffe0ff */
[----:B------:R-:W-:-:S02]  /*18490*/  ISETP.LT.AND P4, PT, R8, c[0x0][0x17c], !P0 ;  /* 0x00005f0008007a0c */ /* 0x000fc40004781270 */
[----:B0-----:R-:W-:Y:S02]  /*184a0*/  PRMT R24, R24, 0x7632, R24 ;  /* 0x0000763218187816 */ /* 0x001fe40000000018 */
[C---:B------:R-:W-:Y:S02]  /*184b0*/  LEA R10, P6, R4.reuse, R2, 0x1 ;  /* 0x00000002040a7211 */ /* 0x040fe400078c08ff */
[----:B------:R-:W-:Y:S01]  /*184c0*/  IADD3 R8, R27, 0x14, RZ ;  /* 0x000000141b087810 */ /* 0x000fe20007ffe0ff */
[----:B------:R0:W-:Y:S01]  /*184d0*/  @P3 STG.E.U16 [R28.64], R24 ;  /* 0x000000181c003986 */ /* 0x0001e2000c101506 */
[----:B------:R-:W-:Y:S02]  /*184e0*/  LEA.HI.X.SX32 R11, R4, R0, 0x1, P6 ;  /* 0x00000000040b7211 */ /* 0x000fe400030f0eff */
[----:B------:R-:W-:Y:S02]  /*184f0*/  IADD3 R4, R3, c[0x0][0x198], RZ ;  /* 0x0000660003047a10 */ /* 0x000fe40007ffe0ff */
[----:B------:R-:W-:-:S02]  /*18500*/  ISETP.LT.AND P3, PT, R8, c[0x0][0x17c], !P0 ;  /* 0x00005f0008007a0c */ /* 0x000fc40004761270 */
[----:B------:R-:W-:Y:S02]  /*18510*/  IADD3 R8, R27, 0x15, RZ ;  /* 0x000000151b087810 */ /* 0x000fe40007ffe0ff */
[----:B0-----:R-:W-:-:S04]  /*18520*/  LEA R28, P6, R3, R2, 0x1 ;  /* 0x00000002031c7211 */ /* 0x001fc800078c08ff */
[----:B------:R-:W-:Y:S02]  /*18530*/  LEA.HI.X.SX32 R29, R3, R0, 0x1, P6 ;  /* 0x00000000031d7211 */ /* 0x000fe400030f0eff */
[----:B------:R-:W-:Y:S02]  /*18540*/  IADD3 R3, R4, c[0x0][0x198], RZ ;  /* 0x0000660004037a10 */ /* 0x000fe40007ffe0ff */
[----:B------:R-:W-:Y:S01]  /*18550*/  PRMT R16, R6, 0x7632, R16 ;  /* 0x0000763206107816 */ /* 0x000fe20000000010 */
[----:B---3--:R0:W-:Y:S01]  /*18560*/  @P2 STG.E.U16 [R10.64], R20 ;  /* 0x000000140a002986 */ /* 0x0081e2000c101506 */
[----:B------:R-:W-:Y:S02]  /*18570*/  PRMT R12, R20, 0x7632, R12 ;  /* 0x00007632140c7816 */ /* 0x000fe4000000000c */
[----:B------:R-:W-:Y:S02]  /*18580*/  ISETP.LT.AND P2, PT, R8, c[0x0][0x17c], !P0 ;  /* 0x00005f0008007a0c */ /* 0x000fe40004741270 */
[----:B------:R-:W-:Y:S01]  /*18590*/  IADD3 R8, R27, 0x16, RZ ;  /* 0x000000161b087810 */ /* 0x000fe20007ffe0ff */
[----:B------:R1:W-:Y:S01]  /*185a0*/  @P1 STG.E.U16 [R28.64], R12 ;  /* 0x0000000c1c001986 */ /* 0x0003e2000c101506 */
[----:B0-----:R-:W-:-:S04]  /*185b0*/  LEA R10, P6, R4, R2, 0x1 ;  /* 0x00000002040a7211 */ /* 0x001fc800078c08ff */
[----:B------:R-:W-:Y:S02]  /*185c0*/  LEA.HI.X.SX32 R11, R4, R0, 0x1, P6 ;  /* 0x00000000040b7211 */ /* 0x000fe400030f0eff */
[----:B-1----:R-:W-:Y:S02]  /*185d0*/  LEA R28, P6, R3, R2, 0x1 ;  /* 0x00000002031c7211 */ /* 0x002fe400078c08ff */
[----:B------:R-:W-:Y:S02]  /*185e0*/  ISETP.LT.AND P1, PT, R8, c[0x0][0x17c], !P0 ;  /* 0x00005f0008007a0c */ /* 0x000fe40004721270 */
[----:B------:R-:W-:Y:S01]  /*185f0*/  IADD3 R4, R27, 0x17, RZ ;  /* 0x000000171b047810 */ /* 0x000fe20007ffe0ff */
[----:B--2---:R0:W-:Y:S01]  /*18600*/  @P5 STG.E.U16 [R10.64], R5 ;  /* 0x000000050a005986 */ /* 0x0041e2000c101506 */
[C---:B------:R-:W-:Y:S02]  /*18610*/  IADD3 R8, R3.reuse, c[0x0][0x198], RZ ;  /* 0x0000660003087a10 */ /* 0x040fe40007ffe0ff */
[----:B------:R-:W-:-:S02]  /*18620*/  LEA.HI.X.SX32 R29, R3, R0, 0x1, P6 ;  /* 0x00000000031d7211 */ /* 0x000fc400030f0eff */
[----:B------:R-:W-:Y:S02]  /*18630*/  ISETP.LT.AND P5, PT, R4, c[0x0][0x17c], !P0 ;  /* 0x00005f0004007a0c */ /* 0x000fe400047a1270 */
[C---:B------:R-:W-:Y:S02]  /*18640*/  LEA R4, P6, R8.reuse, R2, 0x1 ;  /* 0x0000000208047211 */ /* 0x040fe400078c08ff */
[----:B------:R-:W-:Y:S02]  /*18650*/  IADD3 R3, R8, c[0x0][0x198], RZ ;  /* 0x0000660008037a10 */ /* 0x000fe40007ffe0ff */
[----:B0-----:R-:W-:Y:S01]  /*18660*/  PRMT R5, R5, 0x7632, R5 ;  /* 0x0000763205057816 */ /* 0x001fe20000000005 */
[----:B------:R-:W2:Y:S01]  /*18670*/  LDL.LU.64 R10, [R1+0x790] ;  /* 0x00079000010a7983 */ /* 0x000ea20000300a00 */
[----:B------:R-:W-:-:S03]  /*18680*/  IADD3 R12, R27, 0x18, RZ ;  /* 0x000000181b0c7810 */ /* 0x000fc60007ffe0ff */
[----:B------:R0:W-:Y:S01]  /*18690*/  @P4 STG.E.U16 [R28.64], R5 ;  /* 0x000000051c004986 */ /* 0x0001e2000c101506 */
[----:B------:R-:W-:Y:S02]  /*186a0*/  ISETP.LT.AND P4, PT, R12, c[0x0][0x17c], !P0 ;  /* 0x00005f000c007a0c */ /* 0x000fe40004781270 */
[----:B------:R-:W-:Y:S02]  /*186b0*/  IADD3 R12, R27, 0x19, RZ ;  /* 0x000000191b0c7810 */ /* 0x000fe40007ffe0ff */
[----:B0-----:R-:W-:Y:S02]  /*186c0*/  LEA.HI.X.SX32 R5, R8, R0, 0x1, P6 ;  /* 0x0000000008057211 */ /* 0x001fe400030f0eff */
[C---:B------:R-:W-:Y:S02]  /*186d0*/  LEA R28, P6, R3.reuse, R2, 0x1 ;  /* 0x00000002031c7211 */ /* 0x040fe400078c08ff */
[C---:B------:R-:W-:Y:S01]  /*186e0*/  IADD3 R8, R3.reuse, c[0x0][0x198], RZ ;  /* 0x0000660003087a10 */ /* 0x040fe20007ffe0ff */
[----:B------:R0:W-:Y:S01]  /*186f0*/  @P3 STG.E.U16 [R4.64], R9 ;  /* 0x0000000904003986 */ /* 0x0001e2000c101506 */
[----:B------:R-:W-:-:S02]  /*18700*/  LEA.HI.X.SX32 R29, R3, R0, 0x1, P6 ;  /* 0x00000000031d7211 */ /* 0x000fc400030f0eff */
[----:B------:R-:W-:Y:S02]  /*18710*/  ISETP.LT.AND P3, PT, R12, c[0x0][0x17c], !P0 ;  /* 0x00005f000c007a0c */ /* 0x000fe40004761270 */
[----:B------:R-:W-:Y:S02]  /*18720*/  PRMT R12, R9, 0x7632, R12 ;  /* 0x00007632090c7816 */ /* 0x000fe4000000000c */
[C---:B------:R-:W-:Y:S02]  /*18730*/  IADD3 R3, R8.reuse, c[0x0][0x198], RZ ;  /* 0x0000660008037a10 */ /* 0x040fe40007ffe0ff */
[----:B0-----:R-:W-:-:S04]  /*18740*/  LEA R4, P6, R8, R2, 0x1 ;  /* 0x0000000208047211 */ /* 0x001fc800078c08ff */
[----:B------:R-:W-:Y:S01]  /*18750*/  LEA.HI.X.SX32 R5, R8, R0, 0x1, P6 ;  /* 0x0000000008057211 */ /* 0x000fe200030f0eff */
[----:B------:R-:W-:Y:S01]  /*18760*/  @P2 STG.E.U16 [R28.64], R12 ;  /* 0x0000000c1c002986 */ /* 0x000fe2000c101506 */
[----:B------:R-:W-:Y:S02]  /*18770*/  IADD3 R9, R27, 0x1a, RZ ;  /* 0x0000001a1b097810 */ /* 0x000fe40007ffe0ff */
[----:B------:R-:W-:Y:S01]  /*18780*/  LEA R8, P6, R3, R2, 0x1 ;  /* 0x0000000203087211 */ /* 0x000fe200078c08ff */
[----:B------:R0:W-:Y:S01]  /*18790*/  @P1 STG.E.U16 [R4.64], R13 ;  /* 0x0000000d04001986 */ /* 0x0001e2000c101506 */
[----:B------:R-:W-:Y:S02]  /*187a0*/  ISETP.LT.AND P2, PT, R9, c[0x0][0x17c], !P0 ;  /* 0x00005f0009007a0c */ /* 0x000fe40004741270 */
[----:B------:R-:W-:Y:S02]  /*187b0*/  LEA.HI.X.SX32 R9, R3, R0, 0x1, P6 ;  /* 0x0000000003097211 */ /* 0x000fe400030f0eff */
[----:B0-----:R-:W-:-:S02]  /*187c0*/  IADD3 R4, R27, 0x1b, RZ ;  /* 0x0000001b1b047810 */ /* 0x001fc40007ffe0ff */
[----:B------:R-:W-:Y:S02]  /*187d0*/  IADD3 R5, R3, c[0x0][0x198], RZ ;  /* 0x0000660003057a10 */ /* 0x000fe40007ffe0ff */
[----:B------:R-:W-:Y:S02]  /*187e0*/  PRMT R13, R13, 0x7632, R13 ;  /* 0x000076320d0d7816 */ /* 0x000fe4000000000d */
[----:B------:R-:W-:Y:S02]  /*187f0*/  ISETP.LT.AND P1, PT, R4, c[0x0][0x17c], !P0 ;  /* 0x00005f0004007a0c */ /* 0x000fe40004721270 */
[C---:B------:R-:W-:Y:S01]  /*18800*/  LEA R4, P6, R5.reuse, R2, 0x1 ;  /* 0x0000000205047211 */ /* 0x040fe200078c08ff */
[----:B------:R0:W-:Y:S02]  /*18810*/  @P5 STG.E.U16 [R8.64], R13 ;  /* 0x0000000d08005986 */ /* 0x0001e4000c101506 */
[C---:B0-----:R-:W-:Y:S02]  /*18820*/  IADD3 R8, R5.reuse, c[0x0][0x198], RZ ;  /* 0x0000660005087a10 */ /* 0x041fe40007ffe0ff */
[----:B------:R-:W-:-:S05]  /*18830*/  LEA.HI.X.SX32 R5, R5, R0, 0x1, P6 ;  /* 0x0000000005057211 */ /* 0x000fca00030f0eff */
[----:B------:R0:W-:Y:S04]  /*18840*/  @P4 STG.E.U16 [R4.64], R6 ;  /* 0x0000000604004986 */ /* 0x0001e8000c101506 */
[----:B0-----:R-:W3:Y:S04]  /*18850*/  LDL.LU R6, [R1+0x78c] ;  /* 0x00078c0001067983 */ /* 0x001ee80000300800 */
[----:B------:R-:W4:Y:S01]  /*18860*/  LDL.LU R24, [R1+0x18] ;  /* 0x0000180001187983 */ /* 0x000f220000300800 */
[----:B------:R-:W-:Y:S02]  /*18870*/  IADD3 R3, R27, 0x1c, RZ ;  /* 0x0000001c1b037810 */ /* 0x000fe40007ffe0ff */
[----:B------:R-:W-:-:S02]  /*18880*/  LEA R12, P6, R8, R2, 0x1 ;  /* 0x00000002080c7211 */ /* 0x000fc400078c08ff */
[----:B------:R-:W-:Y:S02]  /*18890*/  ISETP.LT.AND P5, PT, R3, c[0x0][0x17c], !P0 ;  /* 0x00005f0003007a0c */ /* 0x000fe400047a1270 */
[C---:B------:R-:W-:Y:S02]  /*188a0*/  IADD3 R3, R8.reuse, c[0x0][0x198], RZ ;  /* 0x0000660008037a10 */ /* 0x040fe40007ffe0ff */
[----:B------:R-:W-:Y:S02]  /*188b0*/  IADD3 R9, R27, 0x1d, RZ ;  /* 0x0000001d1b097810 */ /* 0x000fe40007ffe0ff */
[----:B------:R-:W-:Y:S02]  /*188c0*/  LEA.HI.X.SX32 R13, R8, R0, 0x1, P6 ;  /* 0x00000000080d7211 */ /* 0x000fe400030f0eff */
[----:B------:R-:W-:Y:S02]  /*188d0*/  LEA R8, P6, R3, R2, 0x1 ;  /* 0x0000000203087211 */ /* 0x000fe400078c08ff */
[----:B------:R-:W-:-:S02]  /*188e0*/  IADD3 R4, R27, 0x1e, RZ ;  /* 0x0000001e1b047810 */ /* 0x000fc40007ffe0ff */
[----:B------:R-:W-:Y:S01]  /*188f0*/  IADD3 R5, R3, c[0x0][0x198], RZ ;  /* 0x0000660003057a10 */ /* 0x000fe20007ffe0ff */
[----:B------:R0:W-:Y:S01]  /*18900*/  @P3 STG.E.U16 [R12.64], R16 ;  /* 0x000000100c003986 */ /* 0x0001e2000c101506 */
[----:B------:R-:W-:Y:S02]  /*18910*/  ISETP.LT.AND P4, PT, R9, c[0x0][0x17c], !P0 ;  /* 0x00005f0009007a0c */ /* 0x000fe40004781270 */
[----:B------:R-:W-:Y:S02]  /*18920*/  LEA.HI.X.SX32 R9, R3, R0, 0x1, P6 ;  /* 0x0000000003097211 */ /* 0x000fe400030f0eff */
[----:B------:R-:W-:Y:S02]  /*18930*/  ISETP.LT.AND P3, PT, R4, c[0x0][0x17c], !P0 ;  /* 0x00005f0004007a0c */ /* 0x000fe40004761270 */
[C---:B------:R-:W-:Y:S01]  /*18940*/  LEA R4, P6, R5.reuse, R2, 0x1 ;  /* 0x0000000205047211 */ /* 0x040fe200078c08ff */
[----:B------:R1:W-:Y:S01]  /*18950*/  @P2 STG.E.U16 [R8.64], R17 ;  /* 0x0000001108002986 */ /* 0x0003e2000c101506 */
[----:B------:R-:W-:-:S02]  /*18960*/  IADD3 R3, R5, c[0x0][0x198], RZ ;  /* 0x0000660005037a10 */ /* 0x000fc40007ffe0ff */
[----:B------:R-:W-:Y:S02]  /*18970*/  LEA.HI.X.SX32 R5, R5, R0, 0x1, P6 ;  /* 0x0000000005057211 */ /* 0x000fe400030f0eff */
[----:B0-----:R-:W-:Y:S02]  /*18980*/  IADD3 R13, R3, c[0x0][0x198], RZ ;  /* 0x00006600030d7a10 */ /* 0x001fe40007ffe0ff */
[----:B-1----:R-:W-:Y:S02]  /*18990*/  PRMT R9, R17, 0x7632, R9 ;  /* 0x0000763211097816 */ /* 0x002fe40000000009 */
[----:B------:R-:W-:-:S03]  /*189a0*/  LEA R8, P6, R3, R2, 0x1 ;  /* 0x0000000203087211 */ /* 0x000fc600078c08ff */
[----:B------:R0:W-:Y:S01]  /*189b0*/  @P1 STG.E.U16 [R4.64], R9 ;  /* 0x0000000904001986 */ /* 0x0001e2000c101506 */
[C---:B------:R-:W-:Y:S02]  /*189c0*/  IADD3 R12, R27.reuse, 0x21, RZ ;  /* 0x000000211b0c7810 */ /* 0x040fe40007ffe0ff */
[----:B------:R-:W-:Y:S02]  /*189d0*/  IADD3 R20, R27, 0x1f, RZ ;  /* 0x0000001f1b147810 */ /* 0x000fe40007ffe0ff */
[----:B------:R-:W-:Y:S02]  /*189e0*/  PRMT R17, R21, 0x7632, R17 ;  /* 0x0000763215117816 */ /* 0x000fe40000000011 */
[----:B0-----:R-:W-:Y:S02]  /*189f0*/  LEA.HI.X.SX32 R9, R3, R0, 0x1, P6 ;  /* 0x0000000003097211 */ /* 0x001fe400030f0eff */
[C---:B------:R-:W-:Y:S02]  /*18a00*/  LEA R4, P6, R13.reuse, R2, 0x1 ;  /* 0x000000020d047211 */ /* 0x040fe400078c08ff */
[C---:B------:R-:W-:Y:S01]  /*18a10*/  IADD3 R3, R13.reuse, c[0x0][0x198], RZ ;  /* 0x000066000d037a10 */ /* 0x040fe20007ffe0ff */
[----:B------:R0:W-:Y:S01]  /*18a20*/  @P5 STG.E.U16 [R8.64], R21 ;  /* 0x0000001508005986 */ /* 0x0001e2000c101506 */
[----:B------:R-:W-:-:S02]  /*18a30*/  LEA.HI.X.SX32 R5, R13, R0, 0x1, P6 ;  /* 0x000000000d057211 */ /* 0x000fc400030f0eff */
[----:B------:R-:W-:Y:S02]  /*18a40*/  ISETP.LT.AND P5, PT, R12, c[0x0][0x17c], !P0 ;  /* 0x00005f000c007a0c */ /* 0x000fe400047a1270 */
[----:B------:R-:W-:Y:S02]  /*18a50*/  IADD3 R12, R27, 0x22, RZ ;  /* 0x000000221b0c7810 */ /* 0x000fe40007ffe0ff */
[----:B------:R-:W-:Y:S02]  /*18a60*/  ISETP.LT.AND P2, PT, R20, c[0x0][0x17c], !P0 ;  /* 0x00005f0014007a0c */ /* 0x000fe40004741270 */
[C---:B------:R-:W-:Y:S02]  /*18a70*/  IADD3 R13, R3.reuse, c[0x0][0x198], RZ ;  /* 0x00006600030d7a10 */ /* 0x040fe40007ffe0ff */
[----:B0-----:R-:W-:Y:S01]  /*18a80*/  LEA R8, P6, R3, R2, 0x1 ;  /* 0x0000000203087211 */ /* 0x001fe200078c08ff */
[----:B------:R0:W-:Y:S01]  /*18a90*/  @P4 STG.E.U16 [R4.64], R17 ;  /* 0x0000001104004986 */ /* 0x0001e2000c101506 */
[----:B------:R-:W-:-:S02]  /*18aa0*/  IADD3 R20, R27, 0x20, RZ ;  /* 0x000000201b147810 */ /* 0x000fc40007ffe0ff */
[----:B------:R-:W-:Y:S02]  /*18ab0*/  LEA.HI.X.SX32 R9, R3, R0, 0x1, P6 ;  /* 0x0000000003097211 */ /* 0x000fe400030f0eff */
[----:B------:R-:W-:Y:S02]  /*18ac0*/  ISETP.LT.AND P4, PT, R12, c[0x0][0x17c], !P0 ;  /* 0x00005f000c007a0c */ /* 0x000fe40004781270 */
[----:B------:R-:W-:Y:S02]  /*18ad0*/  LEA R12, P6, R13, R2, 0x1 ;  /* 0x000000020d0c7211 */ /* 0x000fe400078c08ff */
[----:B------:R-:W-:Y:S02]  /*18ae0*/  IADD3 R16, R27, 0x23, RZ ;  /* 0x000000231b107810 */ /* 0x000fe40007ffe0ff */
[----:B------:R-:W-:Y:S02]  /*18af0*/  ISETP.LT.AND P1, PT, R20, c[0x0][0x17c], !P0 ;  /* 0x00005f0014007a0c */ /* 0x000fe40004721270 */
[C---:B------:R-:W-:Y:S01]  /*18b00*/  IADD3 R3, R13.reuse, c[0x0][0x198], RZ ;  /* 0x000066000d037a10 */ /* 0x040fe20007ffe0ff */
[----:B------:R1:W-:Y:S01]  /*18b10*/  @P3 STG.E.U16 [R8.64], R25 ;  /* 0x0000001908003986 */ /* 0x0003e2000c101506 */
[----:B------:R-:W-:-:S02]  /*18b20*/  LEA.HI.X.SX32 R13, R13, R0, 0x1, P6 ;  /* 0x000000000d0d7211 */ /* 0x000fc400030f0eff */
[----:B------:R-:W-:Y:S02]  /*18b30*/  ISETP.LT.AND P3, PT, R16, c[0x0][0x17c], !P0 ;  /* 0x00005f0010007a0c */ /* 0x000fe40004761270 */
[C---:B------:R-:W-:Y:S02]  /*18b40*/  LEA R16, P6, R3.reuse, R2, 0x1 ;  /* 0x0000000203107211 */ /* 0x040fe400078c08ff */
[C---:B------:R-:W-:Y:S02]  /*18b50*/  IADD3 R21, R3.reuse, c[0x0][0x198], RZ ;  /* 0x0000660003157a10 */ /* 0x040fe40007ffe0ff */
[----:B0-----:R-:W-:Y:S02]  /*18b60*/  LEA.HI.X.SX32 R17, R3, R0, 0x1, P6 ;  /* 0x0000000003117211 */ /* 0x001fe400030f0eff */
[----:B-1----:R-:W-:Y:S02]  /*18b70*/  PRMT R9, R25, 0x7632, R9 ;  /* 0x0000763219097816 */ /* 0x002fe40000000009 */
[----:B------:R-:W-:-:S02]  /*18b80*/  IADD3 R20, R27, 0x24, RZ ;  /* 0x000000241b147810 */ /* 0x000fc40007ffe0ff */
[----:B------:R-:W-:Y:S01]  /*18b90*/  IADD3 R5, R27, 0x25, RZ ;  /* 0x000000251b057810 */ /* 0x000fe20007ffe0ff */
[----:B------:R0:W-:Y:S01]  /*18ba0*/  @P2 STG.E.U16 [R12.64], R9 ;  /* 0x000000090c002986 */ /* 0x0001e2000c101506 */
[C---:B------:R-:W-:Y:S02]  /*18bb0*/  LEA R4, P6, R21.reuse, R2, 0x1 ;  /* 0x0000000215047211 */ /* 0x040fe400078c08ff */
[----:B------:R-:W-:Y:S02]  /*18bc0*/  IADD3 R3, R21, c[0x0][0x198], RZ ;  /* 0x0000660015037a10 */ /* 0x000fe40007ffe0ff */
[----:B------:R-:W-:Y:S02]  /*18bd0*/  ISETP.LT.AND P2, PT, R20, c[0x0][0x17c], !P0 ;  /* 0x00005f0014007a0c */ /* 0x000fe40004741270 */
[----:B0-----:R-:W-:Y:S02]  /*18be0*/  IADD3 R12, R27, 0x26, RZ ;  /* 0x000000261b0c7810 */ /* 0x001fe40007ffe0ff */
[----:B------:R-:W-:Y:S01]  /*18bf0*/  IADD3 R13, R3, c[0x0][0x198], RZ ;  /* 0x00006600030d7a10 */ /* 0x000fe20007ffe0ff */
[----:B----4-:R0:W-:Y:S01]  /*18c00*/  @P1 STG.E.U16 [R16.64], R24 ;  /* 0x0000001810001986 */ /* 0x0101e2000c101506 */
[----:B------:R-:W-:-:S02]  /*18c10*/  ISETP.LT.AND P1, PT, R5, c[0x0][0x17c], !P0 ;  /* 0x00005f0005007a0c */ /* 0x000fc40004721270 */
[----:B------:R-:W-:Y:S02]  /*18c20*/  LEA.HI.X.SX32 R5, R21, R0, 0x1, P6 ;  /* 0x0000000015057211 */ /* 0x000fe400030f0eff */
[----:B------:R-:W-:Y:S02]  /*18c30*/  PRMT R20, R24, 0x7632, R20 ;  /* 0x0000763218147816 */ /* 0x000fe40000000014 */
[----:B------:R-:W-:-:S03]  /*18c40*/  LEA R8, P6, R3, R2, 0x1 ;  /* 0x0000000203087211 */ /* 0x000fc600078c08ff */
[----:B------:R1:W-:Y:S01]  /*18c50*/  @P5 STG.E.U16 [R4.64], R20 ;  /* 0x0000001404005986 */ /* 0x0003e2000c101506 */
[----:B------:R-:W-:Y:S02]  /*18c60*/  LEA.HI.X.SX32 R9, R3, R0, 0x1, P6 ;  /* 0x0000000003097211 */ /* 0x000fe400030f0eff */
[----:B------:R-:W-:Y:S02]  /*18c70*/  ISETP.LT.AND P5, PT, R12, c[0x0][0x17c], !P0 ;  /* 0x00005f000c007a0c */ /* 0x000fe400047a1270 */
[C---:B------:R-:W-:Y:S02]  /*18c80*/  LEA R12, P6, R13.reuse, R2, 0x1 ;  /* 0x000000020d0c7211 */ /* 0x040fe400078c08ff */
[C---:B0-----:R-:W-:Y:S02]  /*18c90*/  IADD3 R17, R13.reuse, c[0x0][0x198], RZ ;  /* 0x000066000d117a10 */ /* 0x041fe40007ffe0ff */
[----:B------:R-:W-:Y:S02]  /*18ca0*/  LEA.HI.X.SX32 R13, R13, R0, 0x1, P6 ;  /* 0x000000000d0d7211 */ /* 0x000fe400030f0eff */
[----:B------:R-:W-:-:S02]  /*18cb0*/  LEA R16, P6, R17, R2, 0x1 ;  /* 0x0000000211107211 */ /* 0x000fc400078c08ff */
[C---:B-1----:R-:W-:Y:S02]  /*18cc0*/  IADD3 R5, R17.reuse, c[0x0][0x198], RZ ;  /* 0x0000660011057a10 */ /* 0x042fe40007ffe0ff */
[----:B---3--:R-:W-:Y:S01]  /*18cd0*/  PRMT R21, R6, 0x7632, R21 ;  /* 0x0000763206157816 */ /* 0x008fe20000000015 */
[----:B------:R0:W-:Y:S01]  /*18ce0*/  @P4 STG.E.U16 [R8.64], R6 ;  /* 0x0000000608004986 */ /* 0x0001e2000c101506 */
[----:B------:R-:W-:Y:S02]  /*18cf0*/  LEA.HI.X.SX32 R17, R17, R0, 0x1, P6 ;  /* 0x0000000011117211 */ /* 0x000fe400030f0eff */
[----:B------:R-:W-:Y:S01]  /*18d00*/  LEA R20, P6, R5, R2, 0x1 ;  /* 0x0000000205147211 */ /* 0x000fe200078c08ff */
[----:B------:R1:W-:Y:S01]  /*18d10*/  @P3 STG.E.U16 [R12.64], R21 ;  /* 0x000000150c003986 */ /* 0x0003e2000c101506 */
[----:B------:R-:W-:Y:S02]  /*18d20*/  IADD3 R3, R27, 0x27, RZ ;  /* 0x000000271b037810 */ /* 0x000fe40007ffe0ff */
[----:B0-----:R-:W-:-:S02]  /*18d30*/  IADD3 R9, R5, c[0x0][0x198], RZ ;  /* 0x0000660005097a10 */ /* 0x001fc40007ffe0ff */
[----:B------:R-:W-:Y:S02]  /*18d40*/  ISETP.LT.AND P4, PT, R3, c[0x0][0x17c], !P0 ;  /* 0x00005f0003007a0c */ /* 0x000fe40004781270 */
[----:B-1----:R-:W-:Y:S02]  /*18d50*/  LEA.HI.X.SX32 R21, R5, R0, 0x1, P6 ;  /* 0x0000000005157211 */ /* 0x002fe400030f0eff */
[C---:B------:R-:W-:Y:S02]  /*18d60*/  LEA R8, P6, R9.reuse, R2, 0x1 ;  /* 0x0000000209087211 */ /* 0x040fe400078c08ff */
[----:B------:R-:W-:Y:S02]  /*18d70*/  IADD3 R5, R9, c[0x0][0x198], RZ ;  /* 0x0000660009057a10 */ /* 0x000fe40007ffe0ff */
[----:B------:R-:W-:Y:S02]  /*18d80*/  IADD3 R3, R27, 0x28, RZ ;  /* 0x000000281b037810 */ /* 0x000fe40007ffe0ff */
[----:B------:R-:W-:-:S02]  /*18d90*/  LEA.HI.X.SX32 R9, R9, R0, 0x1, P6 ;  /* 0x0000000009097211 */ /* 0x000fc400030f0eff */
[----:B------:R-:W-:Y:S02]  /*18da0*/  LEA R4, P6, R5, R2, 0x1 ;  /* 0x0000000205047211 */ /* 0x000fe400078c08ff */
[----:B------:R-:W-:Y:S02]  /*18db0*/  ISETP.LT.AND P3, PT, R3, c[0x0][0x17c], !P0 ;  /* 0x00005f0003007a0c */ /* 0x000fe40004761270 */
[C---:B------:R-:W-:Y:S01]  /*18dc0*/  IADD3 R13, R5.reuse, c[0x0][0x198], RZ ;  /* 0x00006600050d7a10 */ /* 0x040fe20007ffe0ff */
[----:B--2---:R0:W-:Y:S01]  /*18dd0*/  @P2 STG.E.U16 [R16.64], R10 ;  /* 0x0000000a10002986 */ /* 0x0041e2000c101506 */
[----:B------:R-:W-:Y:S02]  /*18de0*/  LEA.HI.X.SX32 R5, R5, R0, 0x1, P6 ;  /* 0x0000000005057211 */ /* 0x000fe400030f0eff */
[----:B------:R-:W-:Y:S02]  /*18df0*/  PRMT R6, R10, 0x7632, R6 ;  /* 0x000076320a067816 */ /* 0x000fe40000000006 */
[----:B0-----:R-:W-:-:S02]  /*18e00*/  LEA R16, P6, R13, R2, 0x1 ;  /* 0x000000020d107211 */ /* 0x001fc400078c08ff */
[----:B------:R-:W-:Y:S02]  /*18e10*/  PRMT R10, R14, 0x7632, R10 ;  /* 0x000076320e0a7816 */ /* 0x000fe4000000000a */
[----:B------:R-:W-:Y:S01]  /*18e20*/  LEA.HI.X.SX32 R17, R13, R0, 0x1, P6 ;  /* 0x000000000d117211 */ /* 0x000fe200030f0eff */
[----:B------:R0:W-:Y:S04]  /*18e30*/  @P1 STG.E.U16 [R20.64], R6 ;  /* 0x0000000614001986 */ /* 0x0001e8000c101506 */
[----:B------:R-:W-:Y:S04]  /*18e40*/  @P5 STG.E.U16 [R8.64], R14 ;  /* 0x0000000e08005986 */ /* 0x000fe8000c101506 */
[----:B------:R-:W-:Y:S04]  /*18e50*/  @P4 STG.E.U16 [R4.64], R10 ;  /* 0x0000000a04004986 */ /* 0x000fe8000c101506 */
[----:B------:R1:W-:Y:S01]  /*18e60*/  @P3 STG.E.U16 [R16.64], R7 ;  /* 0x0000000710003986 */ /* 0x0003e2000c101506 */
[----:B0-----:R-:W-:-:S03]  /*18e70*/  PRMT R6, R7, 0x7632, R6 ;  /* 0x0000763207067816 */ /* 0x001fc60000000006 */
[----:B-1----:R-:W2:Y:S04]  /*18e80*/  LDL.LU R7, [R1+0x788] ;  /* 0x0007880001077983 */ /* 0x002ea80000300800 */
[----:B------:R-:W3:Y:S01]  /*18e90*/  LDL.LU R24, [R1+0x1c] ;  /* 0x00001c0001187983 */ /* 0x000ee20000300800 */
[----:B------:R-:W-:Y:S02]  /*18ea0*/  IADD3 R3, R27, 0x29, RZ ;  /* 0x000000291b037810 */ /* 0x000fe40007ffe0ff */
[----:B------:R-:W-:Y:S02]  /*18eb0*/  IADD3 R21, R13, c[0x0][0x198], RZ ;  /* 0x000066000d157a10 */ /* 0x000fe40007ffe0ff */
[----:B------:R-:W-:Y:S02]  /*18ec0*/  ISETP.LT.AND P2, PT, R3, c[0x0][0x17c], !P0 ;  /* 0x00005f0003007a0c */ /* 0x000fe40004741270 */
[----:B------:R-:W-:-:S02]  /*18ed0*/  IADD3 R3, R27, 0x2a, RZ ;  /* 0x0000002a1b037810 */ /* 0x000fc40007ffe0ff */
[----:B------:R-:W-:Y:S02]  /*18ee0*/  LEA R12, P6, R21, R2, 0x1 ;  /* 0x00000002150c7211 */ /* 0x000fe400078c08ff */
[----:B------:R-:W-:Y:S02]  /*18ef0*/  ISETP.LT.AND P1, PT, R3, c[0x0][0x17c], !P0 ;  /* 0x00005f0003007a0c */ /* 0x000fe40004721270 */
[----:B------:R-:W-:Y:S02]  /*18f00*/  IADD3 R9, R21, c[0x0][0x198], RZ ;  /* 0x0000660015097a10 */ /* 0x000fe40007ffe0ff */
[----:B------:R-:W-:Y:S02]  /*18f10*/  IADD3 R3, R27, 0x2b, RZ ;  /* 0x0000002b1b037810 */ /* 0x000fe40007ffe0ff */
[----:B------:R-:W-:Y:S02]  /*18f20*/  LEA.HI.X.SX32 R13, R21, R0, 0x1, P6 ;  /* 0x00000000150d7211 */ /* 0x000fe400030f0eff */
[----:B------:R-:W-:-:S02]  /*18f30*/  LEA R8, P6, R9, R2, 0x1 ;  /* 0x0000000209087211 */ /* 0x000fc400078c08ff */
[----:B------:R-:W-:Y:S02]  /*18f40*/  ISETP.LT.AND P5, PT, R3, c[0x0][0x17c], !P0 ;  /* 0x00005f0003007a0c */ /* 0x000fe400047a1270 */
[----:B------:R-:W-:Y:S02]  /*18f50*/  IADD3 R5, R9, c[0x0][0x198], RZ ;  /* 0x0000660009057a10 */ /* 0x000fe40007ffe0ff */
[----:B------:R-:W-:Y:S02]  /*18f60*/  IADD3 R3, R27, 0x2c, RZ ;  /* 0x0000002c1b037810 */ /* 0x000fe40007ffe0ff */
[----:B------:R-:W-:Y:S02]  /*18f70*/  LEA.HI.X.SX32 R9, R9, R0, 0x1, P6 ;  /* 0x0000000009097211 */ /* 0x000fe400030f0eff */
[----:B------:R-:W-:Y:S02]  /*18f80*/  LEA R4, P6, R5, R2, 0x1 ;  /* 0x0000000205047211 */ /* 0x000fe400078c08ff */
[----:B------:R-:W-:-:S02]  /*18f90*/  ISETP.LT.AND P4, PT, R3, c[0x0][0x17c], !P0 ;  /* 0x00005f0003007a0c */ /* 0x000fc40004781270 */
[----:B------:R-:W-:Y:S02]  /*18fa0*/  IADD3 R17, R5, c[0x0][0x198], RZ ;  /* 0x0000660005117a10 */ /* 0x000fe40007ffe0ff */
[----:B------:R-:W-:Y:S01]  /*18fb0*/  IADD3 R3, R27, 0x2d, RZ ;  /* 0x0000002d1b037810 */ /* 0x000fe20007ffe0ff */
[----:B------:R0:W-:Y:S01]  /*18fc0*/  @P2 STG.E.U16 [R12.64], R6 ;  /* 0x000000060c002986 */ /* 0x0001e2000c101506 */
[----:B------:R-:W-:Y:S02]  /*18fd0*/  LEA.HI.X.SX32 R5, R5, R0, 0x1, P6 ;  /* 0x0000000005057211 */ /* 0x000fe400030f0eff */
[----:B------:R-:W-:Y:S02]  /*18fe0*/  LEA R16, P6, R17, R2, 0x1 ;  /* 0x0000000211107211 */ /* 0x000fe400078c08ff */
[----:B------:R-:W-:Y:S02]  /*18ff0*/  ISETP.LT.AND P3, PT, R3, c[0x0][0x17c], !P0 ;  /* 0x00005f0003007a0c */ /* 0x000fe40004761270 */
[----:B------:R-:W-:Y:S01]  /*19000*/  IADD3 R3, R27, 0x2e, RZ ;  /* 0x0000002e1b037810 */ /* 0x000fe20007ffe0ff */
[----:B------:R1:W-:Y:S01]  /*19010*/  @P1 STG.E.U16 [R8.64], R18 ;  /* 0x0000001208001986 */ /* 0x0003e2000c101506 */
[----:B0-----:R-:W-:-:S02]  /*19020*/  IADD3 R13, R17, c[0x0][0x198], RZ ;  /* 0x00006600110d7a10 */ /* 0x001fc40007ffe0ff */
[----:B------:R-:W-:Y:S02]  /*19030*/  LEA.HI.X.SX32 R17, R17, R0, 0x1, P6 ;  /* 0x0000000011117211 */ /* 0x000fe400030f0eff */
[----:B------:R-:W-:Y:S02]  /*19040*/  PRMT R10, R18, 0x7632, R10 ;  /* 0x00007632120a7816 */ /* 0x000fe4000000000a */
[----:B------:R-:W-:Y:S02]  /*19050*/  LEA R12, P6, R13, R2, 0x1 ;  /* 0x000000020d0c7211 */ /* 0x000fe400078c08ff */
[----:B------:R-:W-:Y:S02]  /*19060*/  ISETP.LT.AND P2, PT, R3, c[0x0][0x17c], !P0 ;  /* 0x00005f0003007a0c */ /* 0x000fe40004741270 */
[----:B-1----:R-:W-:Y:S02]  /*19070*/  IADD3 R9, R13, c[0x0][0x198], RZ ;  /* 0x000066000d097a10 */ /* 0x002fe40007ffe0ff */
[----:B------:R-:W-:Y:S01]  /*19080*/  IADD3 R3, R27, 0x2f, RZ ;  /* 0x0000002f1b037810 */ /* 0x000fe20007ffe0ff */
[----:B------:R0:W-:Y:S01]  /*19090*/  @P5 STG.E.U16 [R4.64], R10 ;  /* 0x0000000a04005986 */ /* 0x0001e2000c101506 */
[----:B------:R-:W-:-:S02]  /*190a0*/  LEA.HI.X.SX32 R13, R13, R0, 0x1, P6 ;  /* 0x000000000d0d7211 */ /* 0x000fc400030f0eff */
[----:B------:R-:W-:Y:S02]  /*190b0*/  LEA R8, P6, R9, R2, 0x1 ;  /* 0x0000000209087211 */ /* 0x000fe400078c08ff */
[----:B------:R-:W-:Y:S02]  /*190c0*/  ISETP.LT.AND P1, PT, R3, c[0x0][0x17c], !P0 ;  /* 0x00005f0003007a0c */ /* 0x000fe40004721270 */
[----:B------:R-:W-:Y:S01]  /*190d0*/  IADD3 R3, R27, 0x30, RZ ;  /* 0x000000301b037810 */ /* 0x000fe20007ffe0ff */
[----:B------:R1:W-:Y:S01]  /*190e0*/  @P4 STG.E.U16 [R16.64], R22 ;  /* 0x0000001610004986 */ /* 0x0003e2000c101506 */
[C---:B0-----:R-:W-:Y:S02]  /*190f0*/  IADD3 R5, R9.reuse, c[0x0][0x198], RZ ;  /* 0x0000660009057a10 */ /* 0x041fe40007ffe0ff */
[----:B------:R-:W-:Y:S02]  /*19100*/  LEA.HI.X.SX32 R9, R9, R0, 0x1, P6 ;  /* 0x0000000009097211 */ /* 0x000fe400030f0eff */
[----:B------:R-:W-:-:S02]  /*19110*/  LEA R4, P6, R5, R2, 0x1 ;  /* 0x0000000205047211 */ /* 0x000fc400078c08ff */
[----:B------:R-:W-:Y:S02]  /*19120*/  ISETP.LT.AND P5, PT, R3, c[0x0][0x17c], !P0 ;  /* 0x00005f0003007a0c */ /* 0x000fe400047a1270 */
[----:B------:R-:W-:Y:S02]  /*19130*/  PRMT R6, R22, 0x7632, R6 ;  /* 0x0000763216067816 */ /* 0x000fe40000000006 */
[C---:B-1----:R-:W-:Y:S02]  /*19140*/  IADD3 R17, R5.reuse, c[0x0][0x198], RZ ;  /* 0x0000660005117a10 */ /* 0x042fe40007ffe0ff */
[----:B------:R-:W-:Y:S01]  /*19150*/  LEA.HI.X.SX32 R5, R5, R0, 0x1, P6 ;  /* 0x0000000005057211 */ /* 0x000fe200030f0eff */
[----:B------:R0:W-:Y:S01]  /*19160*/  @P3 STG.E.U16 [R12.64], R6 ;  /* 0x000000060c003986 */ /* 0x0001e2000c101506 */
[----:B------:R-:W-:-:S03]  /*19170*/  LEA R16, P6, R17, R2, 0x1 ;  /* 0x0000000211107211 */ /* 0x000fc600078c08ff */
[----:B------:R1:W-:Y:S01]  /*19180*/  @P2 STG.E.U16 [R8.64], R26 ;  /* 0x0000001a08002986 */ /* 0x0003e2000c101506 */
[C---:B0-----:R-:W-:Y:S02]  /*19190*/  IADD3 R13, R17.reuse, c[0x0][0x198], RZ ;  /* 0x00006600110d7a10 */ /* 0x041fe40007ffe0ff */
[----:B------:R-:W-:Y:S02]  /*191a0*/  LEA.HI.X.SX32 R17, R17, R0, 0x1, P6 ;  /* 0x0000000011117211 */ /* 0x000fe400030f0eff */
[----:B-1----:R-:W-:-:S05]  /*191b0*/  PRMT R9, R26, 0x7632, R9 ;  /* 0x000076321a097816 */ /* 0x002fca0000000009 */
[----:B------:R-:W-:Y:S01]  /*191c0*/  @P1 STG.E.U16 [R4.64], R9 ;  /* 0x0000000904001986 */ /* 0x000fe2000c101506 */
[----:B---3--:R-:W-:-:S03]  /*191d0*/  PRMT R6, R24, 0x7632, R6 ;  /* 0x0000763218067816 */ /* 0x008fc60000000006 */
[----:B------:R0:W-:Y:S04]  /*191e0*/  @P5 STG.E.U16 [R16.64], R24 ;  /* 0x0000001810005986 */ /* 0x0001e8000c101506 */
[----:B0-----:R-:W3:Y:S01]  /*191f0*/  LDL.LU R24, [R1+0xc] ;  /* 0x00000c0001187983 */ /* 0x001ee20000300800 */
[----:B------:R-:W-:-:S04]  /*19200*/  IADD3 R3, R27, 0x31, RZ ;  /* 0x000000311b037810 */ /* 0x000fc80007ffe0ff */
[----:B------:R-:W-:Y:S02]  /*19210*/  ISETP.LT.AND P4, PT, R3, c[0x0][0x17c], !P0 ;  /* 0x00005f0003007a0c */ /* 0x000fe40004781270 */
[----:B------:R-:W-:-:S04]  /*19220*/  IADD3 R3, R27, 0x32, RZ ;  /* 0x000000321b037810 */ /* 0x000fc80007ffe0ff */
[----:B------:R-:W-:Y:S02]  /*19230*/  ISETP.LT.AND P3, PT, R3, c[0x0][0x17c], !P0 ;  /* 0x00005f0003007a0c */ /* 0x000fe40004761270 */
[----:B------:R-:W-:Y:S02]  /*19240*/  IADD3 R3, R27, 0x33, RZ ;  /* 0x000000331b037810 */ /* 0x000fe40007ffe0ff */
[----:B------:R-:W-:Y:S02]  /*19250*/  LEA R8, P6, R13, R2, 0x1 ;  /* 0x000000020d087211 */ /* 0x000fe400078c08ff */
[----:B------:R-:W-:Y:S02]  /*19260*/  ISETP.LT.AND P2, PT, R3, c[0x0][0x17c], !P0 ;  /* 0x00005f0003007a0c */ /* 0x000fe40004741270 */
[----:B------:R-:W-:Y:S02]  /*19270*/  IADD3 R3, R27, 0x34, RZ ;  /* 0x000000341b037810 */ /* 0x000fe40007ffe0ff */
[----:B------:R-:W-:-:S02]  /*19280*/  IADD3 R21, R13, c[0x0][0x198], RZ ;  /* 0x000066000d157a10 */ /* 0x000fc40007ffe0ff */
[----:B------:R-:W-:Y:S02]  /*19290*/  LEA.HI.X.SX32 R9, R13, R0, 0x1, P6 ;  /* 0x000000000d097211 */ /* 0x000fe400030f0eff */
[----:B------:R-:W-:Y:S02]  /*192a0*/  ISETP.LT.AND P1, PT, R3, c[0x0][0x17c], !P0 ;  /* 0x00005f0003007a0c */ /* 0x000fe40004721270 */
[----:B------:R-:W-:Y:S02]  /*192b0*/  LEA R12, P6, R21, R2, 0x1 ;  /* 0x00000002150c7211 */ /* 0x000fe400078c08ff */
[----:B------:R-:W-:Y:S02]  /*192c0*/  IADD3 R3, R27, 0x35, RZ ;  /* 0x000000351b037810 */ /* 0x000fe40007ffe0ff */
[C---:B------:R-:W-:Y:S02]  /*192d0*/  IADD3 R5, R21.reuse, c[0x0][0x198], RZ ;  /* 0x0000660015057a10 */ /* 0x040fe40007ffe0ff */
[----:B------:R-:W-:-:S02]  /*192e0*/  LEA.HI.X.SX32 R13, R21, R0, 0x1, P6 ;  /* 0x00000000150d7211 */ /* 0x000fc400030f0eff */
[----:B------:R-:W-:Y:S02]  /*192f0*/  ISETP.LT.AND P5, PT, R3, c[0x0][0x17c], !P0 ;  /* 0x00005f0003007a0c */ /* 0x000fe400047a1270 */
[----:B------:R-:W-:Y:S02]  /*19300*/  LEA R4, P6, R5, R2, 0x1 ;  /* 0x0000000205047211 */ /* 0x000fe400078c08ff */
[----:B------:R-:W-:Y:S01]  /*19310*/  IADD3 R3, R27, 0x36, RZ ;  /* 0x000000361b037810 */ /* 0x000fe20007ffe0ff */
[----:B------:R0:W-:Y:S01]  /*19320*/  @P4 STG.E.U16 [R8.64], R6 ;  /* 0x0000000608004986 */ /* 0x0001e2000c101506 */
[C---:B------:R-:W-:Y:S02]  /*19330*/  IADD3 R17, R5.reuse, c[0x0][0x198], RZ ;  /* 0x0000660005117a10 */ /* 0x040fe40007ffe0ff */
[----:B------:R-:W-:Y:S02]  /*19340*/  LEA.HI.X.SX32 R5, R5, R0, 0x1, P6 ;  /* 0x0000000005057211 */ /* 0x000fe400030f0eff */
[----:B------:R-:W-:-:S02]  /*19350*/  ISETP.LT.AND P4, PT, R3, c[0x0][0x17c], !P0 ;  /* 0x00005f0003007a0c */ /* 0x000fc40004781270 */
[----:B------:R-:W-:Y:S01]  /*19360*/  IADD3 R3, R27, 0x37, RZ ;  /* 0x000000371b037810 */ /* 0x000fe20007ffe0ff */
[----:B--2---:R1:W-:Y:S01]  /*19370*/  @P3 STG.E.U16 [R12.64], R7 ;  /* 0x000000070c003986 */ /* 0x0043e2000c101506 */
[----:B------:R-:W-:Y:S02]  /*19380*/  IADD3 R21, R17, c[0x0][0x198], RZ ;  /* 0x0000660011157a10 */ /* 0x000fe40007ffe0ff */
[----:B0-----:R-:W-:Y:S02]  /*19390*/  PRMT R9, R7, 0x7632, R9 ;  /* 0x0000763207097816 */ /* 0x001fe40000000009 */
[----:B------:R-:W-:Y:S02]  /*193a0*/  LEA R8, P6, R17, R2, 0x1 ;  /* 0x0000000211087211 */ /* 0x000fe400078c08ff */
[----:B------:R-:W-:Y:S01]  /*193b0*/  ISETP.LT.AND P3, PT, R3, c[0x0][0x17c], !P0 ;  /* 0x00005f0003007a0c */ /* 0x000fe20004761270 */
[----:B------:R0:W-:Y:S01]  /*193c0*/  @P2 STG.E.U16 [R4.64], R9 ;  /* 0x0000000904002986 */ /* 0x0001e2000c101506 */
[----:B------:R-:W-:-:S02]  /*193d0*/  IADD3 R3, R27, 0x38, RZ ;  /* 0x000000381b037810 */ /* 0x000fc40007ffe0ff */
[----:B-1----:R-:W-:Y:S02]  /*193e0*/  IADD3 R7, R21, c[0x0][0x198], RZ ;  /* 0x0000660015077a10 */ /* 0x002fe40007ffe0ff */
[----:B------:R-:W-:Y:S02]  /*193f0*/  ISETP.LT.AND P2, PT, R3, c[0x0][0x17c], !P0 ;  /* 0x00005f0003007a0c */ /* 0x000fe40004741270 */
[----:B0-----:R-:W-:Y:S02]  /*19400*/  LEA.HI.X.SX32 R9, R17, R0, 0x1, P6 ;  /* 0x0000000011097211 */ /* 0x001fe400030f0eff */
[----:B------:R-:W-:Y:S02]  /*19410*/  LEA R16, P6, R21, R2, 0x1 ;  /* 0x0000000215107211 */ /* 0x000fe400078c08ff */
[----:B------:R-:W-:Y:S02]  /*19420*/  PRMT R5, R11, 0x7632, R5 ;  /* 0x000076320b057816 */ /* 0x000fe40000000005 */
[----:B------:R-:W-:-:S02]  /*19430*/  LEA.HI.X.SX32 R17, R21, R0, 0x1, P6 ;  /* 0x0000000015117211 */ /* 0x000fc400030f0eff */
[----:B------:R-:W-:Y:S02]  /*19440*/  IADD3 R3, R27, 0x39, RZ ;  /* 0x000000391b037810 */ /* 0x000fe40007ffe0ff */
[C---:B------:R-:W-:Y:S01]  /*19450*/  LEA R4, P6, R7.reuse, R2, 0x1 ;  /* 0x0000000207047211 */ /* 0x040fe200078c08ff */
[----:B------:R0:W-:Y:S01]  /*19460*/  @P1 STG.E.U16 [R8.64], R11 ;  /* 0x0000000b08001986 */ /* 0x0001e2000c101506 */
[----:B------:R-:W-:Y:S02]  /*19470*/  IADD3 R13, R7, c[0x0][0x198], RZ ;  /* 0x00006600070d7a10 */ /* 0x000fe40007ffe0ff */
[----:B------:R-:W-:Y:S01]  /*19480*/  ISETP.LT.AND P1, PT, R3, c[0x0][0x17c], !P0 ;  /* 0x00005f0003007a0c */ /* 0x000fe20004721270 */
[----:B------:R1:W-:Y:S01]  /*19490*/  @P5 STG.E.U16 [R16.64], R5 ;  /* 0x0000000510005986 */ /* 0x0003e2000c101506 */
[----:B------:R-:W-:-:S04]  /*194a0*/  IADD3 R3, R27, 0x3a, RZ ;  /* 0x0000003a1b037810 */ /* 0x000fc80007ffe0ff */
[----:B------:R-:W-:Y:S02]  /*194b0*/  ISETP.LT.AND P5, PT, R3, c[0x0][0x17c], !P0 ;  /* 0x00005f0003007a0c */ /* 0x000fe400047a1270 */
[----:B0-----:R-:W-:Y:S02]  /*194c0*/  IADD3 R9, R13, c[0x0][0x198], RZ ;  /* 0x000066000d097a10 */ /* 0x001fe40007ffe0ff */
[----:B-1----:R-:W-:Y:S02]  /*194d0*/  LEA.HI.X.SX32 R5, R7, R0, 0x1, P6 ;  /* 0x0000000007057211 */ /* 0x002fe400030f0eff */
[----:B------:R-:W-:Y:S02]  /*194e0*/  LEA R6, P6, R13, R2, 0x1 ;  /* 0x000000020d067211 */ /* 0x000fe400078c08ff */
[----:B------:R-:W-:Y:S02]  /*194f0*/  IADD3 R3, R27, 0x3b, RZ ;  /* 0x0000003b1b037810 */ /* 0x000fe40007ffe0ff */
[----:B------:R-:W-:-:S02]  /*19500*/  LEA.HI.X.SX32 R7, R13, R0, 0x1, P6 ;  /* 0x000000000d077211 */ /* 0x000fc400030f0eff */
[C---:B------:R-:W-:Y:S01]  /*19510*/  LEA R8, P6, R9.reuse, R2, 0x1 ;  /* 0x0000000209087211 */ /* 0x040fe200078c08ff */
[----:B------:R0:W-:Y:S01]  /*19520*/  @P4 STG.E.U16 [R4.64], R15 ;  /* 0x0000000f04004986 */ /* 0x0001e2000c101506 */
[----:B------:R-:W-:Y:S02]  /*19530*/  IADD3 R11, R9, c[0x0][0x198], RZ ;  /* 0x00006600090b7a10 */ /* 0x000fe40007ffe0ff */
[----:B------:R-:W-:Y:S02]  /*19540*/  PRMT R10, R15, 0x7632, R10 ;  /* 0x000076320f0a7816 */ /* 0x000fe4000000000a */
[----:B------:R-:W-:Y:S02]  /*19550*/  ISETP.LT.AND P4, PT, R3, c[0x0][0x17c], !P0 ;  /* 0x00005f0003007a0c */ /* 0x000fe40004781270 */
[----:B------:R-:W-:Y:S02]  /*19560*/  IADD3 R3, R27, 0x3c, RZ ;  /* 0x0000003c1b037810 */ /* 0x000fe40007ffe0ff */
[----:B------:R-:W-:-:S02]  /*19570*/  LEA.HI.X.SX32 R9, R9, R0, 0x1, P6 ;  /* 0x0000000009097211 */ /* 0x000fc400030f0eff */
[C---:B------:R-:W-:Y:S01]  /*19580*/  LEA R12, P6, R11.reuse, R2, 0x1 ;  /* 0x000000020b0c7211 */ /* 0x040fe200078c08ff */
[----:B------:R1:W-:Y:S01]  /*19590*/  @P3 STG.E.U16 [R6.64], R10 ;  /* 0x0000000a06003986 */ /* 0x0003e2000c101506 */
[----:B------:R-:W-:Y:S02]  /*195a0*/  IADD3 R17, R11, c[0x0][0x198], RZ ;  /* 0x000066000b117a10 */ /* 0x000fe40007ffe0ff */
[----:B------:R-:W-:Y:S02]  /*195b0*/  ISETP.LT.AND P3, PT, R3, c[0x0][0x17c], !P0 ;  /* 0x00005f0003007a0c */ /* 0x000fe40004761270 */
[----:B------:R-:W-:Y:S02]  /*195c0*/  IADD3 R3, R27, 0x3d, RZ ;  /* 0x0000003d1b037810 */ /* 0x000fe40007ffe0ff */
[----:B------:R-:W-:Y:S02]  /*195d0*/  LEA.HI.X.SX32 R13, R11, R0, 0x1, P6 ;  /* 0x000000000b0d7211 */ /* 0x000fe400030f0eff */
[----:B------:R-:W-:-:S02]  /*195e0*/  IADD3 R11, R17, c[0x0][0x198], RZ ;  /* 0x00006600110b7a10 */ /* 0x000fc40007ffe0ff */
[-C--:B0-----:R-:W-:Y:S02]  /*195f0*/  LEA R4, P6, R17, R2.reuse, 0x1 ;  /* 0x0000000211047211 */ /* 0x081fe400078c08ff */
[----:B------:R-:W-:Y:S02]  /*19600*/  IADD3 R14, R27, 0x3e, RZ ;  /* 0x0000003e1b0e7810 */ /* 0x000fe40007ffe0ff */
[----:B---3--:R-:W-:Y:S01]  /*19610*/  PRMT R5, R24, 0x7632, R5 ;  /* 0x0000763218057816 */ /* 0x008fe20000000005 */
[----:B------:R-:W-:Y:S01]  /*19620*/  @P2 STG.E.U16 [R8.64], R24 ;  /* 0x0000001808002986 */ /* 0x000fe2000c101506 */
[----:B------:R-:W-:Y:S02]  /*19630*/  ISETP.LT.AND P2, PT, R3, c[0x0][0x17c], !P0 ;  /* 0x00005f0003007a0c */ /* 0x000fe40004741270 */
[C---:B------:R-:W-:Y:S01]  /*19640*/  IADD3 R3, R11.reuse, c[0x0][0x198], RZ ;  /* 0x000066000b037a10 */ /* 0x040fe20007ffe0ff */
[----:B------:R0:W-:Y:S01]  /*19650*/  @P1 STG.E.U16 [R12.64], R5 ;  /* 0x000000050c001986 */ /* 0x0001e2000c101506 */
[----:B-1----:R-:W-:-:S02]  /*19660*/  LEA R6, P1, R11, R2, 0x1 ;  /* 0x000000020b067211 */ /* 0x002fc400078208ff */
[----:B------:R-:W-:Y:S02]  /*19670*/  IADD3 R15, R3, c[0x0][0x198], RZ ;  /* 0x00006600030f7a10 */ /* 0x000fe40007ffe0ff */
[-C--:B------:R-:W-:Y:S02]  /*19680*/  LEA.HI.X.SX32 R7, R11, R0.reuse, 0x1, P1 ;  /* 0x000000000b077211 */ /* 0x080fe400008f0eff */
[----:B0-----:R-:W-:Y:S02]  /*19690*/  LEA.HI.X.SX32 R5, R17, R0, 0x1, P6 ;  /* 0x0000000011057211 */ /* 0x001fe400030f0eff */
[----:B------:R-:W-:-:S04]  /*196a0*/  LEA R10, P6, R3, R2, 0x1 ;  /* 0x00000002030a7211 */ /* 0x000fc800078c08ff */
[----:B------:R-:W-:Y:S02]  /*196b0*/  LEA.HI.X.SX32 R11, R3, R0, 0x1, P6 ;  /* 0x00000000030b7211 */ /* 0x000fe400030f0eff */
[----:B------:R-:W-:Y:S02]  /*196c0*/  IADD3 R3, R27, 0x3f, RZ ;  /* 0x0000003f1b037810 */ /* 0x000fe40007ffe0ff */
[----:B------:R-:W2:Y:S01]  /*196d0*/  LDL.LU R27, [R1+0x784] ;  /* 0x00078400011b7983 */ /* 0x000ea20000300800 */
[C---:B------:R-:W-:Y:S02]  /*196e0*/  IADD3 R17, R15.reuse, c[0x0][0x198], RZ ;  /* 0x000066000f117a10 */ /* 0x040fe40007ffe0ff */
[-C--:B------:R-:W-:Y:S02]  /*196f0*/  LEA R8, P6, R15, R2.reuse, 0x1 ;  /* 0x000000020f087211 */ /* 0x080fe400078c08ff */
[C---:B------:R-:W-:Y:S02]  /*19700*/  LEA R12, P1, R17.reuse, R2, 0x1 ;  /* 0x00000002110c7211 */ /* 0x040fe400078208ff */
[----:B------:R-:W-:-:S02]  /*19710*/  IADD3 R21, R17, c[0x0][0x198], RZ ;  /* 0x0000660011157a10 */ /* 0x000fc40007ffe0ff */
[-C--:B------:R-:W-:Y:S02]  /*19720*/  LEA.HI.X.SX32 R9, R15, R0.reuse, 0x1, P6 ;  /* 0x000000000f097211 */ /* 0x080fe400030f0eff */
[----:B------:R-:W-:Y:S02]  /*19730*/  LEA.HI.X.SX32 R13, R17, R0, 0x1, P1 ;  /* 0x00000000110d7211 */ /* 0x000fe400008f0eff */
[----:B------:R-:W-:Y:S02]  /*19740*/  LEA R2, P6, R21, R2, 0x1 ;  /* 0x0000000215027211 */ /* 0x000fe400078c08ff */
[----:B------:R-:W-:Y:S02]  /*19750*/  ISETP.LT.AND P1, PT, R14, c[0x0][0x17c], !P0 ;  /* 0x00005f000e007a0c */ /* 0x000fe40004721270 */
[----:B------:R-:W-:Y:S02]  /*19760*/  ISETP.LT.AND P0, PT, R3, c[0x0][0x17c], !P0 ;  /* 0x00005f0003007a0c */ /* 0x000fe40004701270 */
[----:B------:R-:W-:Y:S01]  /*19770*/  LEA.HI.X.SX32 R3, R21, R0, 0x1, P6 ;  /* 0x0000000015037211 */ /* 0x000fe200030f0eff */
[----:B------:R0:W-:Y:S01]  /*19780*/  @P5 STG.E.U16 [R4.64], R19 ;  /* 0x0000001304005986 */ /* 0x0001e2000c101506 */
[----:B------:R-:W-:-:S05]  /*19790*/  PRMT R0, R19, 0x7632, R0 ;  /* 0x0000763213007816 */ /* 0x000fca0000000000 */
[----:B------:R1:W-:Y:S01]  /*197a0*/  @P4 STG.E.U16 [R6.64], R0 ;  /* 0x0000000006004986 */ /* 0x0003e2000c101506 */
[----:B0-----:R-:W-:-:S03]  /*197b0*/  PRMT R5, R23, 0x7632, R5 ;  /* 0x0000763217057816 */ /* 0x001fc60000000005 */
[----:B------:R1:W-:Y:S04]  /*197c0*/  @P3 STG.E.U16 [R10.64], R23 ;  /* 0x000000170a003986 */ /* 0x0003e8000c101506 */
[----:B------:R1:W-:Y:S04]  /*197d0*/  @P2 STG.E.U16 [R8.64], R5 ;  /* 0x0000000508002986 */ /* 0x0003e8000c101506 */
[----:B--2---:R1:W-:Y:S01]  /*197e0*/  @P1 STG.E.U16 [R12.64], R27 ;  /* 0x0000001b0c001986 */ /* 0x0043e2000c101506 */
[----:B------:R-:W-:Y:S05]  /*197f0*/  @!P0 EXIT ;  /* 0x000000000000894d */ /* 0x000fea0003800000 */
[----:B-1----:R-:W-:-:S05]  /*19800*/  PRMT R27, R27, 0x7632, R27 ;  /* 0x000076321b1b7816 */ /* 0x002fca000000001b */
[----:B------:R-:W-:Y:S01]  /*19810*/  STG.E.U16 [R2.64], R27 ;  /* 0x0000001b02007986 */ /* 0x000fe2000c101506 */
[----:B------:R-:W-:Y:S05]  /*19820*/  EXIT ;  /* 0x000000000000794d */ /* 0x000fea0003800000 */
.L_x_3:
[----:B------:R-:W-:-:S00]  /*19830*/  BRA `(.L_x_3) ;  /* 0xfffffff000007947 */ /* 0x000fc0000383ffff */
[----:B------:R-:W-:-:S00]  /*19840*/  NOP ;  /* 0x0000000000007918 */ /* 0x000fc00000000000 */
        /* <DEDUP_REMOVED lines=11> */
.L_x_4:


//--------------------- .nv.shared.matmul_kernel  --------------------------
	.section	.nv.shared.matmul_kernel,"aw",@nobits
	.sectionflags	@""
	.align	16
